# CuTe-DSL kernel — source=cudnn_frontend_dsl family=sdpa_bwd
# config = {"dtype": "Float16", "causal": false, "split_head": false}


// ===== COMPILED SASS (sm_100a) =====

	.target	sm_100a

	.elftype	@"ET_EXEC"


//--------------------- .note.nv.tkinfo           --------------------------
	.section	.note.nv.tkinfo,"",@"SHT_NOTE"
	.sectionflags	@"SHF_NOTE_NV_TKINFO"
	.tkinfo
        /*0018*/ 	.word	0x00000081
        /*0030*/ 	.string	""
        /*0030*/ 	.string	"ptxas"
        /*0030*/ 	.string	"Cuda compilation tools, release 12.9, V12.9.83"
        /*0030*/ 	.string	"Build system must define TOOLS_VERSION_EXTENDED"
        /*0030*/ 	.string	"-O 3 -arch sm_100a "



//--------------------- .note.nv.cuver            --------------------------
	.section	.note.nv.cuver,"",@"SHT_NOTE"
	.sectionflags	@"SHF_NOTE_NV_CUVER"
        /*0018*/ 	.short	0x0001
        /*001a*/ 	.short	0x0064
        /*001c*/ 	.short	0x0001
        /*001e*/ 	.short	0x0000
        /*0020*/ 	.short	0x0001
        /*0022*/ 	.short	0x0000


//--------------------- .nv.info                  --------------------------
	.section	.nv.info,"",@"SHT_CUDA_INFO"
	.align	4


	//----- nvinfo : EIATTR_REGCOUNT
	.align		4
        /*0000*/ 	.byte	0x04, 0x2f
        /*0002*/ 	.short	(.L_6 - .L_5)
	.align		4
.L_5:
        /*0004*/ 	.word	index@(kernel_cutlass_sum_OdO_cudnnsdpabwdfmha_backward_sm100_2kernelBlackwellFusedMultiHeadAttentionBackward_object_at__tensorptrf16gmemalign64o409625620481256div64_tensorptrf16gmemalign64o4096_0)
        /*0008*/ 	.word	0x00000016


	//----- nvinfo : EIATTR_FRAME_SIZE
	.align		4
.L_6:
        /*000c*/ 	.byte	0x04, 0x11
        /*000e*/ 	.short	(.L_8 - .L_7)
	.align		4
.L_7:
        /*0010*/ 	.word	index@(kernel_cutlass_sum_OdO_cudnnsdpabwdfmha_backward_sm100_2kernelBlackwellFusedMultiHeadAttentionBackward_object_at__tensorptrf16gmemalign64o409625620481256div64_tensorptrf16gmemalign64o4096_0)
        /*0014*/ 	.word	0x00000000


	//----- nvinfo : EIATTR_REGCOUNT
	.align		4
.L_8:
        /*0018*/ 	.byte	0x04, 0x2f
        /*001a*/ 	.short	(.L_10 - .L_9)
	.align		4
.L_9:
        /*001c*/ 	.word	index@(kernel_cutlass_kernel_cudnnsdpabwdfmha_dq_d256_sm100BlackwellFusedAttentionDQKernel_object_at_____Int32_Int32_Int32_TiledMMA_ThrLayoutVMNK21111000_PermutationMNK____MMAAtom_ThrID21_ShapeM_1)
        /*0020*/ 	.word	0x000000a8


	//----- nvinfo : EIATTR_FRAME_SIZE
	.align		4
.L_10:
        /*0024*/ 	.byte	0x04, 0x11
        /*0026*/ 	.short	(.L_12 - .L_11)
	.align		4
.L_11:
        /*0028*/ 	.word	index@($__internal_6_$__cuda_sm10x_tcgen05_guardrail_trap_unallocated_columns_being_dealloced)
        /*002c*/ 	.word	0x00000000


	//----- nvinfo : EIATTR_FRAME_SIZE
	.align		4
.L_12:
        /*0030*/ 	.byte	0x04, 0x11
        /*0032*/ 	.short	(.L_14 - .L_13)
	.align		4
.L_13:
        /*0034*/ 	.word	index@($__internal_5_$__cuda_sm10x_tcgen05_guardrail_trap_phase_invalid_during_alloc)
        /*0038*/ 	.word	0x00000000


	//----- nvinfo : EIATTR_FRAME_SIZE
	.align		4
.L_14:
        /*003c*/ 	.byte	0x04, 0x11
        /*003e*/ 	.short	(.L_16 - .L_15)
	.align		4
.L_15:
        /*0040*/ 	.word	index@($__internal_4_$__cuda_sm10x_tcgen05_guardrail_trap_col_being_dealloced_not_returned_by_alloc)
        /*0044*/ 	.word	0x00000000


	//----- nvinfo : EIATTR_FRAME_SIZE
	.align		4
.L_16:
        /*0048*/ 	.byte	0x04, 0x11
        /*004a*/ 	.short	(.L_18 - .L_17)
	.align		4
.L_17:
        /*004c*/ 	.word	index@(kernel_cutlass_kernel_cudnnsdpabwdfmha_dq_d256_sm100BlackwellFusedAttentionDQKernel_object_at_____Int32_Int32_Int32_TiledMMA_ThrLayoutVMNK21111000_PermutationMNK____MMAAtom_ThrID21_ShapeM_1)
        /*0050*/ 	.word	0x00000000


	//----- nvinfo : EIATTR_REGCOUNT
	.align		4
.L_18:
        /*0054*/ 	.byte	0x04, 0x2f
        /*0056*/ 	.short	(.L_20 - .L_19)
	.align		4
.L_19:
        /*0058*/ 	.word	index@(kernel_cutlass_dkdv_bwd_cudnnsdpabwdfmha_dkdv_d256_sm100BlackwellFusedAttentionDKDVKernel_object_at__TiledMMA_ThrLayoutVMNK21111000_PermutationMNK____MMAAtom_ThrID21_ShapeMNK2566416_TVLay_2)
        /*005c*/ 	.word	0x00000080


	//----- nvinfo : EIATTR_FRAME_SIZE
	.align		4
.L_20:
        /*0060*/ 	.byte	0x04, 0x11
        /*0062*/ 	.short	(.L_22 - .L_21)
	.align		4
.L_21:
        /*0064*/ 	.word	index@($__internal_3_$__cuda_sm20_div_u16)
        /*0068*/ 	.word	0x00000170


	//----- nvinfo : EIATTR_FRAME_SIZE
	.align		4
.L_22:
        /*006c*/ 	.byte	0x04, 0x11
        /*006e*/ 	.short	(.L_24 - .L_23)
	.align		4
.L_23:
        /*0070*/ 	.word	index@($__internal_2_$__cuda_sm10x_tcgen05_guardrail_trap_unallocated_columns_being_dealloced)
        /*0074*/ 	.word	0x00000170


	//----- nvinfo : EIATTR_FRAME_SIZE
	.align		4
.L_24:
        /*0078*/ 	.byte	0x04, 0x11
        /*007a*/ 	.short	(.L_26 - .L_25)
	.align		4
.L_25:
        /*007c*/ 	.word	index@($__internal_1_$__cuda_sm10x_tcgen05_guardrail_trap_phase_invalid_during_alloc)
        /*0080*/ 	.word	0x00000170


	//----- nvinfo : EIATTR_FRAME_SIZE
	.align		4
.L_26:
        /*0084*/ 	.byte	0x04, 0x11
        /*0086*/ 	.short	(.L_28 - .L_27)
	.align		4
.L_27:
        /*0088*/ 	.word	index@($__internal_0_$__cuda_sm10x_tcgen05_guardrail_trap_col_being_dealloced_not_returned_by_alloc)
        /*008c*/ 	.word	0x00000170


	//----- nvinfo : EIATTR_FRAME_SIZE
	.align		4
.L_28:
        /*0090*/ 	.byte	0x04, 0x11
        /*0092*/ 	.short	(.L_30 - .L_29)
	.align		4
.L_29:
        /*0094*/ 	.word	index@(kernel_cutlass_dkdv_bwd_cudnnsdpabwdfmha_dkdv_d256_sm100BlackwellFusedAttentionDKDVKernel_object_at__TiledMMA_ThrLayoutVMNK21111000_PermutationMNK____MMAAtom_ThrID21_ShapeMNK2566416_TVLay_2)
        /*0098*/ 	.word	0x00000170


	//----- nvinfo : EIATTR_MIN_STACK_SIZE
	.align		4
.L_30:
        /*009c*/ 	.byte	0x04, 0x12
        /*009e*/ 	.short	(.L_32 - .L_31)
	.align		4
.L_31:
        /*00a0*/ 	.word	index@(kernel_cutlass_dkdv_bwd_cudnnsdpabwdfmha_dkdv_d256_sm100BlackwellFusedAttentionDKDVKernel_object_at__TiledMMA_ThrLayoutVMNK21111000_PermutationMNK____MMAAtom_ThrID21_ShapeMNK2566416_TVLay_2)
        /*00a4*/ 	.word	0x00000170


	//----- nvinfo : EIATTR_MIN_STACK_SIZE
	.align		4
.L_32:
        /*00a8*/ 	.byte	0x04, 0x12
        /*00aa*/ 	.short	(.L_34 - .L_33)
	.align		4
.L_33:
        /*00ac*/ 	.word	index@(kernel_cutlass_kernel_cudnnsdpabwdfmha_dq_d256_sm100BlackwellFusedAttentionDQKernel_object_at_____Int32_Int32_Int32_TiledMMA_ThrLayoutVMNK21111000_PermutationMNK____MMAAtom_ThrID21_ShapeM_1)
        /*00b0*/ 	.word	0x00000000


	//----- nvinfo : EIATTR_MIN_STACK_SIZE
	.align		4
.L_34:
        /*00b4*/ 	.byte	0x04, 0x12
        /*00b6*/ 	.short	(.L_36 - .L_35)
	.align		4
.L_35:
        /*00b8*/ 	.word	index@(kernel_cutlass_sum_OdO_cudnnsdpabwdfmha_backward_sm100_2kernelBlackwellFusedMultiHeadAttentionBackward_object_at__tensorptrf16gmemalign64o409625620481256div64_tensorptrf16gmemalign64o4096_0)
        /*00bc*/ 	.word	0x00000000
.L_36:


//--------------------- .nv.info.kernel_cutlass_dkdv_bwd_cudnnsdpabwdfmha_dkdv_d256_sm100BlackwellFusedAttentionDKDVKernel_object_at__TiledMMA_ThrLayoutVMNK21111000_PermutationMNK____MMAAtom_ThrID21_ShapeMNK2566416_TVLay_2 --------------------------
	.section	.nv.info.kernel_cutlass_dkdv_bwd_cudnnsdpabwdfmha_dkdv_d256_sm100BlackwellFusedAttentionDKDVKernel_object_at__TiledMMA_ThrLayoutVMNK21111000_PermutationMNK____MMAAtom_ThrID21_ShapeMNK2566416_TVLay_2,"",@"SHT_CUDA_INFO"
	.sectionflags	@""
	.align	4


	//----- nvinfo : EIATTR_CUDA_API_VERSION
	.align		4
        /*0000*/ 	.byte	0x04, 0x37
        /*0002*/ 	.short	(.L_38 - .L_37)
.L_37:
        /*0004*/ 	.word	0x00000081


	//----- nvinfo : EIATTR_KPARAM_INFO
	.align		4
.L_38:
        /*0008*/ 	.byte	0x04, 0x17
        /*000a*/ 	.short	(.L_40 - .L_39)
.L_39:
        /*000c*/ 	.word	0x00000000
        /*0010*/ 	.short	0x001f
        /*0012*/ 	.short	0x0528
        /*0014*/ 	.byte	0x00, 0xf0, 0x11, 0x00


	//----- nvinfo : EIATTR_KPARAM_INFO
	.align		4
.L_40:
        /*0018*/ 	.byte	0x04, 0x17
        /*001a*/ 	.short	(.L_42 - .L_41)
.L_41:
        /*001c*/ 	.word	0x00000000
        /*0020*/ 	.short	0x001e
        /*0022*/ 	.short	0x0524
        /*0024*/ 	.byte	0x00, 0xf0, 0x11, 0x00


	//----- nvinfo : EIATTR_KPARAM_INFO
	.align		4
.L_42:
        /*0028*/ 	.byte	0x04, 0x17
        /*002a*/ 	.short	(.L_44 - .L_43)
.L_43:
        /*002c*/ 	.word	0x00000000
        /*0030*/ 	.short	0x001d
        /*0032*/ 	.short	0x0520
        /*0034*/ 	.byte	0x00, 0xf0, 0x11, 0x00


	//----- nvinfo : EIATTR_KPARAM_INFO
	.align		4
.L_44:
        /*0038*/ 	.byte	0x04, 0x17
        /*003a*/ 	.short	(.L_46 - .L_45)
.L_45:
        /*003c*/ 	.word	0x00000000
        /*0040*/ 	.short	0x001c
        /*0042*/ 	.short	0x051c
        /*0044*/ 	.byte	0x00, 0xf0, 0x11, 0x00


	//----- nvinfo : EIATTR_KPARAM_INFO
	.align		4
.L_46:
        /*0048*/ 	.byte	0x04, 0x17
        /*004a*/ 	.short	(.L_48 - .L_47)
.L_47:
        /*004c*/ 	.word	0x00000000
        /*0050*/ 	.short	0x001b
        /*0052*/ 	.short	0x0518
        /*0054*/ 	.byte	0x00, 0xf0, 0x11, 0x00


	//----- nvinfo : EIATTR_KPARAM_INFO
	.align		4
.L_48:
        /*0058*/ 	.byte	0x04, 0x17
        /*005a*/ 	.short	(.L_50 - .L_49)
.L_49:
        /*005c*/ 	.word	0x00000000
        /*0060*/ 	.short	0x001a
        /*0062*/ 	.short	0x0514
        /*0064*/ 	.byte	0x00, 0xf0, 0x11, 0x00


	//----- nvinfo : EIATTR_KPARAM_INFO
	.align		4
.L_50:
        /*0068*/ 	.byte	0x04, 0x17
        /*006a*/ 	.short	(.L_52 - .L_51)
.L_51:
        /*006c*/ 	.word	0x00000000
        /*0070*/ 	.short	0x0019
        /*0072*/ 	.short	0x0510
        /*0074*/ 	.byte	0x00, 0xf0, 0x11, 0x00


	//----- nvinfo : EIATTR_KPARAM_INFO
	.align		4
.L_52:
        /*0078*/ 	.byte	0x04, 0x17
        /*007a*/ 	.short	(.L_54 - .L_53)
.L_53:
        /*007c*/ 	.word	0x00000000
        /*0080*/ 	.short	0x0018
        /*0082*/ 	.short	0x050c
        /*0084*/ 	.byte	0x00, 0xf0, 0x11, 0x00


	//----- nvinfo : EIATTR_KPARAM_INFO
	.align		4
.L_54:
        /*0088*/ 	.byte	0x04, 0x17
        /*008a*/ 	.short	(.L_56 - .L_55)
.L_55:
        /*008c*/ 	.word	0x00000000
        /*0090*/ 	.short	0x0017
        /*0092*/ 	.short	0x0508
        /*0094*/ 	.byte	0x00, 0xf0, 0x11, 0x00


	//----- nvinfo : EIATTR_KPARAM_INFO
	.align		4
.L_56:
        /*0098*/ 	.byte	0x04, 0x17
        /*009a*/ 	.short	(.L_58 - .L_57)
.L_57:
        /*009c*/ 	.word	0x00000000
        /*00a0*/ 	.short	0x0016
        /*00a2*/ 	.short	0x04e8
        /*00a4*/ 	.byte	0x00, 0xf0, 0x81, 0x00


	//----- nvinfo : EIATTR_KPARAM_INFO
	.align		4
.L_58:
        /*00a8*/ 	.byte	0x04, 0x17
        /*00aa*/ 	.short	(.L_60 - .L_59)
.L_59:
        /*00ac*/ 	.word	0x00000000
        /*00b0*/ 	.short	0x0015
        /*00b2*/ 	.short	0x04e0
        /*00b4*/ 	.byte	0x00, 0xf0, 0x11, 0x00


	//----- nvinfo : EIATTR_KPARAM_INFO
	.align		4
.L_60:
        /*00b8*/ 	.byte	0x04, 0x17
        /*00ba*/ 	.short	(.L_62 - .L_61)
.L_61:
        /*00bc*/ 	.word	0x00000000
        /*00c0*/ 	.short	0x0014
        /*00c2*/ 	.short	0x04c0
        /*00c4*/ 	.byte	0x00, 0xf0, 0x81, 0x00


	//----- nvinfo : EIATTR_KPARAM_INFO
	.align		4
.L_62:
        /*00c8*/ 	.byte	0x04, 0x17
        /*00ca*/ 	.short	(.L_64 - .L_63)
.L_63:
        /*00cc*/ 	.word	0x00000000
        /*00d0*/ 	.short	0x0013
        /*00d2*/ 	.short	0x04a8
        /*00d4*/ 	.byte	0x00, 0xf0, 0x61, 0x00


	//----- nvinfo : EIATTR_KPARAM_INFO
	.align		4
.L_64:
        /*00d8*/ 	.byte	0x04, 0x17
        /*00da*/ 	.short	(.L_66 - .L_65)
.L_65:
        /*00dc*/ 	.word	0x00000000
        /*00e0*/ 	.short	0x0012
        /*00e2*/ 	.short	0x0490
        /*00e4*/ 	.byte	0x00, 0xf0, 0x61, 0x00


	//----- nvinfo : EIATTR_KPARAM_INFO
	.align		4
.L_66:
        /*00e8*/ 	.byte	0x04, 0x17
        /*00ea*/ 	.short	(.L_68 - .L_67)
.L_67:
        /*00ec*/ 	.word	0x00000000
        /*00f0*/ 	.short	0x0011
        /*00f2*/ 	.short	0x0480
        /*00f4*/ 	.byte	0x00, 0xf0, 0x31, 0x00


	//----- nvinfo : EIATTR_KPARAM_INFO
	.align		4
.L_68:
        /*00f8*/ 	.byte	0x04, 0x17
        /*00fa*/ 	.short	(.L_70 - .L_69)
.L_69:
        /*00fc*/ 	.word	0x00000000
        /*0100*/ 	.short	0x0010
        /*0102*/ 	.short	0x0400
        /*0104*/ 	.byte	0x00, 0xf0, 0x01, 0x02


	//----- nvinfo : EIATTR_KPARAM_INFO
	.align		4
.L_70:
        /*0108*/ 	.byte	0x04, 0x17
        /*010a*/ 	.short	(.L_72 - .L_71)
.L_71:
        /*010c*/ 	.word	0x00000000
        /*0110*/ 	.short	0x000f
        /*0112*/ 	.short	0x03c0
        /*0114*/ 	.byte	0x00, 0xf0, 0x31, 0x00


	//----- nvinfo : EIATTR_KPARAM_INFO
	.align		4
.L_72:
        /*0118*/ 	.byte	0x04, 0x17
        /*011a*/ 	.short	(.L_74 - .L_73)
.L_73:
        /*011c*/ 	.word	0x00000000
        /*0120*/ 	.short	0x000e
        /*0122*/ 	.short	0x0340
        /*0124*/ 	.byte	0x00, 0xf0, 0x01, 0x02


	//----- nvinfo : EIATTR_KPARAM_INFO
	.align		4
.L_74:
        /*0128*/ 	.byte	0x04, 0x17
        /*012a*/ 	.short	(.L_76 - .L_75)
.L_75:
        /*012c*/ 	.word	0x00000000
        /*0130*/ 	.short	0x000d
        /*0132*/ 	.short	0x0300
        /*0134*/ 	.byte	0x00, 0xf0, 0x31, 0x00


	//----- nvinfo : EIATTR_KPARAM_INFO
	.align		4
.L_76:
        /*0138*/ 	.byte	0x04, 0x17
        /*013a*/ 	.short	(.L_78 - .L_77)
.L_77:
        /*013c*/ 	.word	0x00000000
        /*0140*/ 	.short	0x000c
        /*0142*/ 	.short	0x0280
        /*0144*/ 	.byte	0x00, 0xf0, 0x01, 0x02


	//----- nvinfo : EIATTR_KPARAM_INFO
	.align		4
.L_78:
        /*0148*/ 	.byte	0x04, 0x17
        /*014a*/ 	.short	(.L_80 - .L_79)
.L_79:
        /*014c*/ 	.word	0x00000000
        /*0150*/ 	.short	0x000b
        /*0152*/ 	.short	0x0250
        /*0154*/ 	.byte	0x00, 0xf0, 0x81, 0x00


	//----- nvinfo : EIATTR_KPARAM_INFO
	.align		4
.L_80:
        /*0158*/ 	.byte	0x04, 0x17
        /*015a*/ 	.short	(.L_82 - .L_81)
.L_81:
        /*015c*/ 	.word	0x00000000
        /*0160*/ 	.short	0x000a
        /*0162*/ 	.short	0x0240
        /*0164*/ 	.byte	0x00, 0xf0, 0x31, 0x00


	//----- nvinfo : EIATTR_KPARAM_INFO
	.align		4
.L_82:
        /*0168*/ 	.byte	0x04, 0x17
        /*016a*/ 	.short	(.L_84 - .L_83)
.L_83:
        /*016c*/ 	.word	0x00000000
        /*0170*/ 	.short	0x0009
        /*0172*/ 	.short	0x01c0
        /*0174*/ 	.byte	0x00, 0xf0, 0x01, 0x02


	//----- nvinfo : EIATTR_KPARAM_INFO
	.align		4
.L_84:
        /*0178*/ 	.byte	0x04, 0x17
        /*017a*/ 	.short	(.L_86 - .L_85)
.L_85:
        /*017c*/ 	.word	0x00000000
        /*0180*/ 	.short	0x0008
        /*0182*/ 	.short	0x0180
        /*0184*/ 	.byte	0x00, 0xf0, 0x31, 0x00


	//----- nvinfo : EIATTR_KPARAM_INFO
	.align		4
.L_86:
        /*0188*/ 	.byte	0x04, 0x17
        /*018a*/ 	.short	(.L_88 - .L_87)
.L_87:
        /*018c*/ 	.word	0x00000000
        /*0190*/ 	.short	0x0007
        /*0192*/ 	.short	0x0100
        /*0194*/ 	.byte	0x00, 0xf0, 0x01, 0x02


	//----- nvinfo : EIATTR_KPARAM_INFO
	.align		4
.L_88:
        /*0198*/ 	.byte	0x04, 0x17
        /*019a*/ 	.short	(.L_90 - .L_89)
.L_89:
        /*019c*/ 	.word	0x00000000
        /*01a0*/ 	.short	0x0006
        /*01a2*/ 	.short	0x00d0
        /*01a4*/ 	.byte	0x00, 0xf0, 0x61, 0x00


	//----- nvinfo : EIATTR_KPARAM_INFO
	.align		4
.L_90:
        /*01a8*/ 	.byte	0x04, 0x17
        /*01aa*/ 	.short	(.L_92 - .L_91)
.L_91:
        /*01ac*/ 	.word	0x00000000
        /*01b0*/ 	.short	0x0005
        /*01b2*/ 	.short	0x00c0
        /*01b4*/ 	.byte	0x00, 0xf0, 0x31, 0x00


	//----- nvinfo : EIATTR_KPARAM_INFO
	.align		4
.L_92:
        /*01b8*/ 	.byte	0x04, 0x17
        /*01ba*/ 	.short	(.L_94 - .L_93)
.L_93:
        /*01bc*/ 	.word	0x00000000
        /*01c0*/ 	.short	0x0004
        /*01c2*/ 	.short	0x0040
        /*01c4*/ 	.byte	0x00, 0xf0, 0x01, 0x02


	//----- nvinfo : EIATTR_KPARAM_INFO
	.align		4
.L_94:
        /*01c8*/ 	.byte	0x04, 0x17
        /*01ca*/ 	.short	(.L_96 - .L_95)
.L_95:
        /*01cc*/ 	.word	0x00000000
        /*01d0*/ 	.short	0x0003
        /*01d2*/ 	.short	0x0009
        /*01d4*/ 	.byte	0x00, 0xf0, 0x0d, 0x00


	//----- nvinfo : EIATTR_KPARAM_INFO
	.align		4
.L_96:
        /*01d8*/ 	.byte	0x04, 0x17
        /*01da*/ 	.short	(.L_98 - .L_97)
.L_97:
        /*01dc*/ 	.word	0x00000000
        /*01e0*/ 	.short	0x0002
        /*01e2*/ 	.short	0x0006
        /*01e4*/ 	.byte	0x00, 0xf0, 0x0d, 0x00


	//----- nvinfo : EIATTR_KPARAM_INFO
	.align		4
.L_98:
        /*01e8*/ 	.byte	0x04, 0x17
        /*01ea*/ 	.short	(.L_100 - .L_99)
.L_99:
        /*01ec*/ 	.word	0x00000000
        /*01f0*/ 	.short	0x0001
        /*01f2*/ 	.short	0x0003
        /*01f4*/ 	.byte	0x00, 0xf0, 0x0d, 0x00


	//----- nvinfo : EIATTR_KPARAM_INFO
	.align		4
.L_100:
        /*01f8*/ 	.byte	0x04, 0x17
        /*01fa*/ 	.short	(.L_102 - .L_101)
.L_101:
        /*01fc*/ 	.word	0x00000000
        /*0200*/ 	.short	0x0000
        /*0202*/ 	.short	0x0000
        /*0204*/ 	.byte	0x00, 0xf0, 0x0d, 0x00


	//----- nvinfo : EIATTR_AT_ENTRY_FRAGMENTS
	.align		4
.L_102:
        /*0208*/ 	.byte	0x04, 0x4f
        /*020a*/ 	.short	(.L_104 - .L_103)


	//   ....[0]....
.L_103:
        /*020c*/ 	.word	0x00000004


	//   ....[1]....
        /*0210*/ 	.word	0x00000005


	//----- nvinfo : EIATTR_RESERVED_SMEM_USED
	.align		4
.L_104:
        /*0214*/ 	.byte	0x01, 0x41
	.zero		2


	//----- nvinfo : EIATTR_SPARSE_MMA_MASK
	.align		4
        /*0218*/ 	.byte	0x03, 0x50
        /*021a*/ 	.short	0x0000


	//----- nvinfo : EIATTR_TCGEN05_2CTA_USED
	.align		4
        /*021c*/ 	.byte	0x01, 0x52
	.zero		2


	//----- nvinfo : EIATTR_MAXREG_COUNT
	.align		4
        /*0220*/ 	.byte	0x03, 0x1b
        /*0222*/ 	.short	0x00a8


	//----- nvinfo : EIATTR_NUM_BARRIERS
	.align		4
        /*0224*/ 	.byte	0x02, 0x4c
        /*0226*/ 	.byte	0x04
	.zero		1


	//----- nvinfo : EIATTR_ANNOTATIONS
	.align		4
        /*0228*/ 	.byte	0x04, 0x55
        /*022a*/ 	.short	(.L_106 - .L_105)


	//   ....[0]....
.L_105:
        /*022c*/ 	.word	0x00000001
        /*0230*/ 	.byte	0xd0, 0x00, 0x00, 0x00, 0x01, 0x00, 0x00, 0x00, 0x00, 0x09, 0x00, 0x00, 0x01, 0x00, 0x00, 0x00
        /* <DEDUP_REMOVED lines=129> */
        /*0a50*/ 	.byte	0xb0, 0x6a, 0x01, 0x00


	//----- nvinfo : EIATTR_INT_WARP_WIDE_INSTR_OFFSETS
	.align		4
.L_106:
        /*0a54*/ 	.byte	0x04, 0x31
        /*0a56*/ 	.short	(.L_108 - .L_107)


	//   ....[0]....
.L_107:
        /*0a58*/ 	.word	0x00016ca0


	//   ....[1]....
        /*0a5c*/ 	.word	0x00016cd0


	//----- nvinfo : EIATTR_COOP_GROUP_MASK_REGIDS
	.align		4
.L_108:
        /*0a60*/ 	.byte	0x04, 0x29
        /*0a62*/ 	.short	(.L_110 - .L_109)


	//   ....[0]....
.L_109:
        /*0a64*/ 	.word	0xffffffff


	//   ....[1]....
        /*0a68*/ 	.word	0xffffffff


	//   ....[2]....
        /*0a6c*/ 	.word	0xffffffff


	//   ....[3]....
        /*0a70*/ 	.word	0xffffffff


	//   ....[4]....
        /*0a74*/ 	.word	0xffffffff


	//   ....[5]....
        /*0a78*/ 	.word	0xffffffff


	//----- nvinfo : EIATTR_COOP_GROUP_INSTR_OFFSETS
	.align		4
.L_110:
        /*0a7c*/ 	.byte	0x04, 0x28
        /*0a7e*/ 	.short	(.L_112 - .L_111)


	//   ....[0]....
.L_111:
        /*0a80*/ 	.word	0x00000f20


	//   ....[1]....
        /*0a84*/ 	.word	0x00001510


	//   ....[2]....
        /*0a88*/ 	.word	0x00001690


	//   ....[3]....
        /*0a8c*/ 	.word	0x00016990


	//   ....[4]....
        /*0a90*/ 	.word	0x00016b30


	//   ....[5]....
        /*0a94*/ 	.word	0x00016d90


	//----- nvinfo : EIATTR_REG_RECONFIG
	.align		4
.L_112:
        /*0a98*/ 	.byte	0x01, 0x54
	.zero		2


	//----- nvinfo : EIATTR_VRC_CTA_INIT_COUNT
	.align		4
        /*0a9c*/ 	.byte	0x02, 0x4a
        /*0a9e*/ 	.byte	0x80
	.zero		1


	//----- nvinfo : EIATTR_MBARRIER_INSTR_OFFSETS
	.align		4
        /*0aa0*/ 	.byte	0x04, 0x39
        /*0aa2*/ 	.short	(.L_114 - .L_113)


	//   ....[0]....
.L_113:
        /*0aa4*/ 	.word	0x00000540
        /*0aa8*/ 	.word	0x000000ff
        /*0aac*/ 	.word	0x00000000
        /*0ab0*/ 	.short	0x0100
        /*0ab2*/ 	.byte	0x05
	.zero		1


	//   ....[1]....
        /*0ab4*/ 	.word	0x00000550
        /*0ab8*/ 	.word	0x000000ff
        /*0abc*/ 	.word	0x00000008
        /*0ac0*/ 	.short	0x0100
        /*0ac2*/ 	.byte	0x05
	.zero		1


	//   ....[2]....
        /*0ac4*/ 	.word	0x00000af0
        /*0ac8*/ 	.word	0x000000ff
        /*0acc*/ 	.word	0x00000010
        /*0ad0*/ 	.short	0x0100
        /*0ad2*/ 	.byte	0x08
	.zero		1


	//   ....[3]....
        /*0ad4*/ 	.word	0x00000b00
        /*0ad8*/ 	.word	0x000000ff
        /*0adc*/ 	.word	0x00000018
        /*0ae0*/ 	.short	0x0100
        /*0ae2*/ 	.byte	0x08
	.zero		1


	//   ....[4]....
        /*0ae4*/ 	.word	0x00000b10
        /*0ae8*/ 	.word	0x000000ff
        /*0aec*/ 	.word	0x00000020
        /*0af0*/ 	.short	0x0100
        /*0af2*/ 	.byte	0x08
	.zero		1


	//   ....[5]....
        /*0af4*/ 	.word	0x00000b20
        /*0af8*/ 	.word	0x000000ff
        /*0afc*/ 	.word	0x00000028
        /*0b00*/ 	.short	0x0100
        /*0b02*/ 	.byte	0x08
	.zero		1


	//   ....[6]....
        /*0b04*/ 	.word	0x00000b30
        /*0b08*/ 	.word	0x000000ff
        /*0b0c*/ 	.word	0x00000030
        /*0b10*/ 	.short	0x0100
        /*0b12*/ 	.byte	0x08
	.zero		1


	//   ....[7]....
        /*0b14*/ 	.word	0x00000b40
        /*0b18*/ 	.word	0x000000ff
        /*0b1c*/ 	.word	0x00000038
        /*0b20*/ 	.short	0x0100
        /*0b22*/ 	.byte	0x08
	.zero		1


	//   ....[8]....
        /*0b24*/ 	.word	0x00000b50
        /*0b28*/ 	.word	0x000000ff
        /*0b2c*/ 	.word	0x00000040
        /*0b30*/ 	.short	0x0100
        /*0b32*/ 	.byte	0x08
	.zero		1


	//   ....[9]....
        /*0b34*/ 	.word	0x00000b60
        /*0b38*/ 	.word	0x000000ff
        /*0b3c*/ 	.word	0x00000048
        /*0b40*/ 	.short	0x0100
        /*0b42*/ 	.byte	0x08
	.zero		1


	//   ....[10]....
        /*0b44*/ 	.word	0x00000b70
        /*0b48*/ 	.word	0x000000ff
        /*0b4c*/ 	.word	0x00000050
        /*0b50*/ 	.short	0x0100
        /*0b52*/ 	.byte	0x08
	.zero		1


	//   ....[11]....
        /*0b54*/ 	.word	0x00000b80
        /*0b58*/ 	.word	0x000000ff
        /*0b5c*/ 	.word	0x00000058
        /*0b60*/ 	.short	0x0100
        /*0b62*/ 	.byte	0x08
	.zero		1


	//   ....[12]....
        /*0b64*/ 	.word	0x00000b90
        /*0b68*/ 	.word	0x000000ff
        /*0b6c*/ 	.word	0x00000060
        /*0b70*/ 	.short	0x0100
        /*0b72*/ 	.byte	0x08
	.zero		1


	//   ....[13]....
        /*0b74*/ 	.word	0x00000ba0
        /*0b78*/ 	.word	0x000000ff
        /*0b7c*/ 	.word	0x00000068
        /*0b80*/ 	.short	0x0100
        /*0b82*/ 	.byte	0x08
	.zero		1


	//   ....[14]....
        /*0b84*/ 	.word	0x00000bf0
        /*0b88*/ 	.word	0x000000ff
        /*0b8c*/ 	.word	0x00000070
        /*0b90*/ 	.short	0x0100
        /*0b92*/ 	.byte	0x0a
	.zero		1


	//   ....[15]....
        /*0b94*/ 	.word	0x00000c00
        /*0b98*/ 	.word	0x000000ff
        /*0b9c*/ 	.word	0x00000078
        /*0ba0*/ 	.short	0x0100
        /*0ba2*/ 	.byte	0x0a
	.zero		1


	//   ....[16]....
        /*0ba4*/ 	.word	0x00000c30
        /*0ba8*/ 	.word	0x000000ff
        /*0bac*/ 	.word	0x00000080
        /*0bb0*/ 	.short	0x0100
        /*0bb2*/ 	.byte	0x09
	.zero		1


	//   ....[17]....
        /*0bb4*/ 	.word	0x00000c40
        /*0bb8*/ 	.word	0x000000ff
        /*0bbc*/ 	.word	0x00000088
        /*0bc0*/ 	.short	0x0100
        /*0bc2*/ 	.byte	0x09
	.zero		1


	//   ....[18]....
        /*0bc4*/ 	.word	0x00000d20
        /*0bc8*/ 	.word	0x000000ff
        /*0bcc*/ 	.word	0x00000090
        /*0bd0*/ 	.short	0x0100
        /*0bd2*/ 	.byte	0x08
	.zero		1


	//   ....[19]....
        /*0bd4*/ 	.word	0x00000d30
        /*0bd8*/ 	.word	0x000000ff
        /*0bdc*/ 	.word	0x00000098
        /*0be0*/ 	.short	0x0100
        /*0be2*/ 	.byte	0x08
	.zero		1


	//   ....[20]....
        /*0be4*/ 	.word	0x00000d40
        /*0be8*/ 	.word	0x000000ff
        /*0bec*/ 	.word	0x000000a0
        /*0bf0*/ 	.short	0x0100
        /*0bf2*/ 	.byte	0x08
	.zero		1


	//   ....[21]....
        /*0bf4*/ 	.word	0x00000d50
        /*0bf8*/ 	.word	0x000000ff
        /*0bfc*/ 	.word	0x000000a8
        /*0c00*/ 	.short	0x0100
        /*0c02*/ 	.byte	0x08
	.zero		1


	//   ....[22]....
        /*0c04*/ 	.word	0x00000d60
        /*0c08*/ 	.word	0x000000ff
        /*0c0c*/ 	.word	0x000000b0
        /*0c10*/ 	.short	0x0100
        /*0c12*/ 	.byte	0x08
	.zero		1


	//   ....[23]....
        /*0c14*/ 	.word	0x00000d70
        /*0c18*/ 	.word	0x000000ff
        /*0c1c*/ 	.word	0x000000b8
        /*0c20*/ 	.short	0x0100
        /*0c22*/ 	.byte	0x08
	.zero		1


	//   ....[24]....
        /*0c24*/ 	.word	0x00000d80
        /*0c28*/ 	.word	0x000000ff
        /*0c2c*/ 	.word	0x000000c0
        /*0c30*/ 	.short	0x0100
        /*0c32*/ 	.byte	0x08
	.zero		1


	//   ....[25]....
        /*0c34*/ 	.word	0x00000d90
        /*0c38*/ 	.word	0x000000ff
        /*0c3c*/ 	.word	0x000000c8
        /*0c40*/ 	.short	0x0100
        /*0c42*/ 	.byte	0x08
	.zero		1


	//   ....[26]....
        /*0c44*/ 	.word	0x00000da0
        /*0c48*/ 	.word	0x000000ff
        /*0c4c*/ 	.word	0x000000d0
        /*0c50*/ 	.short	0x0100
        /*0c52*/ 	.byte	0x08
	.zero		1


	//   ....[27]....
        /*0c54*/ 	.word	0x00000db0
        /*0c58*/ 	.word	0x000000ff
        /*0c5c*/ 	.word	0x000000d8
        /*0c60*/ 	.short	0x0100
        /*0c62*/ 	.byte	0x08
	.zero		1


	//   ....[28]....
        /*0c64*/ 	.word	0x00000eb0
        /*0c68*/ 	.word	0x000000ff
        /*0c6c*/ 	.word	0x000000e8
        /*0c70*/ 	.short	0x0100
        /*0c72*/ 	.byte	0x04
	.zero		1


	//   ....[29]....
        /*0c74*/ 	.word	0x00001180
        /*0c78*/ 	.word	0x00000000
        /*0c7c*/ 	.word	0x00000000
        /*0c80*/ 	.short	0x010a
        /*0c82*/ 	.byte	0xff
	.zero		1


	//   ....[30]....
        /*0c84*/ 	.word	0x000011a0
        /*0c88*/ 	.word	0x00000000
        /*0c8c*/ 	.word	0x00000000
        /*0c90*/ 	.short	0x010a
        /*0c92*/ 	.byte	0xff
	.zero		1


	//   ....[31]....
        /*0c94*/ 	.word	0x00001380
        /*0c98*/ 	.word	0x00000004
        /*0c9c*/ 	.word	0x00000000
        /*0ca0*/ 	.short	0x010a
        /*0ca2*/ 	.byte	0xff
	.zero		1


	//   ....[32]....
        /*0ca4*/ 	.word	0x000013a0
        /*0ca8*/ 	.word	0x00000004
        /*0cac*/ 	.word	0x00000000
        /*0cb0*/ 	.short	0x010a
        /*0cb2*/ 	.byte	0xff
	.zero		1


	//   ....[33]....
        /*0cb4*/ 	.word	0x00001490
        /*0cb8*/ 	.word	0x00000000
        /*0cbc*/ 	.word	0x00000000
        /*0cc0*/ 	.short	0x0101
        /*0cc2*/ 	.byte	0xff
	.zero		1


	//   ....[34]....
        /*0cc4*/ 	.word	0x00003560
        /*0cc8*/ 	.word	0x000000ff
        /*0ccc*/ 	.word	0x00000018
        /*0cd0*/ 	.short	0x010a
        /*0cd2*/ 	.byte	0x04
	.zero		1


	//   ....[35]....
        /*0cd4*/ 	.word	0x00003a80
        /*0cd8*/ 	.word	0x000000ff
        /*0cdc*/ 	.word	0x00000008
        /*0ce0*/ 	.short	0x010a
        /*0ce2*/ 	.byte	0x04
	.zero		1


	//   ....[36]....
        /*0ce4*/ 	.word	0x00003fa0
        /*0ce8*/ 	.word	0x000000ff
        /*0cec*/ 	.word	0x00000068
        /*0cf0*/ 	.short	0x010a
        /*0cf2*/ 	.byte	0x04
	.zero		1


	//   ....[37]....
        /*0cf4*/ 	.word	0x000041b0
        /*0cf8*/ 	.word	0x000000ff
        /*0cfc*/ 	.word	0x00000060
        /*0d00*/ 	.short	0x0107
        /*0d02*/ 	.byte	0x04
	.zero		1


	//   ....[38]....
        /*0d04*/ 	.word	0x000041e0
        /*0d08*/ 	.word	0x000000ff
        /*0d0c*/ 	.word	0x00000028
        /*0d10*/ 	.short	0x010a
        /*0d12*/ 	.byte	0x04
	.zero		1


	//   ....[39]....
        /*0d14*/ 	.word	0x000046a0
        /*0d18*/ 	.word	0x000000ff
        /*0d1c*/ 	.word	0x00000048
        /*0d20*/ 	.short	0x010a
        /*0d22*/ 	.byte	0x04
	.zero		1


	//   ....[40]....
        /*0d24*/ 	.word	0x00004bc0
        /*0d28*/ 	.word	0x000000ff
        /*0d2c*/ 	.word	0x00000078
        /*0d30*/ 	.short	0x010a
        /*0d32*/ 	.byte	0x04
	.zero		1


	//   ....[41]....
        /*0d34*/ 	.word	0x00004d50
        /*0d38*/ 	.word	0x000000ff
        /*0d3c*/ 	.word	0x00000070
        /*0d40*/ 	.short	0x0107
        /*0d42*/ 	.byte	0x04
	.zero		1


	//   ....[42]....
        /*0d44*/ 	.word	0x00004d80
        /*0d48*/ 	.word	0x000000ff
        /*0d4c*/ 	.word	0x00000058
        /*0d50*/ 	.short	0x010a
        /*0d52*/ 	.byte	0x04
	.zero		1


	//   ....[43]....
        /*0d54*/ 	.word	0x00005040
        /*0d58*/ 	.word	0x000000ff
        /*0d5c*/ 	.word	0x00000038
        /*0d60*/ 	.short	0x010a
        /*0d62*/ 	.byte	0x04
	.zero		1


	//   ....[44]....
        /*0d64*/ 	.word	0x000055a0
        /*0d68*/ 	.word	0x000000ff
        /*0d6c*/ 	.word	0x00000008
        /*0d70*/ 	.short	0x010a
        /*0d72*/ 	.byte	0x04
	.zero		1


	//   ....[45]....
        /*0d74*/ 	.word	0x00005be0
        /*0d78*/ 	.word	0x000000ff
        /*0d7c*/ 	.word	0x00000068
        /*0d80*/ 	.short	0x010a
        /*0d82*/ 	.byte	0x04
	.zero		1


	//   ....[46]....
        /*0d84*/ 	.word	0x00005e90
        /*0d88*/ 	.word	0x000000ff
        /*0d8c*/ 	.word	0x00000060
        /*0d90*/ 	.short	0x0107
        /*0d92*/ 	.byte	0x04
	.zero		1


	//   ....[47]....
        /*0d94*/ 	.word	0x00005ec0
        /*0d98*/ 	.word	0x000000ff
        /*0d9c*/ 	.word	0x00000048
        /*0da0*/ 	.short	0x010a
        /*0da2*/ 	.byte	0x04
	.zero		1


	//   ....[48]....
        /*0da4*/ 	.word	0x00006370
        /*0da8*/ 	.word	0x000000ff
        /*0dac*/ 	.word	0x00000078
        /*0db0*/ 	.short	0x010a
        /*0db2*/ 	.byte	0x04
	.zero		1


	//   ....[49]....
        /*0db4*/ 	.word	0x000064f0
        /*0db8*/ 	.word	0x000000ff
        /*0dbc*/ 	.word	0x00000070
        /*0dc0*/ 	.short	0x0107
        /*0dc2*/ 	.byte	0x04
	.zero		1


	//   ....[50]....
        /*0dc4*/ 	.word	0x00006520
        /*0dc8*/ 	.word	0x000000ff
        /*0dcc*/ 	.word	0x00000058
        /*0dd0*/ 	.short	0x010a
        /*0dd2*/ 	.byte	0x04
	.zero		1


	//   ....[51]....
        /*0dd4*/ 	.word	0x000067b0
        /*0dd8*/ 	.word	0x000000ff
        /*0ddc*/ 	.word	0x00000038
        /*0de0*/ 	.short	0x010a
        /*0de2*/ 	.byte	0x04
	.zero		1


	//   ....[52]....
        /*0de4*/ 	.word	0x00006a80
        /*0de8*/ 	.word	0x000000ff
        /*0dec*/ 	.word	0x00000018
        /*0df0*/ 	.short	0x010a
        /*0df2*/ 	.byte	0x04
	.zero		1


	//   ....[53]....
        /*0df4*/ 	.word	0x00006af0
        /*0df8*/ 	.word	0x000000ff
        /*0dfc*/ 	.word	0x00000028
        /*0e00*/ 	.short	0x010a
        /*0e02*/ 	.byte	0x04
	.zero		1


	//   ....[54]....
        /*0e04*/ 	.word	0x00006b50
        /*0e08*/ 	.word	0x000000ff
        /*0e0c*/ 	.word	0x00000008
        /*0e10*/ 	.short	0x010a
        /*0e12*/ 	.byte	0x04
	.zero		1


	//   ....[55]....
        /*0e14*/ 	.word	0x00006bc0
        /*0e18*/ 	.word	0x000000ff
        /*0e1c*/ 	.word	0x00000068
        /*0e20*/ 	.short	0x010a
        /*0e22*/ 	.byte	0x04
	.zero		1


	//   ....[56]....
        /*0e24*/ 	.word	0x00006be0
        /*0e28*/ 	.word	0x000000ff
        /*0e2c*/ 	.word	0x00000048
        /*0e30*/ 	.short	0x010a
        /*0e32*/ 	.byte	0x04
	.zero		1


	//   ....[57]....
        /*0e34*/ 	.word	0x00006c40
        /*0e38*/ 	.word	0x000000ff
        /*0e3c*/ 	.word	0x00000058
        /*0e40*/ 	.short	0x010a
        /*0e42*/ 	.byte	0x04
	.zero		1


	//   ....[58]....
        /*0e44*/ 	.word	0x00006cb0
        /*0e48*/ 	.word	0x000000ff
        /*0e4c*/ 	.word	0x00000078
        /*0e50*/ 	.short	0x010a
        /*0e52*/ 	.byte	0x04
	.zero		1


	//   ....[59]....
        /*0e54*/ 	.word	0x00006cd0
        /*0e58*/ 	.word	0x000000ff
        /*0e5c*/ 	.word	0x00000038
        /*0e60*/ 	.short	0x010a
        /*0e62*/ 	.byte	0x04
	.zero		1


	//   ....[60]....
        /*0e64*/ 	.word	0x00006d40
        /*0e68*/ 	.word	0x000000ff
        /*0e6c*/ 	.word	0x00000028
        /*0e70*/ 	.short	0x010a
        /*0e72*/ 	.byte	0x04
	.zero		1


	//   ....[61]....
        /*0e74*/ 	.word	0x00006d70
        /*0e78*/ 	.word	0x000000ff
        /*0e7c*/ 	.word	0x00000008
        /*0e80*/ 	.short	0x010a
        /*0e82*/ 	.byte	0x04
	.zero		1


	//   ....[62]....
        /*0e84*/ 	.word	0x00006da0
        /*0e88*/ 	.word	0x000000ff
        /*0e8c*/ 	.word	0x00000068
        /*0e90*/ 	.short	0x010a
        /*0e92*/ 	.byte	0x04
	.zero		1


	//   ....[63]....
        /*0e94*/ 	.word	0x00006dd0
        /*0e98*/ 	.word	0x000000ff
        /*0e9c*/ 	.word	0x00000048
        /*0ea0*/ 	.short	0x010a
        /*0ea2*/ 	.byte	0x04
	.zero		1


	//   ....[64]....
        /*0ea4*/ 	.word	0x00006e00
        /*0ea8*/ 	.word	0x000000ff
        /*0eac*/ 	.word	0x00000058
        /*0eb0*/ 	.short	0x010a
        /*0eb2*/ 	.byte	0x04
	.zero		1


	//   ....[65]....
        /*0eb4*/ 	.word	0x00006e30
        /*0eb8*/ 	.word	0x000000ff
        /*0ebc*/ 	.word	0x00000078
        /*0ec0*/ 	.short	0x010a
        /*0ec2*/ 	.byte	0x04
	.zero		1


	//   ....[66]....
        /*0ec4*/ 	.word	0x00006e70
        /*0ec8*/ 	.word	0x00000022
        /*0ecc*/ 	.word	0x00000038
        /*0ed0*/ 	.short	0x010a
        /*0ed2*/ 	.byte	0xff
	.zero		1


	//   ....[67]....
        /*0ed4*/ 	.word	0x00006eb0
        /*0ed8*/ 	.word	0x00000022
        /*0edc*/ 	.word	0x00000038
        /*0ee0*/ 	.short	0x010a
        /*0ee2*/ 	.byte	0xff
	.zero		1


	//   ....[68]....
        /*0ee4*/ 	.word	0x00007130
        /*0ee8*/ 	.word	0x0000000a
        /*0eec*/ 	.word	0x00000088
        /*0ef0*/ 	.short	0x010a
        /*0ef2*/ 	.byte	0xff
	.zero		1


	//   ....[69]....
        /*0ef4*/ 	.word	0x00007160
        /*0ef8*/ 	.word	0x0000000a
        /*0efc*/ 	.word	0x00000010
        /*0f00*/ 	.short	0x010a
        /*0f02*/ 	.byte	0xff
	.zero		1


	//   ....[70]....
        /*0f04*/ 	.word	0x00007180
        /*0f08*/ 	.word	0x0000000a
        /*0f0c*/ 	.word	0x00000000
        /*0f10*/ 	.short	0x010a
        /*0f12*/ 	.byte	0xff
	.zero		1


	//   ....[71]....
        /*0f14*/ 	.word	0x00008880
        /*0f18*/ 	.word	0x0000000a
        /*0f1c*/ 	.word	0x00000040
        /*0f20*/ 	.short	0x010a
        /*0f22*/ 	.byte	0xff
	.zero		1


	//   ....[72]....
        /*0f24*/ 	.word	0x00008930
        /*0f28*/ 	.word	0x0000000a
        /*0f2c*/ 	.word	0x00000020
        /*0f30*/ 	.short	0x010a
        /*0f32*/ 	.byte	0xff
	.zero		1


	//   ....[73]....
        /*0f34*/ 	.word	0x00008950
        /*0f38*/ 	.word	0x0000000a
        /*0f3c*/ 	.word	0x00000098
        /*0f40*/ 	.short	0x010a
        /*0f42*/ 	.byte	0xff
	.zero		1


	//   ....[74]....
        /*0f44*/ 	.word	0x0000a070
        /*0f48*/ 	.word	0x0000000a
        /*0f4c*/ 	.word	0x000000a0
        /*0f50*/ 	.short	0x010a
        /*0f52*/ 	.byte	0xff
	.zero		1


	//   ....[75]....
        /*0f54*/ 	.word	0x0000a110
        /*0f58*/ 	.word	0x0000000a
        /*0f5c*/ 	.word	0x00000050
        /*0f60*/ 	.short	0x010a
        /*0f62*/ 	.byte	0xff
	.zero		1


	//   ....[76]....
        /*0f64*/ 	.word	0x0000ddd0
        /*0f68*/ 	.word	0x00000009
        /*0f6c*/ 	.word	0x00000000
        /*0f70*/ 	.short	0x010a
        /*0f72*/ 	.byte	0xff
	.zero		1


	//   ....[77]....
        /*0f74*/ 	.word	0x0000de00
        /*0f78*/ 	.word	0x00000009
        /*0f7c*/ 	.word	0x00000088
        /*0f80*/ 	.short	0x010a
        /*0f82*/ 	.byte	0xff
	.zero		1


	//   ....[78]....
        /*0f84*/ 	.word	0x0000eb40
        /*0f88*/ 	.word	0x00000009
        /*0f8c*/ 	.word	0x00000030
        /*0f90*/ 	.short	0x010a
        /*0f92*/ 	.byte	0xff
	.zero		1


	//   ....[79]....
        /*0f94*/ 	.word	0x0000eb60
        /*0f98*/ 	.word	0x00000009
        /*0f9c*/ 	.word	0x000000b0
        /*0fa0*/ 	.short	0x010a
        /*0fa2*/ 	.byte	0xff
	.zero		1


	//   ....[80]....
        /*0fa4*/ 	.word	0x0000f030
        /*0fa8*/ 	.word	0x00000009
        /*0fac*/ 	.word	0x00000098
        /*0fb0*/ 	.short	0x010a
        /*0fb2*/ 	.byte	0xff
	.zero		1


	//   ....[81]....
        /*0fb4*/ 	.word	0x0000f050
        /*0fb8*/ 	.word	0x00000009
        /*0fbc*/ 	.word	0x00000040
        /*0fc0*/ 	.short	0x010a
        /*0fc2*/ 	.byte	0xff
	.zero		1


	//   ....[82]....
        /*0fc4*/ 	.word	0x0000fbc0
        /*0fc8*/ 	.word	0x00000009
        /*0fcc*/ 	.word	0x000000a0
        /*0fd0*/ 	.short	0x010a
        /*0fd2*/ 	.byte	0xff
	.zero		1


	//   ....[83]....
        /*0fd4*/ 	.word	0x0000fbe0
        /*0fd8*/ 	.word	0x00000009
        /*0fdc*/ 	.word	0x00000050
        /*0fe0*/ 	.short	0x010a
        /*0fe2*/ 	.byte	0xff
	.zero		1


	//   ....[84]....
        /*0fe4*/ 	.word	0x00010170
        /*0fe8*/ 	.word	0x00000008
        /*0fec*/ 	.word	0x000000d0
        /*0ff0*/ 	.short	0x010a
        /*0ff2*/ 	.byte	0xff
	.zero		1


	//   ....[85]....
        /*0ff4*/ 	.word	0x000102b0
        /*0ff8*/ 	.word	0x00000008
        /*0ffc*/ 	.word	0x000000d8
        /*1000*/ 	.short	0x010a
        /*1002*/ 	.byte	0xff
	.zero		1


	//   ....[86]....
        /*1004*/ 	.word	0x000102d0
        /*1008*/ 	.word	0x00000008
        /*100c*/ 	.word	0x000000b0
        /*1010*/ 	.short	0x010a
        /*1012*/ 	.byte	0xff
	.zero		1


	//   ....[87]....
        /*1014*/ 	.word	0x00010300
        /*1018*/ 	.word	0x00000008
        /*101c*/ 	.word	0x00000030
        /*1020*/ 	.short	0x010a
        /*1022*/ 	.byte	0xff
	.zero		1


	//   ....[88]....
        /*1024*/ 	.word	0x000108f0
        /*1028*/ 	.word	0x00000008
        /*102c*/ 	.word	0x00000088
        /*1030*/ 	.short	0x010a
        /*1032*/ 	.byte	0xff
	.zero		1


	//   ....[89]....
        /*1034*/ 	.word	0x00010920
        /*1038*/ 	.word	0x00000008
        /*103c*/ 	.word	0x00000098
        /*1040*/ 	.short	0x010a
        /*1042*/ 	.byte	0xff
	.zero		1


	//   ....[90]....
        /*1044*/ 	.word	0x00010960
        /*1048*/ 	.word	0x00000008
        /*104c*/ 	.word	0x000000d8
        /*1050*/ 	.short	0x010a
        /*1052*/ 	.byte	0xff
	.zero		1


	//   ....[91]....
        /*1054*/ 	.word	0x000109a0
        /*1058*/ 	.word	0x00000008
        /*105c*/ 	.word	0x000000d8
        /*1060*/ 	.short	0x010a
        /*1062*/ 	.byte	0xff
	.zero		1


	//   ....[92]....
        /*1064*/ 	.word	0x00010e40
        /*1068*/ 	.word	0x00000070
        /*106c*/ 	.word	0x00000080
        /*1070*/ 	.short	0x010a
        /*1072*/ 	.byte	0xff
	.zero		1


	//   ....[93]....
        /*1074*/ 	.word	0x00010e60
        /*1078*/ 	.word	0x00000070
        /*107c*/ 	.word	0x000000a8
        /*1080*/ 	.short	0x010a
        /*1082*/ 	.byte	0xff
	.zero		1


	//   ....[94]....
        /*1084*/ 	.word	0x00010e90
        /*1088*/ 	.word	0x00000070
        /*108c*/ 	.word	0x00000060
        /*1090*/ 	.short	0x010a
        /*1092*/ 	.byte	0xff
	.zero		1


	//   ....[95]....
        /*1094*/ 	.word	0x00011440
        /*1098*/ 	.word	0x00000066
        /*109c*/ 	.word	0x00000000
        /*10a0*/ 	.short	0x0101
        /*10a2*/ 	.byte	0xff
	.zero		1


	//   ....[96]....
        /*10a4*/ 	.word	0x00011450
        /*10a8*/ 	.word	0x00000063
        /*10ac*/ 	.word	0x00000000
        /*10b0*/ 	.short	0x0101
        /*10b2*/ 	.byte	0xff
	.zero		1


	//   ....[97]....
        /*10b4*/ 	.word	0x00011460
        /*10b8*/ 	.word	0x00000070
        /*10bc*/ 	.word	0x00000068
        /*10c0*/ 	.short	0x0101
        /*10c2*/ 	.byte	0xff
	.zero		1


	//   ....[98]....
        /*10c4*/ 	.word	0x00011470
        /*10c8*/ 	.word	0x00000070
        /*10cc*/ 	.word	0x00000070
        /*10d0*/ 	.short	0x010a
        /*10d2*/ 	.byte	0xff
	.zero		1


	//   ....[99]....
        /*10d4*/ 	.word	0x00011490
        /*10d8*/ 	.word	0x00000070
        /*10dc*/ 	.word	0x00000090
        /*10e0*/ 	.short	0x010a
        /*10e2*/ 	.byte	0xff
	.zero		1


	//   ....[100]....
        /*10e4*/ 	.word	0x000114c0
        /*10e8*/ 	.word	0x00000070
        /*10ec*/ 	.word	0x000000b8
        /*10f0*/ 	.short	0x010a
        /*10f2*/ 	.byte	0xff
	.zero		1


	//   ....[101]....
        /*10f4*/ 	.word	0x000116b0
        /*10f8*/ 	.word	0x00000062
        /*10fc*/ 	.word	0x00000000
        /*1100*/ 	.short	0x0101
        /*1102*/ 	.byte	0xff
	.zero		1


	//   ....[102]....
        /*1104*/ 	.word	0x000119f0
        /*1108*/ 	.word	0x00000061
        /*110c*/ 	.word	0x00000000
        /*1110*/ 	.short	0x0101
        /*1112*/ 	.byte	0xff
	.zero		1


	//   ....[103]....
        /*1114*/ 	.word	0x00011a00
        /*1118*/ 	.word	0x00000070
        /*111c*/ 	.word	0x00000078
        /*1120*/ 	.short	0x0101
        /*1122*/ 	.byte	0xff
	.zero		1


	//   ....[104]....
        /*1124*/ 	.word	0x00011a30
        /*1128*/ 	.word	0x00000070
        /*112c*/ 	.word	0x000000c0
        /*1130*/ 	.short	0x010a
        /*1132*/ 	.byte	0xff
	.zero		1


	//   ....[105]....
        /*1134*/ 	.word	0x00013f00
        /*1138*/ 	.word	0x00000000
        /*113c*/ 	.word	0x00000000
        /*1140*/ 	.short	0x0101
        /*1142*/ 	.byte	0xff
	.zero		1


	//   ....[106]....
        /*1144*/ 	.word	0x00013f10
        /*1148*/ 	.word	0x00000076
        /*114c*/ 	.word	0x000000c8
        /*1150*/ 	.short	0x010a
        /*1152*/ 	.byte	0xff
	.zero		1


	//   ....[107]....
        /*1154*/ 	.word	0x00016800
        /*1158*/ 	.word	0x00000000
        /*115c*/ 	.word	0x00000000
        /*1160*/ 	.short	0x0101
        /*1162*/ 	.byte	0xff
	.zero		1


	//   ....[108]....
        /*1164*/ 	.word	0x00016810
        /*1168*/ 	.word	0x00000076
        /*116c*/ 	.word	0x000000a8
        /*1170*/ 	.short	0x010a
        /*1172*/ 	.byte	0xff
	.zero		1


	//   ....[109]....
        /*1174*/ 	.word	0x00016830
        /*1178*/ 	.word	0x00000076
        /*117c*/ 	.word	0x000000b8
        /*1180*/ 	.short	0x010a
        /*1182*/ 	.byte	0xff
	.zero		1


	//   ....[110]....
        /*1184*/ 	.word	0x00016b00
        /*1188*/ 	.word	0x00000002
        /*118c*/ 	.word	0x00000000
        /*1190*/ 	.short	0x0101
        /*1192*/ 	.byte	0xff
	.zero		1


	//   ....[111]....
        /*1194*/ 	.word	0x00016b10
        /*1198*/ 	.word	0x00000003
        /*119c*/ 	.word	0x000000e8
        /*11a0*/ 	.short	0x010a
        /*11a2*/ 	.byte	0xff
	.zero		1


	//   ....[112]....
        /*11a4*/ 	.word	0x00016dc0
        /*11a8*/ 	.word	0x00000000
        /*11ac*/ 	.word	0x00000000
        /*11b0*/ 	.short	0x010a
        /*11b2*/ 	.byte	0xff
	.zero		1


	//   ....[113]....
        /*11b4*/ 	.word	0x00016e20
        /*11b8*/ 	.word	0x00000004
        /*11bc*/ 	.word	0x00000000
        /*11c0*/ 	.short	0x010a
        /*11c2*/ 	.byte	0xff
	.zero		1


	//   ....[114]....
        /*11c4*/ 	.word	0x00016e90
        /*11c8*/ 	.word	0x00000022
        /*11cc*/ 	.word	0x00000018
        /*11d0*/ 	.short	0x010a
        /*11d2*/ 	.byte	0xff
	.zero		1


	//   ....[115]....
        /*11d4*/ 	.word	0x00016f00
        /*11d8*/ 	.word	0x00000022
        /*11dc*/ 	.word	0x00000008
        /*11e0*/ 	.short	0x010a
        /*11e2*/ 	.byte	0xff
	.zero		1


	//   ....[116]....
        /*11e4*/ 	.word	0x00016f70
        /*11e8*/ 	.word	0x00000022
        /*11ec*/ 	.word	0x00000068
        /*11f0*/ 	.short	0x010a
        /*11f2*/ 	.byte	0xff
	.zero		1


	//   ....[117]....
        /*11f4*/ 	.word	0x00016fe0
        /*11f8*/ 	.word	0x00000022
        /*11fc*/ 	.word	0x00000028
        /*1200*/ 	.short	0x010a
        /*1202*/ 	.byte	0xff
	.zero		1


	//   ....[118]....
        /*1204*/ 	.word	0x00017050
        /*1208*/ 	.word	0x00000022
        /*120c*/ 	.word	0x00000048
        /*1210*/ 	.short	0x010a
        /*1212*/ 	.byte	0xff
	.zero		1


	//   ....[119]....
        /*1214*/ 	.word	0x000170c0
        /*1218*/ 	.word	0x00000022
        /*121c*/ 	.word	0x00000078
        /*1220*/ 	.short	0x010a
        /*1222*/ 	.byte	0xff
	.zero		1


	//   ....[120]....
        /*1224*/ 	.word	0x00017130
        /*1228*/ 	.word	0x00000022
        /*122c*/ 	.word	0x00000058
        /*1230*/ 	.short	0x010a
        /*1232*/ 	.byte	0xff
	.zero		1


	//   ....[121]....
        /*1234*/ 	.word	0x000171a0
        /*1238*/ 	.word	0x00000022
        /*123c*/ 	.word	0x00000038
        /*1240*/ 	.short	0x010a
        /*1242*/ 	.byte	0xff
	.zero		1


	//   ....[122]....
        /*1244*/ 	.word	0x00017200
        /*1248*/ 	.word	0x00000022
        /*124c*/ 	.word	0x00000008
        /*1250*/ 	.short	0x010a
        /*1252*/ 	.byte	0xff
	.zero		1


	//   ....[123]....
        /*1254*/ 	.word	0x00017270
        /*1258*/ 	.word	0x00000022
        /*125c*/ 	.word	0x00000068
        /*1260*/ 	.short	0x010a
        /*1262*/ 	.byte	0xff
	.zero		1


	//   ....[124]....
        /*1264*/ 	.word	0x000172e0
        /*1268*/ 	.word	0x00000022
        /*126c*/ 	.word	0x00000048
        /*1270*/ 	.short	0x010a
        /*1272*/ 	.byte	0xff
	.zero		1


	//   ....[125]....
        /*1274*/ 	.word	0x00017350
        /*1278*/ 	.word	0x00000022
        /*127c*/ 	.word	0x00000078
        /*1280*/ 	.short	0x010a
        /*1282*/ 	.byte	0xff
	.zero		1


	//   ....[126]....
        /*1284*/ 	.word	0x000173c0
        /*1288*/ 	.word	0x00000022
        /*128c*/ 	.word	0x00000058
        /*1290*/ 	.short	0x010a
        /*1292*/ 	.byte	0xff
	.zero		1


	//   ....[127]....
        /*1294*/ 	.word	0x00017430
        /*1298*/ 	.word	0x00000022
        /*129c*/ 	.word	0x00000038
        /*12a0*/ 	.short	0x010a
        /*12a2*/ 	.byte	0xff
	.zero		1


	//   ....[128]....
        /*12a4*/ 	.word	0x00017480
        /*12a8*/ 	.word	0x00000022
        /*12ac*/ 	.word	0x00000018
        /*12b0*/ 	.short	0x010a
        /*12b2*/ 	.byte	0xff
	.zero		1


	//   ....[129]....
        /*12b4*/ 	.word	0x000174d0
        /*12b8*/ 	.word	0x00000022
        /*12bc*/ 	.word	0x00000028
        /*12c0*/ 	.short	0x010a
        /*12c2*/ 	.byte	0xff
	.zero		1


	//   ....[130]....
        /*12c4*/ 	.word	0x00017530
        /*12c8*/ 	.word	0x00000022
        /*12cc*/ 	.word	0x00000008
        /*12d0*/ 	.short	0x010a
        /*12d2*/ 	.byte	0xff
	.zero		1


	//   ....[131]....
        /*12d4*/ 	.word	0x00017590
        /*12d8*/ 	.word	0x00000022
        /*12dc*/ 	.word	0x00000068
        /*12e0*/ 	.short	0x010a
        /*12e2*/ 	.byte	0xff
	.zero		1


	//   ....[132]....
        /*12e4*/ 	.word	0x000175f0
        /*12e8*/ 	.word	0x00000022
        /*12ec*/ 	.word	0x00000048
        /*12f0*/ 	.short	0x010a
        /*12f2*/ 	.byte	0xff
	.zero		1


	//   ....[133]....
        /*12f4*/ 	.word	0x00017650
        /*12f8*/ 	.word	0x00000022
        /*12fc*/ 	.word	0x00000058
        /*1300*/ 	.short	0x010a
        /*1302*/ 	.byte	0xff
	.zero		1


	//   ....[134]....
        /*1304*/ 	.word	0x000176b0
        /*1308*/ 	.word	0x00000022
        /*130c*/ 	.word	0x00000078
        /*1310*/ 	.short	0x010a
        /*1312*/ 	.byte	0xff
	.zero		1


	//   ....[135]....
        /*1314*/ 	.word	0x00017710
        /*1318*/ 	.word	0x00000022
        /*131c*/ 	.word	0x00000038
        /*1320*/ 	.short	0x010a
        /*1322*/ 	.byte	0xff
	.zero		1


	//   ....[136]....
        /*1324*/ 	.word	0x00017760
        /*1328*/ 	.word	0x00000022
        /*132c*/ 	.word	0x00000028
        /*1330*/ 	.short	0x010a
        /*1332*/ 	.byte	0xff
	.zero		1


	//   ....[137]....
        /*1334*/ 	.word	0x000177c0
        /*1338*/ 	.word	0x00000022
        /*133c*/ 	.word	0x00000008
        /*1340*/ 	.short	0x010a
        /*1342*/ 	.byte	0xff
	.zero		1


	//   ....[138]....
        /*1344*/ 	.word	0x00017820
        /*1348*/ 	.word	0x00000022
        /*134c*/ 	.word	0x00000068
        /*1350*/ 	.short	0x010a
        /*1352*/ 	.byte	0xff
	.zero		1


	//   ....[139]....
        /*1354*/ 	.word	0x00017880
        /*1358*/ 	.word	0x00000022
        /*135c*/ 	.word	0x00000048
        /*1360*/ 	.short	0x010a
        /*1362*/ 	.byte	0xff
	.zero		1


	//   ....[140]....
        /*1364*/ 	.word	0x000178e0
        /*1368*/ 	.word	0x00000022
        /*136c*/ 	.word	0x00000058
        /*1370*/ 	.short	0x010a
        /*1372*/ 	.byte	0xff
	.zero		1


	//   ....[141]....
        /*1374*/ 	.word	0x00017940
        /*1378*/ 	.word	0x00000022
        /*137c*/ 	.word	0x00000078
        /*1380*/ 	.short	0x010a
        /*1382*/ 	.byte	0xff
	.zero		1


	//   ....[142]....
        /*1384*/ 	.word	0x000179b0
        /*1388*/ 	.word	0x0000000a
        /*138c*/ 	.word	0x00000088
        /*1390*/ 	.short	0x010a
        /*1392*/ 	.byte	0xff
	.zero		1


	//   ....[143]....
        /*1394*/ 	.word	0x00017a00
        /*1398*/ 	.word	0x0000000a
        /*139c*/ 	.word	0x00000010
        /*13a0*/ 	.short	0x010a
        /*13a2*/ 	.byte	0xff
	.zero		1


	//   ....[144]....
        /*13a4*/ 	.word	0x00017a50
        /*13a8*/ 	.word	0x0000000a
        /*13ac*/ 	.word	0x00000000
        /*13b0*/ 	.short	0x010a
        /*13b2*/ 	.byte	0xff
	.zero		1


	//   ....[145]....
        /*13b4*/ 	.word	0x00017aa0
        /*13b8*/ 	.word	0x0000000a
        /*13bc*/ 	.word	0x00000040
        /*13c0*/ 	.short	0x010a
        /*13c2*/ 	.byte	0xff
	.zero		1


	//   ....[146]....
        /*13c4*/ 	.word	0x00017af0
        /*13c8*/ 	.word	0x0000000a
        /*13cc*/ 	.word	0x00000020
        /*13d0*/ 	.short	0x010a
        /*13d2*/ 	.byte	0xff
	.zero		1


	//   ....[147]....
        /*13d4*/ 	.word	0x00017b60
        /*13d8*/ 	.word	0x0000000a
        /*13dc*/ 	.word	0x00000098
        /*13e0*/ 	.short	0x010a
        /*13e2*/ 	.byte	0xff
	.zero		1


	//   ....[148]....
        /*13e4*/ 	.word	0x00017bb0
        /*13e8*/ 	.word	0x0000000a
        /*13ec*/ 	.word	0x000000a0
        /*13f0*/ 	.short	0x010a
        /*13f2*/ 	.byte	0xff
	.zero		1


	//   ....[149]....
        /*13f4*/ 	.word	0x00017c00
        /*13f8*/ 	.word	0x0000000a
        /*13fc*/ 	.word	0x00000050
        /*1400*/ 	.short	0x010a
        /*1402*/ 	.byte	0xff
	.zero		1


	//   ....[150]....
        /*1404*/ 	.word	0x00017c60
        /*1408*/ 	.word	0x00000009
        /*140c*/ 	.word	0x00000000
        /*1410*/ 	.short	0x010a
        /*1412*/ 	.byte	0xff
	.zero		1


	//   ....[151]....
        /*1414*/ 	.word	0x00017cd0
        /*1418*/ 	.word	0x00000009
        /*141c*/ 	.word	0x00000088
        /*1420*/ 	.short	0x010a
        /*1422*/ 	.byte	0xff
	.zero		1


	//   ....[152]....
        /*1424*/ 	.word	0x00017d30
        /*1428*/ 	.word	0x00000009
        /*142c*/ 	.word	0x00000030
        /*1430*/ 	.short	0x010a
        /*1432*/ 	.byte	0xff
	.zero		1


	//   ....[153]....
        /*1434*/ 	.word	0x00017da0
        /*1438*/ 	.word	0x00000009
        /*143c*/ 	.word	0x000000b0
        /*1440*/ 	.short	0x010a
        /*1442*/ 	.byte	0xff
	.zero		1


	//   ....[154]....
        /*1444*/ 	.word	0x00017e00
        /*1448*/ 	.word	0x00000009
        /*144c*/ 	.word	0x00000098
        /*1450*/ 	.short	0x010a
        /*1452*/ 	.byte	0xff
	.zero		1


	//   ....[155]....
        /*1454*/ 	.word	0x00017e70
        /*1458*/ 	.word	0x00000009
        /*145c*/ 	.word	0x00000040
        /*1460*/ 	.short	0x010a
        /*1462*/ 	.byte	0xff
	.zero		1


	//   ....[156]....
        /*1464*/ 	.word	0x00017ed0
        /*1468*/ 	.word	0x00000009
        /*146c*/ 	.word	0x000000a0
        /*1470*/ 	.short	0x010a
        /*1472*/ 	.byte	0xff
	.zero		1


	//   ....[157]....
        /*1474*/ 	.word	0x00017f40
        /*1478*/ 	.word	0x00000009
        /*147c*/ 	.word	0x00000050
        /*1480*/ 	.short	0x010a
        /*1482*/ 	.byte	0xff
	.zero		1


	//   ....[158]....
        /*1484*/ 	.word	0x00017fb0
        /*1488*/ 	.word	0x00000008
        /*148c*/ 	.word	0x000000d0
        /*1490*/ 	.short	0x010a
        /*1492*/ 	.byte	0xff
	.zero		1


	//   ....[159]....
        /*1494*/ 	.word	0x00018020
        /*1498*/ 	.word	0x00000008
        /*149c*/ 	.word	0x000000d8
        /*14a0*/ 	.short	0x010a
        /*14a2*/ 	.byte	0xff
	.zero		1


	//   ....[160]....
        /*14a4*/ 	.word	0x00018080
        /*14a8*/ 	.word	0x00000008
        /*14ac*/ 	.word	0x000000b0
        /*14b0*/ 	.short	0x010a
        /*14b2*/ 	.byte	0xff
	.zero		1


	//   ....[161]....
        /*14b4*/ 	.word	0x000180e0
        /*14b8*/ 	.word	0x00000008
        /*14bc*/ 	.word	0x00000030
        /*14c0*/ 	.short	0x010a
        /*14c2*/ 	.byte	0xff
	.zero		1


	//   ....[162]....
        /*14c4*/ 	.word	0x00018140
        /*14c8*/ 	.word	0x00000008
        /*14cc*/ 	.word	0x00000088
        /*14d0*/ 	.short	0x010a
        /*14d2*/ 	.byte	0xff
	.zero		1


	//   ....[163]....
        /*14d4*/ 	.word	0x000181a0
        /*14d8*/ 	.word	0x00000008
        /*14dc*/ 	.word	0x00000098
        /*14e0*/ 	.short	0x010a
        /*14e2*/ 	.byte	0xff
	.zero		1


	//   ....[164]....
        /*14e4*/ 	.word	0x00018210
        /*14e8*/ 	.word	0x00000070
        /*14ec*/ 	.word	0x00000080
        /*14f0*/ 	.short	0x010a
        /*14f2*/ 	.byte	0xff
	.zero		1


	//   ....[165]....
        /*14f4*/ 	.word	0x00018270
        /*14f8*/ 	.word	0x00000070
        /*14fc*/ 	.word	0x000000a8
        /*1500*/ 	.short	0x010a
        /*1502*/ 	.byte	0xff
	.zero		1


	//   ....[166]....
        /*1504*/ 	.word	0x000182e0
        /*1508*/ 	.word	0x00000070
        /*150c*/ 	.word	0x00000060
        /*1510*/ 	.short	0x010a
        /*1512*/ 	.byte	0xff
	.zero		1


	//   ....[167]....
        /*1514*/ 	.word	0x00018350
        /*1518*/ 	.word	0x00000070
        /*151c*/ 	.word	0x00000070
        /*1520*/ 	.short	0x010a
        /*1522*/ 	.byte	0xff
	.zero		1


	//   ....[168]....
        /*1524*/ 	.word	0x000183b0
        /*1528*/ 	.word	0x00000070
        /*152c*/ 	.word	0x00000090
        /*1530*/ 	.short	0x010a
        /*1532*/ 	.byte	0xff
	.zero		1


	//   ....[169]....
        /*1534*/ 	.word	0x00018420
        /*1538*/ 	.word	0x00000070
        /*153c*/ 	.word	0x000000b8
        /*1540*/ 	.short	0x010a
        /*1542*/ 	.byte	0xff
	.zero		1


	//   ....[170]....
        /*1544*/ 	.word	0x00018470
        /*1548*/ 	.word	0x00000070
        /*154c*/ 	.word	0x000000c0
        /*1550*/ 	.short	0x010a
        /*1552*/ 	.byte	0xff
	.zero		1


	//   ....[171]....
        /*1554*/ 	.word	0x000184c0
        /*1558*/ 	.word	0x00000076
        /*155c*/ 	.word	0x000000c8
        /*1560*/ 	.short	0x010a
        /*1562*/ 	.byte	0xff
	.zero		1


	//   ....[172]....
        /*1564*/ 	.word	0x00018520
        /*1568*/ 	.word	0x00000076
        /*156c*/ 	.word	0x000000a8
        /*1570*/ 	.short	0x010a
        /*1572*/ 	.byte	0xff
	.zero		1


	//   ....[173]....
        /*1574*/ 	.word	0x00018580
        /*1578*/ 	.word	0x00000076
        /*157c*/ 	.word	0x000000b8
        /*1580*/ 	.short	0x010a
        /*1582*/ 	.byte	0xff
	.zero		1


	//   ....[174]....
        /*1584*/ 	.word	0x000185d0
        /*1588*/ 	.word	0x00000003
        /*158c*/ 	.word	0x000000e8
        /*1590*/ 	.short	0x010a
        /*1592*/ 	.byte	0xff
	.zero		1


	//----- nvinfo : EIATTR_NUM_MBARRIERS
	.align		4
.L_114:
        /*1594*/ 	.byte	0x03, 0x38
        /*1596*/ 	.short	0x001d


	//----- nvinfo : EIATTR_EXIT_INSTR_OFFSETS
	.align		4
        /*1598*/ 	.byte	0x04, 0x1c
        /*159a*/ 	.short	(.L_116 - .L_115)


	//   ....[0]....
.L_115:
        /*159c*/ 	.word	0x000169f0


	//   ....[1]....
        /*15a0*/ 	.word	0x00016da0


	//----- nvinfo : EIATTR_REQNTID
	.align		4
.L_116:
        /*15a4*/ 	.byte	0x04, 0x10
        /*15a6*/ 	.short	(.L_118 - .L_117)
.L_117:
        /*15a8*/ 	.word	0x00000180
        /*15ac*/ 	.word	0x00000001
        /*15b0*/ 	.word	0x00000001


	//----- nvinfo : EIATTR_CRS_STACK_SIZE
	.align		4
.L_118:
        /*15b4*/ 	.byte	0x04, 0x1e
        /*15b6*/ 	.short	(.L_120 - .L_119)
.L_119:
        /*15b8*/ 	.word	0x00000000


	//----- nvinfo : EIATTR_CBANK_PARAM_SIZE
	.align		4
.L_120:
        /*15bc*/ 	.byte	0x03, 0x19
        /*15be*/ 	.short	0x052c


	//----- nvinfo : EIATTR_PARAM_CBANK
	.align		4
        /*15c0*/ 	.byte	0x04, 0x0a
        /*15c2*/ 	.short	(.L_122 - .L_121)
	.align		4
.L_121:
        /*15c4*/ 	.word	index@(.nv.constant0.kernel_cutlass_dkdv_bwd_cudnnsdpabwdfmha_dkdv_d256_sm100BlackwellFusedAttentionDKDVKernel_object_at__TiledMMA_ThrLayoutVMNK21111000_PermutationMNK____MMAAtom_ThrID21_ShapeMNK2566416_TVLay_2)
        /*15c8*/ 	.short	0x0380
        /*15ca*/ 	.short	0x052c


	//----- nvinfo : EIATTR_SW_WAR
	.align		4
.L_122:
        /*15cc*/ 	.byte	0x04, 0x36
        /*15ce*/ 	.short	(.L_124 - .L_123)
.L_123:
        /*15d0*/ 	.word	0x00000008
.L_124:


//--------------------- .nv.compat                --------------------------
	.section	.nv.compat,"",@"SHT_CUDA_COMPAT_INFO"
	.align	4
        /*0000*/ 	.byte	0x02, 0x02, 0x02, 0x00, 0x02, 0x05, 0x05, 0x00, 0x02, 0x03, 0x01, 0x00, 0x02, 0x06, 0x01, 0x00


//--------------------- .nv.info.kernel_cutlass_kernel_cudnnsdpabwdfmha_dq_d256_sm100BlackwellFusedAttentionDQKernel_object_at_____Int32_Int32_Int32_TiledMMA_ThrLayoutVMNK21111000_PermutationMNK____MMAAtom_ThrID21_ShapeM_1 --------------------------
	.section	.nv.info.kernel_cutlass_kernel_cudnnsdpabwdfmha_dq_d256_sm100BlackwellFusedAttentionDQKernel_object_at_____Int32_Int32_Int32_TiledMMA_ThrLayoutVMNK21111000_PermutationMNK____MMAAtom_ThrID21_ShapeM_1,"",@"SHT_CUDA_INFO"
	.sectionflags	@""
	.align	4


	//----- nvinfo : EIATTR_CUDA_API_VERSION
	.align		4
        /*0000*/ 	.byte	0x04, 0x37
        /*0002*/ 	.short	(.L_126 - .L_125)
.L_125:
        /*0004*/ 	.word	0x00000081


	//----- nvinfo : EIATTR_KPARAM_INFO
	.align		4
.L_126:
        /*0008*/ 	.byte	0x04, 0x17
        /*000a*/ 	.short	(.L_128 - .L_127)
.L_127:
        /*000c*/ 	.word	0x00000000
        /*0010*/ 	.short	0x0019
        /*0012*/ 	.short	0x0484
        /*0014*/ 	.byte	0x00, 0xf0, 0x11, 0x00


	//----- nvinfo : EIATTR_KPARAM_INFO
	.align		4
.L_128:
        /*0018*/ 	.byte	0x04, 0x17
        /*001a*/ 	.short	(.L_130 - .L_129)
.L_129:
        /*001c*/ 	.word	0x00000000
        /*0020*/ 	.short	0x0018
        /*0022*/ 	.short	0x0480
        /*0024*/ 	.byte	0x00, 0xf0, 0x11, 0x00


	//----- nvinfo : EIATTR_KPARAM_INFO
	.align		4
.L_130:
        /*0028*/ 	.byte	0x04, 0x17
        /*002a*/ 	.short	(.L_132 - .L_131)
.L_131:
        /*002c*/ 	.word	0x00000000
        /*0030*/ 	.short	0x0017
        /*0032*/ 	.short	0x047c
        /*0034*/ 	.byte	0x00, 0xf0, 0x11, 0x00


	//----- nvinfo : EIATTR_KPARAM_INFO
	.align		4
.L_132:
        /*0038*/ 	.byte	0x04, 0x17
        /*003a*/ 	.short	(.L_134 - .L_133)
.L_133:
        /*003c*/ 	.word	0x00000000
        /*0040*/ 	.short	0x0016
        /*0042*/ 	.short	0x0478
        /*0044*/ 	.byte	0x00, 0xf0, 0x11, 0x00


	//----- nvinfo : EIATTR_KPARAM_INFO
	.align		4
.L_134:
        /*0048*/ 	.byte	0x04, 0x17
        /*004a*/ 	.short	(.L_136 - .L_135)
.L_135:
        /*004c*/ 	.word	0x00000000
        /*0050*/ 	.short	0x0015
        /*0052*/ 	.short	0x0438
        /*0054*/ 	.byte	0x00, 0xf0, 0x01, 0x01


	//----- nvinfo : EIATTR_KPARAM_INFO
	.align		4
.L_136:
        /*0058*/ 	.byte	0x04, 0x17
        /*005a*/ 	.short	(.L_138 - .L_137)
.L_137:
        /*005c*/ 	.word	0x00000000
        /*0060*/ 	.short	0x0014
        /*0062*/ 	.short	0x0400
        /*0064*/ 	.byte	0x00, 0xf0, 0xe1, 0x00


	//----- nvinfo : EIATTR_KPARAM_INFO
	.align		4
.L_138:
        /*0068*/ 	.byte	0x04, 0x17
        /*006a*/ 	.short	(.L_140 - .L_139)
.L_139:
        /*006c*/ 	.word	0x00000000
        /*0070*/ 	.short	0x0013
        /*0072*/ 	.short	0x03e0
        /*0074*/ 	.byte	0x00, 0xf0, 0x81, 0x00


	//----- nvinfo : EIATTR_KPARAM_INFO
	.align		4
.L_140:
        /*0078*/ 	.byte	0x04, 0x17
        /*007a*/ 	.short	(.L_142 - .L_141)
.L_141:
        /*007c*/ 	.word	0x00000000
        /*0080*/ 	.short	0x0012
        /*0082*/ 	.short	0x03c0
        /*0084*/ 	.byte	0x00, 0xf0, 0x81, 0x00


	//----- nvinfo : EIATTR_KPARAM_INFO
	.align		4
.L_142:
        /*0088*/ 	.byte	0x04, 0x17
        /*008a*/ 	.short	(.L_144 - .L_143)
.L_143:
        /*008c*/ 	.word	0x00000000
        /*0090*/ 	.short	0x0011
        /*0092*/ 	.short	0x0340
        /*0094*/ 	.byte	0x00, 0xf0, 0x01, 0x02


	//----- nvinfo : EIATTR_KPARAM_INFO
	.align		4
.L_144:
        /*0098*/ 	.byte	0x04, 0x17
        /*009a*/ 	.short	(.L_146 - .L_145)
.L_145:
        /*009c*/ 	.word	0x00000000
        /*00a0*/ 	.short	0x0010
        /*00a2*/ 	.short	0x0300
        /*00a4*/ 	.byte	0x00, 0xf0, 0x61, 0x00


	//----- nvinfo : EIATTR_KPARAM_INFO
	.align		4
.L_146:
        /*00a8*/ 	.byte	0x04, 0x17
        /*00aa*/ 	.short	(.L_148 - .L_147)
.L_147:
        /*00ac*/ 	.word	0x00000000
        /*00b0*/ 	.short	0x000f
        /*00b2*/ 	.short	0x0280
        /*00b4*/ 	.byte	0x00, 0xf0, 0x01, 0x02


	//----- nvinfo : EIATTR_KPARAM_INFO
	.align		4
.L_148:
        /*00b8*/ 	.byte	0x04, 0x17
        /*00ba*/ 	.short	(.L_150 - .L_149)
.L_149:
        /*00bc*/ 	.word	0x00000000
        /*00c0*/ 	.short	0x000e
        /*00c2*/ 	.short	0x0240
        /*00c4*/ 	.byte	0x00, 0xf0, 0x61, 0x00


	//----- nvinfo : EIATTR_KPARAM_INFO
	.align		4
.L_150:
        /*00c8*/ 	.byte	0x04, 0x17
        /*00ca*/ 	.short	(.L_152 - .L_151)
.L_151:
        /*00cc*/ 	.word	0x00000000
        /*00d0*/ 	.short	0x000d
        /*00d2*/ 	.short	0x01c0
        /*00d4*/ 	.byte	0x00, 0xf0, 0x01, 0x02


	//----- nvinfo : EIATTR_KPARAM_INFO
	.align		4
.L_152:
        /*00d8*/ 	.byte	0x04, 0x17
        /*00da*/ 	.short	(.L_154 - .L_153)
.L_153:
        /*00dc*/ 	.word	0x00000000
        /*00e0*/ 	.short	0x000c
        /*00e2*/ 	.short	0x0180
        /*00e4*/ 	.byte	0x00, 0xf0, 0x61, 0x00


	//----- nvinfo : EIATTR_KPARAM_INFO
	.align		4
.L_154:
        /*00e8*/ 	.byte	0x04, 0x17
        /*00ea*/ 	.short	(.L_156 - .L_155)
.L_155:
        /*00ec*/ 	.word	0x00000000
        /*00f0*/ 	.short	0x000b
        /*00f2*/ 	.short	0x0100
        /*00f4*/ 	.byte	0x00, 0xf0, 0x01, 0x02


	//----- nvinfo : EIATTR_KPARAM_INFO
	.align		4
.L_156:
        /*00f8*/ 	.byte	0x04, 0x17
        /*00fa*/ 	.short	(.L_158 - .L_157)
.L_157:
        /*00fc*/ 	.word	0x00000000
        /*0100*/ 	.short	0x000a
        /*0102*/ 	.short	0x00c0
        /*0104*/ 	.byte	0x00, 0xf0, 0x61, 0x00


	//----- nvinfo : EIATTR_KPARAM_INFO
	.align		4
.L_158:
        /*0108*/ 	.byte	0x04, 0x17
        /*010a*/ 	.short	(.L_160 - .L_159)
.L_159:
        /*010c*/ 	.word	0x00000000
        /*0110*/ 	.short	0x0009
        /*0112*/ 	.short	0x0040
        /*0114*/ 	.byte	0x00, 0xf0, 0x01, 0x02


	//----- nvinfo : EIATTR_KPARAM_INFO
	.align		4
.L_160:
        /*0118*/ 	.byte	0x04, 0x17
        /*011a*/ 	.short	(.L_162 - .L_161)
.L_161:
        /*011c*/ 	.word	0x00000000
        /*0120*/ 	.short	0x0008
        /*0122*/ 	.short	0x001e
        /*0124*/ 	.byte	0x00, 0xf0, 0x0d, 0x00


	//----- nvinfo : EIATTR_KPARAM_INFO
	.align		4
.L_162:
        /*0128*/ 	.byte	0x04, 0x17
        /*012a*/ 	.short	(.L_164 - .L_163)
.L_163:
        /*012c*/ 	.word	0x00000000
        /*0130*/ 	.short	0x0007
        /*0132*/ 	.short	0x001b
        /*0134*/ 	.byte	0x00, 0xf0, 0x0d, 0x00


	//----- nvinfo : EIATTR_KPARAM_INFO
	.align		4
.L_164:
        /*0138*/ 	.byte	0x04, 0x17
        /*013a*/ 	.short	(.L_166 - .L_165)
.L_165:
        /*013c*/ 	.word	0x00000000
        /*0140*/ 	.short	0x0006
        /*0142*/ 	.short	0x0018
        /*0144*/ 	.byte	0x00, 0xf0, 0x0d, 0x00


	//----- nvinfo : EIATTR_KPARAM_INFO
	.align		4
.L_166:
        /*0148*/ 	.byte	0x04, 0x17
        /*014a*/ 	.short	(.L_168 - .L_167)
.L_167:
        /*014c*/ 	.word	0x00000000
        /*0150*/ 	.short	0x0005
        /*0152*/ 	.short	0x0014
        /*0154*/ 	.byte	0x00, 0xf0, 0x11, 0x00


	//----- nvinfo : EIATTR_KPARAM_INFO
	.align		4
.L_168:
        /*0158*/ 	.byte	0x04, 0x17
        /*015a*/ 	.short	(.L_170 - .L_169)
.L_169:
        /*015c*/ 	.word	0x00000000
        /*0160*/ 	.short	0x0004
        /*0162*/ 	.short	0x0010
        /*0164*/ 	.byte	0x00, 0xf0, 0x11, 0x00


	//----- nvinfo : EIATTR_KPARAM_INFO
	.align		4
.L_170:
        /*0168*/ 	.byte	0x04, 0x17
        /*016a*/ 	.short	(.L_172 - .L_171)
.L_171:
        /*016c*/ 	.word	0x00000000
        /*0170*/ 	.short	0x0003
        /*0172*/ 	.short	0x000c
        /*0174*/ 	.byte	0x00, 0xf0, 0x11, 0x00


	//----- nvinfo : EIATTR_KPARAM_INFO
	.align		4
.L_172:
        /*0178*/ 	.byte	0x04, 0x17
        /*017a*/ 	.short	(.L_174 - .L_173)
.L_173:
        /*017c*/ 	.word	0x00000000
        /*0180*/ 	.short	0x0002
        /*0182*/ 	.short	0x0008
        /*0184*/ 	.byte	0x00, 0xf0, 0x11, 0x00


	//----- nvinfo : EIATTR_KPARAM_INFO
	.align		4
.L_174:
        /*0188*/ 	.byte	0x04, 0x17
        /*018a*/ 	.short	(.L_176 - .L_175)
.L_175:
        /*018c*/ 	.word	0x00000000
        /*0190*/ 	.short	0x0001
        /*0192*/ 	.short	0x0004
        /*0194*/ 	.byte	0x00, 0xf0, 0x11, 0x00


	//----- nvinfo : EIATTR_KPARAM_INFO
	.align		4
.L_176:
        /*0198*/ 	.byte	0x04, 0x17
        /*019a*/ 	.short	(.L_178 - .L_177)
.L_177:
        /*019c*/ 	.word	0x00000000
        /*01a0*/ 	.short	0x0000
        /*01a2*/ 	.short	0x0000
        /*01a4*/ 	.byte	0x00, 0xf0, 0x11, 0x00


	//----- nvinfo : EIATTR_AT_ENTRY_FRAGMENTS
	.align		4
.L_178:
        /*01a8*/ 	.byte	0x04, 0x4f
        /*01aa*/ 	.short	(.L_180 - .L_179)


	//   ....[0]....
.L_179:
        /*01ac*/ 	.word	0x00000004


	//   ....[1]....
        /*01b0*/ 	.word	0x00000005


	//----- nvinfo : EIATTR_RESERVED_SMEM_USED
	.align		4
.L_180:
        /*01b4*/ 	.byte	0x01, 0x41
	.zero		2


	//----- nvinfo : EIATTR_SPARSE_MMA_MASK
	.align		4
        /*01b8*/ 	.byte	0x03, 0x50
        /*01ba*/ 	.short	0x0000


	//----- nvinfo : EIATTR_TCGEN05_2CTA_USED
	.align		4
        /*01bc*/ 	.byte	0x01, 0x52
	.zero		2


	//----- nvinfo : EIATTR_MAXREG_COUNT
	.align		4
        /*01c0*/ 	.byte	0x03, 0x1b
        /*01c2*/ 	.short	0x00a8


	//----- nvinfo : EIATTR_NUM_BARRIERS
	.align		4
        /*01c4*/ 	.byte	0x02, 0x4c
        /*01c6*/ 	.byte	0x02
	.zero		1


	//----- nvinfo : EIATTR_INT_WARP_WIDE_INSTR_OFFSETS
	.align		4
        /*01c8*/ 	.byte	0x04, 0x31
        /*01ca*/ 	.short	(.L_182 - .L_181)


	//   ....[0]....
.L_181:
        /*01cc*/ 	.word	0x00006420


	//   ....[1]....
        /*01d0*/ 	.word	0x00006450


	//----- nvinfo : EIATTR_COOP_GROUP_MASK_REGIDS
	.align		4
.L_182:
        /*01d4*/ 	.byte	0x04, 0x29
        /*01d6*/ 	.short	(.L_184 - .L_183)


	//   ....[0]....
.L_183:
        /*01d8*/ 	.word	0xffffffff


	//   ....[1]....
        /*01dc*/ 	.word	0xffffffff


	//   ....[2]....
        /*01e0*/ 	.word	0xffffffff


	//   ....[3]....
        /*01e4*/ 	.word	0xffffffff


	//   ....[4]....
        /*01e8*/ 	.word	0xffffffff


	//   ....[5]....
        /*01ec*/ 	.word	0xffffffff


	//----- nvinfo : EIATTR_COOP_GROUP_INSTR_OFFSETS
	.align		4
.L_184:
        /*01f0*/ 	.byte	0x04, 0x28
        /*01f2*/ 	.short	(.L_186 - .L_185)


	//   ....[0]....
.L_185:
        /*01f4*/ 	.word	0x00000830


	//   ....[1]....
        /*01f8*/ 	.word	0x00000e90


	//   ....[2]....
        /*01fc*/ 	.word	0x00000f60


	//   ....[3]....
        /*0200*/ 	.word	0x00006170


	//   ....[4]....
        /*0204*/ 	.word	0x000062b0


	//   ....[5]....
        /*0208*/ 	.word	0x00006500


	//----- nvinfo : EIATTR_REG_RECONFIG
	.align		4
.L_186:
        /*020c*/ 	.byte	0x01, 0x54
	.zero		2


	//----- nvinfo : EIATTR_VRC_CTA_INIT_COUNT
	.align		4
        /*0210*/ 	.byte	0x02, 0x4a
        /*0212*/ 	.byte	0x80
	.zero		1


	//----- nvinfo : EIATTR_MBARRIER_INSTR_OFFSETS
	.align		4
        /*0214*/ 	.byte	0x04, 0x39
        /*0216*/ 	.short	(.L_188 - .L_187)


	//   ....[0]....
.L_187:
        /*0218*/ 	.word	0x00000410
        /*021c*/ 	.word	0x000000ff
        /*0220*/ 	.word	0x00000000
        /*0224*/ 	.short	0x0100
        /*0226*/ 	.byte	0x10
	.zero		1


	//   ....[1]....
        /*0228*/ 	.word	0x00000420
        /*022c*/ 	.word	0x000000ff
        /*0230*/ 	.word	0x00000008
        /*0234*/ 	.short	0x0100
        /*0236*/ 	.byte	0x10
	.zero		1


	//   ....[2]....
        /*0238*/ 	.word	0x00000590
        /*023c*/ 	.word	0x000000ff
        /*0240*/ 	.word	0x00000020
        /*0244*/ 	.short	0x0100
        /*0246*/ 	.byte	0x04
	.zero		1


	//   ....[3]....
        /*0248*/ 	.word	0x000005a0
        /*024c*/ 	.word	0x000000ff
        /*0250*/ 	.word	0x00000028
        /*0254*/ 	.short	0x0100
        /*0256*/ 	.byte	0x04
	.zero		1


	//   ....[4]....
        /*0258*/ 	.word	0x000005b0
        /*025c*/ 	.word	0x000000ff
        /*0260*/ 	.word	0x00000040
        /*0264*/ 	.short	0x0100
        /*0266*/ 	.byte	0x04
	.zero		1


	//   ....[5]....
        /*0268*/ 	.word	0x000005c0
        /*026c*/ 	.word	0x000000ff
        /*0270*/ 	.word	0x00000048
        /*0274*/ 	.short	0x0100
        /*0276*/ 	.byte	0x04
	.zero		1


	//   ....[6]....
        /*0278*/ 	.word	0x000005d0
        /*027c*/ 	.word	0x000000ff
        /*0280*/ 	.word	0x00000010
        /*0284*/ 	.short	0x0100
        /*0286*/ 	.byte	0x04
	.zero		1


	//   ....[7]....
        /*0288*/ 	.word	0x000005e0
        /*028c*/ 	.word	0x000000ff
        /*0290*/ 	.word	0x00000018
        /*0294*/ 	.short	0x0100
        /*0296*/ 	.byte	0x04
	.zero		1


	//   ....[8]....
        /*0298*/ 	.word	0x000005f0
        /*029c*/ 	.word	0x000000ff
        /*02a0*/ 	.word	0x00000030
        /*02a4*/ 	.short	0x0100
        /*02a6*/ 	.byte	0x04
	.zero		1


	//   ....[9]....
        /*02a8*/ 	.word	0x00000600
        /*02ac*/ 	.word	0x000000ff
        /*02b0*/ 	.word	0x00000038
        /*02b4*/ 	.short	0x0100
        /*02b6*/ 	.byte	0x04
	.zero		1


	//   ....[10]....
        /*02b8*/ 	.word	0x00000610
        /*02bc*/ 	.word	0x000000ff
        /*02c0*/ 	.word	0x00000050
        /*02c4*/ 	.short	0x0100
        /*02c6*/ 	.byte	0x04
	.zero		1


	//   ....[11]....
        /*02c8*/ 	.word	0x00000620
        /*02cc*/ 	.word	0x000000ff
        /*02d0*/ 	.word	0x00000058
        /*02d4*/ 	.short	0x0100
        /*02d6*/ 	.byte	0x04
	.zero		1


	//   ....[12]....
        /*02d8*/ 	.word	0x00000630
        /*02dc*/ 	.word	0x000000ff
        /*02e0*/ 	.word	0x00000060
        /*02e4*/ 	.short	0x0100
        /*02e6*/ 	.byte	0x04
	.zero		1


	//   ....[13]....
        /*02e8*/ 	.word	0x00000640
        /*02ec*/ 	.word	0x000000ff
        /*02f0*/ 	.word	0x00000068
        /*02f4*/ 	.short	0x0100
        /*02f6*/ 	.byte	0x04
	.zero		1


	//   ....[14]....
        /*02f8*/ 	.word	0x00000650
        /*02fc*/ 	.word	0x000000ff
        /*0300*/ 	.word	0x00000080
        /*0304*/ 	.short	0x0100
        /*0306*/ 	.byte	0x04
	.zero		1


	//   ....[15]....
        /*0308*/ 	.word	0x00000660
        /*030c*/ 	.word	0x000000ff
        /*0310*/ 	.word	0x00000088
        /*0314*/ 	.short	0x0100
        /*0316*/ 	.byte	0x04
	.zero		1


	//   ....[16]....
        /*0318*/ 	.word	0x00000670
        /*031c*/ 	.word	0x000000ff
        /*0320*/ 	.word	0x00000070
        /*0324*/ 	.short	0x0100
        /*0326*/ 	.byte	0x04
	.zero		1


	//   ....[17]....
        /*0328*/ 	.word	0x00000680
        /*032c*/ 	.word	0x000000ff
        /*0330*/ 	.word	0x00000078
        /*0334*/ 	.short	0x0100
        /*0336*/ 	.byte	0x04
	.zero		1


	//   ....[18]....
        /*0338*/ 	.word	0x00000690
        /*033c*/ 	.word	0x000000ff
        /*0340*/ 	.word	0x00000090
        /*0344*/ 	.short	0x0100
        /*0346*/ 	.byte	0x05
	.zero		1


	//   ....[19]....
        /*0348*/ 	.word	0x000006a0
        /*034c*/ 	.word	0x000000ff
        /*0350*/ 	.word	0x00000098
        /*0354*/ 	.short	0x0100
        /*0356*/ 	.byte	0x05
	.zero		1


	//   ....[20]....
        /*0358*/ 	.word	0x00000720
        /*035c*/ 	.word	0x000000ff
        /*0360*/ 	.word	0x000000a0
        /*0364*/ 	.short	0x0100
        /*0366*/ 	.byte	0x11
	.zero		1


	//   ....[21]....
        /*0368*/ 	.word	0x00000730
        /*036c*/ 	.word	0x000000ff
        /*0370*/ 	.word	0x000000a8
        /*0374*/ 	.short	0x0100
        /*0376*/ 	.byte	0x11
	.zero		1


	//   ....[22]....
        /*0378*/ 	.word	0x000007f0
        /*037c*/ 	.word	0x000000ff
        /*0380*/ 	.word	0x000000b0
        /*0384*/ 	.short	0x0100
        /*0386*/ 	.byte	0x06
	.zero		1


	//   ....[23]....
        /*0388*/ 	.word	0x00000ac0
        /*038c*/ 	.word	0x00000005
        /*0390*/ 	.word	0x00000000
        /*0394*/ 	.short	0x010a
        /*0396*/ 	.byte	0xff
	.zero		1


	//   ....[24]....
        /*0398*/ 	.word	0x00000ae0
        /*039c*/ 	.word	0x00000005
        /*03a0*/ 	.word	0x00000000
        /*03a4*/ 	.short	0x010a
        /*03a6*/ 	.byte	0xff
	.zero		1


	//   ....[25]....
        /*03a8*/ 	.word	0x00000cf0
        /*03ac*/ 	.word	0x00000004
        /*03b0*/ 	.word	0x00000000
        /*03b4*/ 	.short	0x010a
        /*03b6*/ 	.byte	0xff
	.zero		1


	//   ....[26]....
        /*03b8*/ 	.word	0x00000d10
        /*03bc*/ 	.word	0x00000004
        /*03c0*/ 	.word	0x00000000
        /*03c4*/ 	.short	0x010a
        /*03c6*/ 	.byte	0xff
	.zero		1


	//   ....[27]....
        /*03c8*/ 	.word	0x00000e10
        /*03cc*/ 	.word	0x00000007
        /*03d0*/ 	.word	0x00000000
        /*03d4*/ 	.short	0x0101
        /*03d6*/ 	.byte	0xff
	.zero		1


	//   ....[28]....
        /*03d8*/ 	.word	0x000012e0
        /*03dc*/ 	.word	0x000000ff
        /*03e0*/ 	.word	0x00000098
        /*03e4*/ 	.short	0x010a
        /*03e6*/ 	.byte	0x0f
	.zero		1


	//   ....[29]....
        /*03e8*/ 	.word	0x00001fe0
        /*03ec*/ 	.word	0x000000ff
        /*03f0*/ 	.word	0x00000090
        /*03f4*/ 	.short	0x0107
        /*03f6*/ 	.byte	0x0f
	.zero		1


	//   ....[30]....
        /*03f8*/ 	.word	0x00002010
        /*03fc*/ 	.word	0x000000ff
        /*0400*/ 	.word	0x000000a8
        /*0404*/ 	.short	0x010a
        /*0406*/ 	.byte	0x0f
	.zero		1


	//   ....[31]....
        /*0408*/ 	.word	0x00002cb0
        /*040c*/ 	.word	0x000000ff
        /*0410*/ 	.word	0x000000a0
        /*0414*/ 	.short	0x0107
        /*0416*/ 	.byte	0x0f
	.zero		1


	//   ....[32]....
        /*0418*/ 	.word	0x00002cf0
        /*041c*/ 	.word	0x000000ff
        /*0420*/ 	.word	0x00000008
        /*0424*/ 	.short	0x010a
        /*0426*/ 	.byte	0x0f
	.zero		1


	//   ....[33]....
        /*0428*/ 	.word	0x000031d0
        /*042c*/ 	.word	0x000000ff
        /*0430*/ 	.word	0x00000018
        /*0434*/ 	.short	0x010a
        /*0436*/ 	.byte	0x0f
	.zero		1


	//   ....[34]....
        /*0438*/ 	.word	0x000033a0
        /*043c*/ 	.word	0x000000ff
        /*0440*/ 	.word	0x00000028
        /*0444*/ 	.short	0x010a
        /*0446*/ 	.byte	0x0f
	.zero		1


	//   ....[35]....
        /*0448*/ 	.word	0x00003410
        /*044c*/ 	.word	0x000000ff
        /*0450*/ 	.word	0x00000048
        /*0454*/ 	.short	0x010a
        /*0456*/ 	.byte	0x0f
	.zero		1


	//   ....[36]....
        /*0458*/ 	.word	0x00003460
        /*045c*/ 	.word	0x000000ff
        /*0460*/ 	.word	0x00000038
        /*0464*/ 	.short	0x010a
        /*0466*/ 	.byte	0x0f
	.zero		1


	//   ....[37]....
        /*0468*/ 	.word	0x000034b0
        /*046c*/ 	.word	0x000000ff
        /*0470*/ 	.word	0x00000008
        /*0474*/ 	.short	0x010a
        /*0476*/ 	.byte	0x0f
	.zero		1


	//   ....[38]....
        /*0478*/ 	.word	0x00003500
        /*047c*/ 	.word	0x000000ff
        /*0480*/ 	.word	0x00000018
        /*0484*/ 	.short	0x010a
        /*0486*/ 	.byte	0x0f
	.zero		1


	//   ....[39]....
        /*0488*/ 	.word	0x00003570
        /*048c*/ 	.word	0x000000ff
        /*0490*/ 	.word	0x00000048
        /*0494*/ 	.short	0x010a
        /*0496*/ 	.byte	0x0f
	.zero		1


	//   ....[40]....
        /*0498*/ 	.word	0x00003590
        /*049c*/ 	.word	0x000000ff
        /*04a0*/ 	.word	0x00000038
        /*04a4*/ 	.short	0x010a
        /*04a6*/ 	.byte	0x0f
	.zero		1


	//   ....[41]....
        /*04a8*/ 	.word	0x000035b0
        /*04ac*/ 	.word	0x000000ff
        /*04b0*/ 	.word	0x00000008
        /*04b4*/ 	.short	0x010a
        /*04b6*/ 	.byte	0x0f
	.zero		1


	//   ....[42]....
        /*04b8*/ 	.word	0x000035d0
        /*04bc*/ 	.word	0x000000ff
        /*04c0*/ 	.word	0x00000018
        /*04c4*/ 	.short	0x010a
        /*04c6*/ 	.byte	0x0f
	.zero		1


	//   ....[43]....
        /*04c8*/ 	.word	0x00003600
        /*04cc*/ 	.word	0x000000ff
        /*04d0*/ 	.word	0x00000098
        /*04d4*/ 	.short	0x010a
        /*04d6*/ 	.byte	0x0f
	.zero		1


	//   ....[44]....
        /*04d8*/ 	.word	0x00003620
        /*04dc*/ 	.word	0x000000ff
        /*04e0*/ 	.word	0x000000a8
        /*04e4*/ 	.short	0x010a
        /*04e6*/ 	.byte	0x0f
	.zero		1


	//   ....[45]....
        /*04e8*/ 	.word	0x000036c0
        /*04ec*/ 	.word	0x000000ff
        /*04f0*/ 	.word	0x00000078
        /*04f4*/ 	.short	0x010a
        /*04f6*/ 	.byte	0x0f
	.zero		1


	//   ....[46]....
        /*04f8*/ 	.word	0x000036e0
        /*04fc*/ 	.word	0x000000ff
        /*0500*/ 	.word	0x00000058
        /*0504*/ 	.short	0x010a
        /*0506*/ 	.byte	0x0f
	.zero		1


	//   ....[47]....
        /*0508*/ 	.word	0x00003700
        /*050c*/ 	.word	0x000000ff
        /*0510*/ 	.word	0x00000000
        /*0514*/ 	.short	0x010a
        /*0516*/ 	.byte	0x0f
	.zero		1


	//   ....[48]....
        /*0518*/ 	.word	0x00003720
        /*051c*/ 	.word	0x000000ff
        /*0520*/ 	.word	0x00000020
        /*0524*/ 	.short	0x010a
        /*0526*/ 	.byte	0x0f
	.zero		1


	//   ....[49]....
        /*0528*/ 	.word	0x00003fb0
        /*052c*/ 	.word	0x000000ff
        /*0530*/ 	.word	0x00000068
        /*0534*/ 	.short	0x010a
        /*0536*/ 	.byte	0x08
	.zero		1


	//   ....[50]....
        /*0538*/ 	.word	0x00003fd0
        /*053c*/ 	.word	0x000000ff
        /*0540*/ 	.word	0x00000010
        /*0544*/ 	.short	0x010a
        /*0546*/ 	.byte	0x08
	.zero		1


	//   ....[51]....
        /*0548*/ 	.word	0x00003ff0
        /*054c*/ 	.word	0x000000ff
        /*0550*/ 	.word	0x00000040
        /*0554*/ 	.short	0x010a
        /*0556*/ 	.byte	0x08
	.zero		1


	//   ....[52]....
        /*0558*/ 	.word	0x00004820
        /*055c*/ 	.word	0x000000ff
        /*0560*/ 	.word	0x00000080
        /*0564*/ 	.short	0x010a
        /*0566*/ 	.byte	0x0f
	.zero		1


	//   ....[53]....
        /*0568*/ 	.word	0x00004840
        /*056c*/ 	.word	0x000000ff
        /*0570*/ 	.word	0x00000030
        /*0574*/ 	.short	0x010a
        /*0576*/ 	.byte	0x0f
	.zero		1


	//   ....[54]....
        /*0578*/ 	.word	0x00004da0
        /*057c*/ 	.word	0x000000ff
        /*0580*/ 	.word	0x00000058
        /*0584*/ 	.short	0x010a
        /*0586*/ 	.byte	0x0f
	.zero		1


	//   ....[55]....
        /*0588*/ 	.word	0x00004dc0
        /*058c*/ 	.word	0x000000ff
        /*0590*/ 	.word	0x00000068
        /*0594*/ 	.short	0x010a
        /*0596*/ 	.byte	0x0f
	.zero		1


	//   ....[56]....
        /*0598*/ 	.word	0x00004de0
        /*059c*/ 	.word	0x000000ff
        /*05a0*/ 	.word	0x00000078
        /*05a4*/ 	.short	0x010a
        /*05a6*/ 	.byte	0x0f
	.zero		1


	//   ....[57]....
        /*05a8*/ 	.word	0x00004e90
        /*05ac*/ 	.word	0x00000004
        /*05b0*/ 	.word	0x00000090
        /*05b4*/ 	.short	0x010a
        /*05b6*/ 	.byte	0xff
	.zero		1


	//   ....[58]....
        /*05b8*/ 	.word	0x00004eb0
        /*05bc*/ 	.word	0x00000004
        /*05c0*/ 	.word	0x000000a0
        /*05c4*/ 	.short	0x010a
        /*05c6*/ 	.byte	0xff
	.zero		1


	//   ....[59]....
        /*05c8*/ 	.word	0x00004ee0
        /*05cc*/ 	.word	0x00000004
        /*05d0*/ 	.word	0x00000098
        /*05d4*/ 	.short	0x0101
        /*05d6*/ 	.byte	0xff
	.zero		1


	//   ....[60]....
        /*05d8*/ 	.word	0x00004ef0
        /*05dc*/ 	.word	0x00000004
        /*05e0*/ 	.word	0x000000a8
        /*05e4*/ 	.short	0x0101
        /*05e6*/ 	.byte	0xff
	.zero		1


	//   ....[61]....
        /*05e8*/ 	.word	0x00004f50
        /*05ec*/ 	.word	0x000000ff
        /*05f0*/ 	.word	0x00000088
        /*05f4*/ 	.short	0x010a
        /*05f6*/ 	.byte	0x0f
	.zero		1


	//   ....[62]....
        /*05f8*/ 	.word	0x00005020
        /*05fc*/ 	.word	0x000000ff
        /*0600*/ 	.word	0x00000070
        /*0604*/ 	.short	0x010a
        /*0606*/ 	.byte	0x0f
	.zero		1


	//   ....[63]....
        /*0608*/ 	.word	0x00006040
        /*060c*/ 	.word	0x000000ff
        /*0610*/ 	.word	0x00000000
        /*0614*/ 	.short	0x0101
        /*0616*/ 	.byte	0x04
	.zero		1


	//   ....[64]....
        /*0618*/ 	.word	0x00006280
        /*061c*/ 	.word	0x000000ff
        /*0620*/ 	.word	0x00000000
        /*0624*/ 	.short	0x0101
        /*0626*/ 	.byte	0x04
	.zero		1


	//   ....[65]....
        /*0628*/ 	.word	0x00006290
        /*062c*/ 	.word	0x000000ff
        /*0630*/ 	.word	0x000000b0
        /*0634*/ 	.short	0x010a
        /*0636*/ 	.byte	0x0f
	.zero		1


	//   ....[66]....
        /*0638*/ 	.word	0x00006530
        /*063c*/ 	.word	0x00000005
        /*0640*/ 	.word	0x00000000
        /*0644*/ 	.short	0x010a
        /*0646*/ 	.byte	0xff
	.zero		1


	//   ....[67]....
        /*0648*/ 	.word	0x00006590
        /*064c*/ 	.word	0x00000004
        /*0650*/ 	.word	0x00000000
        /*0654*/ 	.short	0x010a
        /*0656*/ 	.byte	0xff
	.zero		1


	//   ....[68]....
        /*0658*/ 	.word	0x00006610
        /*065c*/ 	.word	0x00000004
        /*0660*/ 	.word	0x00000098
        /*0664*/ 	.short	0x010a
        /*0666*/ 	.byte	0xff
	.zero		1


	//   ....[69]....
        /*0668*/ 	.word	0x00006690
        /*066c*/ 	.word	0x00000004
        /*0670*/ 	.word	0x000000a8
        /*0674*/ 	.short	0x010a
        /*0676*/ 	.byte	0xff
	.zero		1


	//   ....[70]....
        /*0678*/ 	.word	0x00006710
        /*067c*/ 	.word	0x00000004
        /*0680*/ 	.word	0x00000008
        /*0684*/ 	.short	0x010a
        /*0686*/ 	.byte	0xff
	.zero		1


	//   ....[71]....
        /*0688*/ 	.word	0x00006790
        /*068c*/ 	.word	0x00000004
        /*0690*/ 	.word	0x00000018
        /*0694*/ 	.short	0x010a
        /*0696*/ 	.byte	0xff
	.zero		1


	//   ....[72]....
        /*0698*/ 	.word	0x00006810
        /*069c*/ 	.word	0x00000004
        /*06a0*/ 	.word	0x00000028
        /*06a4*/ 	.short	0x010a
        /*06a6*/ 	.byte	0xff
	.zero		1


	//   ....[73]....
        /*06a8*/ 	.word	0x00006890
        /*06ac*/ 	.word	0x00000004
        /*06b0*/ 	.word	0x00000048
        /*06b4*/ 	.short	0x010a
        /*06b6*/ 	.byte	0xff
	.zero		1


	//   ....[74]....
        /*06b8*/ 	.word	0x00006910
        /*06bc*/ 	.word	0x00000003
        /*06c0*/ 	.word	0x00000038
        /*06c4*/ 	.short	0x010a
        /*06c6*/ 	.byte	0xff
	.zero		1


	//   ....[75]....
        /*06c8*/ 	.word	0x00006970
        /*06cc*/ 	.word	0x00000003
        /*06d0*/ 	.word	0x00000008
        /*06d4*/ 	.short	0x010a
        /*06d6*/ 	.byte	0xff
	.zero		1


	//   ....[76]....
        /*06d8*/ 	.word	0x000069d0
        /*06dc*/ 	.word	0x00000003
        /*06e0*/ 	.word	0x00000018
        /*06e4*/ 	.short	0x010a
        /*06e6*/ 	.byte	0xff
	.zero		1


	//   ....[77]....
        /*06e8*/ 	.word	0x00006a50
        /*06ec*/ 	.word	0x00000004
        /*06f0*/ 	.word	0x00000048
        /*06f4*/ 	.short	0x010a
        /*06f6*/ 	.byte	0xff
	.zero		1


	//   ....[78]....
        /*06f8*/ 	.word	0x00006ad0
        /*06fc*/ 	.word	0x00000003
        /*0700*/ 	.word	0x00000038
        /*0704*/ 	.short	0x010a
        /*0706*/ 	.byte	0xff
	.zero		1


	//   ....[79]....
        /*0708*/ 	.word	0x00006b30
        /*070c*/ 	.word	0x00000003
        /*0710*/ 	.word	0x00000008
        /*0714*/ 	.short	0x010a
        /*0716*/ 	.byte	0xff
	.zero		1


	//   ....[80]....
        /*0718*/ 	.word	0x00006b90
        /*071c*/ 	.word	0x00000003
        /*0720*/ 	.word	0x00000018
        /*0724*/ 	.short	0x010a
        /*0726*/ 	.byte	0xff
	.zero		1


	//   ....[81]....
        /*0728*/ 	.word	0x00006bf0
        /*072c*/ 	.word	0x00000003
        /*0730*/ 	.word	0x00000098
        /*0734*/ 	.short	0x010a
        /*0736*/ 	.byte	0xff
	.zero		1


	//   ....[82]....
        /*0738*/ 	.word	0x00006c50
        /*073c*/ 	.word	0x00000003
        /*0740*/ 	.word	0x000000a8
        /*0744*/ 	.short	0x010a
        /*0746*/ 	.byte	0xff
	.zero		1


	//   ....[83]....
        /*0748*/ 	.word	0x00006cd0
        /*074c*/ 	.word	0x00000003
        /*0750*/ 	.word	0x00000078
        /*0754*/ 	.short	0x010a
        /*0756*/ 	.byte	0xff
	.zero		1


	//   ....[84]....
        /*0758*/ 	.word	0x00006d50
        /*075c*/ 	.word	0x00000003
        /*0760*/ 	.word	0x00000058
        /*0764*/ 	.short	0x010a
        /*0766*/ 	.byte	0xff
	.zero		1


	//   ....[85]....
        /*0768*/ 	.word	0x00006db0
        /*076c*/ 	.word	0x00000003
        /*0770*/ 	.word	0x00000000
        /*0774*/ 	.short	0x010a
        /*0776*/ 	.byte	0xff
	.zero		1


	//   ....[86]....
        /*0778*/ 	.word	0x00006e10
        /*077c*/ 	.word	0x00000003
        /*0780*/ 	.word	0x00000020
        /*0784*/ 	.short	0x010a
        /*0786*/ 	.byte	0xff
	.zero		1


	//   ....[87]....
        /*0788*/ 	.word	0x00006e90
        /*078c*/ 	.word	0x00000003
        /*0790*/ 	.word	0x00000068
        /*0794*/ 	.short	0x010a
        /*0796*/ 	.byte	0xff
	.zero		1


	//   ....[88]....
        /*0798*/ 	.word	0x00006ef0
        /*079c*/ 	.word	0x00000003
        /*07a0*/ 	.word	0x00000010
        /*07a4*/ 	.short	0x010a
        /*07a6*/ 	.byte	0xff
	.zero		1


	//   ....[89]....
        /*07a8*/ 	.word	0x00006f50
        /*07ac*/ 	.word	0x00000003
        /*07b0*/ 	.word	0x00000040
        /*07b4*/ 	.short	0x010a
        /*07b6*/ 	.byte	0xff
	.zero		1


	//   ....[90]....
        /*07b8*/ 	.word	0x00006fb0
        /*07bc*/ 	.word	0x00000003
        /*07c0*/ 	.word	0x00000080
        /*07c4*/ 	.short	0x010a
        /*07c6*/ 	.byte	0xff
	.zero		1


	//   ....[91]....
        /*07c8*/ 	.word	0x00007010
        /*07cc*/ 	.word	0x00000003
        /*07d0*/ 	.word	0x00000030
        /*07d4*/ 	.short	0x010a
        /*07d6*/ 	.byte	0xff
	.zero		1


	//   ....[92]....
        /*07d8*/ 	.word	0x00007080
        /*07dc*/ 	.word	0x00000003
        /*07e0*/ 	.word	0x00000058
        /*07e4*/ 	.short	0x010a
        /*07e6*/ 	.byte	0xff
	.zero		1


	//   ....[93]....
        /*07e8*/ 	.word	0x00007100
        /*07ec*/ 	.word	0x00000003
        /*07f0*/ 	.word	0x00000068
        /*07f4*/ 	.short	0x010a
        /*07f6*/ 	.byte	0xff
	.zero		1


	//   ....[94]....
        /*07f8*/ 	.word	0x00007170
        /*07fc*/ 	.word	0x00000003
        /*0800*/ 	.word	0x00000078
        /*0804*/ 	.short	0x010a
        /*0806*/ 	.byte	0xff
	.zero		1


	//   ....[95]....
        /*0808*/ 	.word	0x000071c0
        /*080c*/ 	.word	0x00000004
        /*0810*/ 	.word	0x00000090
        /*0814*/ 	.short	0x010a
        /*0816*/ 	.byte	0xff
	.zero		1


	//   ....[96]....
        /*0818*/ 	.word	0x00007210
        /*081c*/ 	.word	0x00000004
        /*0820*/ 	.word	0x000000a0
        /*0824*/ 	.short	0x010a
        /*0826*/ 	.byte	0xff
	.zero		1


	//   ....[97]....
        /*0828*/ 	.word	0x00007290
        /*082c*/ 	.word	0x00000003
        /*0830*/ 	.word	0x00000088
        /*0834*/ 	.short	0x010a
        /*0836*/ 	.byte	0xff
	.zero		1


	//   ....[98]....
        /*0838*/ 	.word	0x000072f0
        /*083c*/ 	.word	0x00000004
        /*0840*/ 	.word	0x00000070
        /*0844*/ 	.short	0x010a
        /*0846*/ 	.byte	0xff
	.zero		1


	//   ....[99]....
        /*0848*/ 	.word	0x00007350
        /*084c*/ 	.word	0x00000003
        /*0850*/ 	.word	0x000000b0
        /*0854*/ 	.short	0x010a
        /*0856*/ 	.byte	0xff
	.zero		1


	//----- nvinfo : EIATTR_NUM_MBARRIERS
	.align		4
.L_188:
        /*0858*/ 	.byte	0x03, 0x38
        /*085a*/ 	.short	0x0017


	//----- nvinfo : EIATTR_EXIT_INSTR_OFFSETS
	.align		4
        /*085c*/ 	.byte	0x04, 0x1c
        /*085e*/ 	.short	(.L_190 - .L_189)


	//   ....[0]....
.L_189:
        /*0860*/ 	.word	0x000061d0


	//   ....[1]....
        /*0864*/ 	.word	0x00006510


	//----- nvinfo : EIATTR_REQNTID
	.align		4
.L_190:
        /*0868*/ 	.byte	0x04, 0x10
        /*086a*/ 	.short	(.L_192 - .L_191)
.L_191:
        /*086c*/ 	.word	0x00000180
        /*0870*/ 	.word	0x00000001
        /*0874*/ 	.word	0x00000001


	//----- nvinfo : EIATTR_CRS_STACK_SIZE
	.align		4
.L_192:
        /*0878*/ 	.byte	0x04, 0x1e
        /*087a*/ 	.short	(.L_194 - .L_193)
.L_193:
        /*087c*/ 	.word	0x00000000


	//----- nvinfo : EIATTR_CBANK_PARAM_SIZE
	.align		4
.L_194:
        /*0880*/ 	.byte	0x03, 0x19
        /*0882*/ 	.short	0x0488


	//----- nvinfo : EIATTR_PARAM_CBANK
	.align		4
        /*0884*/ 	.byte	0x04, 0x0a
        /*0886*/ 	.short	(.L_196 - .L_195)
	.align		4
.L_195:
        /*0888*/ 	.word	index@(.nv.constant0.kernel_cutlass_kernel_cudnnsdpabwdfmha_dq_d256_sm100BlackwellFusedAttentionDQKernel_object_at_____Int32_Int32_Int32_TiledMMA_ThrLayoutVMNK21111000_PermutationMNK____MMAAtom_ThrID21_ShapeM_1)
        /*088c*/ 	.short	0x0380
        /*088e*/ 	.short	0x0488


	//----- nvinfo : EIATTR_SW_WAR
	.align		4
.L_196:
        /*0890*/ 	.byte	0x04, 0x36
        /*0892*/ 	.short	(.L_198 - .L_197)
.L_197:
        /*0894*/ 	.word	0x00000008
.L_198:


//--------------------- .nv.info.kernel_cutlass_sum_OdO_cudnnsdpabwdfmha_backward_sm100_2kernelBlackwellFusedMultiHeadAttentionBackward_object_at__tensorptrf16gmemalign64o409625620481256div64_tensorptrf16gmemalign64o4096_0 --------------------------
	.section	.nv.info.kernel_cutlass_sum_OdO_cudnnsdpabwdfmha_backward_sm100_2kernelBlackwellFusedMultiHeadAttentionBackward_object_at__tensorptrf16gmemalign64o409625620481256div64_tensorptrf16gmemalign64o4096_0,"",@"SHT_CUDA_INFO"
	.sectionflags	@""
	.align	4


	//----- nvinfo : EIATTR_CUDA_API_VERSION
	.align		4
        /*0000*/ 	.byte	0x04, 0x37
        /*0002*/ 	.short	(.L_200 - .L_199)
.L_199:
        /*0004*/ 	.word	0x00000081


	//----- nvinfo : EIATTR_KPARAM_INFO
	.align		4
.L_200:
        /*0008*/ 	.byte	0x04, 0x17
        /*000a*/ 	.short	(.L_202 - .L_201)
.L_201:
        /*000c*/ 	.word	0x00000000
        /*0010*/ 	.short	0x000c
        /*0012*/ 	.short	0x00b4
        /*0014*/ 	.byte	0x00, 0xf0, 0x11, 0x00


	//----- nvinfo : EIATTR_KPARAM_INFO
	.align		4
.L_202:
        /*0018*/ 	.byte	0x04, 0x17
        /*001a*/ 	.short	(.L_204 - .L_203)
.L_203:
        /*001c*/ 	.word	0x00000000
        /*0020*/ 	.short	0x000b
        /*0022*/ 	.short	0x00b0
        /*0024*/ 	.byte	0x00, 0xf0, 0x11, 0x00


	//----- nvinfo : EIATTR_KPARAM_INFO
	.align		4
.L_204:
        /*0028*/ 	.byte	0x04, 0x17
        /*002a*/ 	.short	(.L_206 - .L_205)
.L_205:
        /*002c*/ 	.word	0x00000000
        /*0030*/ 	.short	0x000a
        /*0032*/ 	.short	0x00ac
        /*0034*/ 	.byte	0x00, 0xf0, 0x11, 0x00


	//----- nvinfo : EIATTR_KPARAM_INFO
	.align		4
.L_206:
        /*0038*/ 	.byte	0x04, 0x17
        /*003a*/ 	.short	(.L_208 - .L_207)
.L_207:
        /*003c*/ 	.word	0x00000000
        /*0040*/ 	.short	0x0009
        /*0042*/ 	.short	0x00a8
        /*0044*/ 	.byte	0x00, 0xf0, 0x11, 0x00


	//----- nvinfo : EIATTR_KPARAM_INFO
	.align		4
.L_208:
        /*0048*/ 	.byte	0x04, 0x17
        /*004a*/ 	.short	(.L_210 - .L_209)
.L_209:
        /*004c*/ 	.word	0x00000000
        /*0050*/ 	.short	0x0008
        /*0052*/ 	.short	0x00a4
        /*0054*/ 	.byte	0x00, 0xf0, 0x11, 0x00


	//----- nvinfo : EIATTR_KPARAM_INFO
	.align		4
.L_210:
        /*0058*/ 	.byte	0x04, 0x17
        /*005a*/ 	.short	(.L_212 - .L_211)
.L_211:
        /*005c*/ 	.word	0x00000000
        /*0060*/ 	.short	0x0007
        /*0062*/ 	.short	0x00a0
        /*0064*/ 	.byte	0x00, 0xf0, 0x11, 0x00


	//----- nvinfo : EIATTR_KPARAM_INFO
	.align		4
.L_212:
        /*0068*/ 	.byte	0x04, 0x17
        /*006a*/ 	.short	(.L_214 - .L_213)
.L_213:
        /*006c*/ 	.word	0x00000000
        /*0070*/ 	.short	0x0006
        /*0072*/ 	.short	0x009c
        /*0074*/ 	.byte	0x00, 0xf0, 0x11, 0x00


	//----- nvinfo : EIATTR_KPARAM_INFO
	.align		4
.L_214:
        /*0078*/ 	.byte	0x04, 0x17
        /*007a*/ 	.short	(.L_216 - .L_215)
.L_215:
        /*007c*/ 	.word	0x00000000
        /*0080*/ 	.short	0x0005
        /*0082*/ 	.short	0x0098
        /*0084*/ 	.byte	0x00, 0xf0, 0x11, 0x00


	//----- nvinfo : EIATTR_KPARAM_INFO
	.align		4
.L_216:
        /*0088*/ 	.byte	0x04, 0x17
        /*008a*/ 	.short	(.L_218 - .L_217)
.L_217:
        /*008c*/ 	.word	0x00000000
        /*0090*/ 	.short	0x0004
        /*0092*/ 	.short	0x0078
        /*0094*/ 	.byte	0x00, 0xf0, 0x81, 0x00


	//----- nvinfo : EIATTR_KPARAM_INFO
	.align		4
.L_218:
        /*0098*/ 	.byte	0x04, 0x17
        /*009a*/ 	.short	(.L_220 - .L_219)
.L_219:
        /*009c*/ 	.word	0x00000000
        /*00a0*/ 	.short	0x0003
        /*00a2*/ 	.short	0x0060
        /*00a4*/ 	.byte	0x00, 0xf0, 0x61, 0x00


	//----- nvinfo : EIATTR_KPARAM_INFO
	.align		4
.L_220:
        /*00a8*/ 	.byte	0x04, 0x17
        /*00aa*/ 	.short	(.L_222 - .L_221)
.L_221:
        /*00ac*/ 	.word	0x00000000
        /*00b0*/ 	.short	0x0002
        /*00b2*/ 	.short	0x0040
        /*00b4*/ 	.byte	0x00, 0xf0, 0x81, 0x00


	//----- nvinfo : EIATTR_KPARAM_INFO
	.align		4
.L_222:
        /*00b8*/ 	.byte	0x04, 0x17
        /*00ba*/ 	.short	(.L_224 - .L_223)
.L_223:
        /*00bc*/ 	.word	0x00000000
        /*00c0*/ 	.short	0x0001
        /*00c2*/ 	.short	0x0020
        /*00c4*/ 	.byte	0x00, 0xf0, 0x81, 0x00


	//----- nvinfo : EIATTR_KPARAM_INFO
	.align		4
.L_224:
        /*00c8*/ 	.byte	0x04, 0x17
        /*00ca*/ 	.short	(.L_226 - .L_225)
.L_225:
        /*00cc*/ 	.word	0x00000000
        /*00d0*/ 	.short	0x0000
        /*00d2*/ 	.short	0x0000
        /*00d4*/ 	.byte	0x00, 0xf0, 0x81, 0x00


	//----- nvinfo : EIATTR_SPARSE_MMA_MASK
	.align		4
.L_226:
        /*00d8*/ 	.byte	0x03, 0x50
        /*00da*/ 	.short	0x0000


	//----- nvinfo : EIATTR_MAXREG_COUNT
	.align		4
        /*00dc*/ 	.byte	0x03, 0x1b
        /*00de*/ 	.short	0x00ff


	//----- nvinfo : EIATTR_COOP_GROUP_MASK_REGIDS
	.align		4
        /*00e0*/ 	.byte	0x04, 0x29
        /*00e2*/ 	.short	(.L_228 - .L_227)


	//   ....[0]....
.L_227:
        /*00e4*/ 	.word	0xffffffff


	//   ....[1]....
        /*00e8*/ 	.word	0xffffffff


	//   ....[2]....
        /*00ec*/ 	.word	0xffffffff


	//----- nvinfo : EIATTR_COOP_GROUP_INSTR_OFFSETS
	.align		4
.L_228:
        /*00f0*/ 	.byte	0x04, 0x28
        /*00f2*/ 	.short	(.L_230 - .L_229)


	//   ....[0]....
.L_229:
        /*00f4*/ 	.word	0x000006e0


	//   ....[1]....
        /*00f8*/ 	.word	0x00000710


	//   ....[2]....
        /*00fc*/ 	.word	0x00000730


	//----- nvinfo : EIATTR_VRC_CTA_INIT_COUNT
	.align		4
.L_230:
        /*0100*/ 	.byte	0x02, 0x4a
	.zero		1
	.zero		1


	//----- nvinfo : EIATTR_EXIT_INSTR_OFFSETS
	.align		4
        /*0104*/ 	.byte	0x04, 0x1c
        /*0106*/ 	.short	(.L_232 - .L_231)


	//   ....[0]....
.L_231:
        /*0108*/ 	.word	0x00000030


	//   ....[1]....
        /*010c*/ 	.word	0x00000080


	//   ....[2]....
        /*0110*/ 	.word	0x00000750


	//   ....[3]....
        /*0114*/ 	.word	0x00000dd0


	//----- nvinfo : EIATTR_REQNTID
	.align		4
.L_232:
        /*0118*/ 	.byte	0x04, 0x10
        /*011a*/ 	.short	(.L_234 - .L_233)
.L_233:
        /*011c*/ 	.word	0x00000008
        /*0120*/ 	.word	0x00000010
        /*0124*/ 	.word	0x00000001


	//----- nvinfo : EIATTR_CRS_STACK_SIZE
	.align		4
.L_234:
        /*0128*/ 	.byte	0x04, 0x1e
        /*012a*/ 	.short	(.L_236 - .L_235)
.L_235:
        /*012c*/ 	.word	0x00000000


	//----- nvinfo : EIATTR_CBANK_PARAM_SIZE
	.align		4
.L_236:
        /*0130*/ 	.byte	0x03, 0x19
        /*0132*/ 	.short	0x00b8


	//----- nvinfo : EIATTR_PARAM_CBANK
	.align		4
        /*0134*/ 	.byte	0x04, 0x0a
        /*0136*/ 	.short	(.L_238 - .L_237)
	.align		4
.L_237:
        /*0138*/ 	.word	index@(.nv.constant0.kernel_cutlass_sum_OdO_cudnnsdpabwdfmha_backward_sm100_2kernelBlackwellFusedMultiHeadAttentionBackward_object_at__tensorptrf16gmemalign64o409625620481256div64_tensorptrf16gmemalign64o4096_0)
        /*013c*/ 	.short	0x0380
        /*013e*/ 	.short	0x00b8


	//----- nvinfo : EIATTR_SW_WAR
	.align		4
.L_238:
        /*0140*/ 	.byte	0x04, 0x36
        /*0142*/ 	.short	(.L_240 - .L_239)
.L_239:
        /*0144*/ 	.word	0x00000008
.L_240:


//--------------------- .nv.callgraph             --------------------------
	.section	.nv.callgraph,"",@"SHT_CUDA_CALLGRAPH"
	.align	4
	.sectionentsize	8
	.align		4
        /*0000*/ 	.word	0x00000000
	.align		4
        /*0004*/ 	.word	0xffffffff
	.align		4
        /*0008*/ 	.word	0x00000000
	.align		4
        /*000c*/ 	.word	0xfffffffe
	.align		4
        /*0010*/ 	.word	0x00000000
	.align		4
        /*0014*/ 	.word	0xfffffffd
	.align		4
        /*0018*/ 	.word	0x00000000
	.align		4
        /*001c*/ 	.word	0xfffffffc


//--------------------- .text.kernel_cutlass_dkdv_bwd_cudnnsdpabwdfmha_dkdv_d256_sm100BlackwellFusedAttentionDKDVKernel_object_at__TiledMMA_ThrLayoutVMNK21111000_PermutationMNK____MMAAtom_ThrID21_ShapeMNK2566416_TVLay_2 --------------------------
	.section	.text.kernel_cutlass_dkdv_bwd_cudnnsdpabwdfmha_dkdv_d256_sm100BlackwellFusedAttentionDKDVKernel_object_at__TiledMMA_ThrLayoutVMNK21111000_PermutationMNK____MMAAtom_ThrID21_ShapeMNK2566416_TVLay_2,"ax",@progbits
	.align	128
        .global         kernel_cutlass_dkdv_bwd_cudnnsdpabwdfmha_dkdv_d256_sm100BlackwellFusedAttentionDKDVKernel_object_at__TiledMMA_ThrLayoutVMNK21111000_PermutationMNK____MMAAtom_ThrID21_ShapeMNK2566416_TVLay_2
        .type           kernel_cutlass_dkdv_bwd_cudnnsdpabwdfmha_dkdv_d256_sm100BlackwellFusedAttentionDKDVKernel_object_at__TiledMMA_ThrLayoutVMNK21111000_PermutationMNK____MMAAtom_ThrID21_ShapeMNK2566416_TVLay_2,@function
        .size           kernel_cutlass_dkdv_bwd_cudnnsdpabwdfmha_dkdv_d256_sm100BlackwellFusedAttentionDKDVKernel_object_at__TiledMMA_ThrLayoutVMNK21111000_PermutationMNK____MMAAtom_ThrID21_ShapeMNK2566416_TVLay_2,(.L_x_450 - kernel_cutlass_dkdv_bwd_cudnnsdpabwdfmha_dkdv_d256_sm100BlackwellFusedAttentionDKDVKernel_object_at__TiledMMA_ThrLayoutVMNK21111000_PermutationMNK____MMAAtom_ThrID21_ShapeMNK2566416_TVLay_2)
        .other          kernel_cutlass_dkdv_bwd_cudnnsdpabwdfmha_dkdv_d256_sm100BlackwellFusedAttentionDKDVKernel_object_at__TiledMMA_ThrLayoutVMNK21111000_PermutationMNK____MMAAtom_ThrID21_ShapeMNK2566416_TVLay_2,@"STO_CUDA_ENTRY STV_DEFAULT"
kernel_cutlass_dkdv_bwd_cudnnsdpabwdfmha_dkdv_d256_sm100BlackwellFusedAttentionDKDVKernel_object_at__TiledMMA_ThrLayoutVMNK21111000_PermutationMNK____MMAAtom_ThrID21_ShapeMNK2566416_TVLay_2:
.text.kernel_cutlass_dkdv_bwd_cudnnsdpabwdfmha_dkdv_d256_sm100BlackwellFusedAttentionDKDVKernel_object_at__TiledMMA_ThrLayoutVMNK21111000_PermutationMNK____MMAAtom_ThrID21_ShapeMNK2566416_TVLay_2:
[----:B------:R-:W0:Y:S01]  /*0000*/  LDC R1, c[0x0][0x37c] ;  /* 0x0000df00ff017b82 */ /* 0x000e220000000800 */
[----:B------:R-:W1:Y:S07]  /*0010*/  S2R R24, SR_TID.X ;  /* 0x0000000000187919 */ /* 0x000e6e0000002100 */
[----:B------:R-:W2:Y:S01]  /*0020*/  LDC.U8 R3, c[0x0][0x38a] ;  /* 0x0000e280ff037b82 */ /* 0x000ea20000000000 */
[----:B0-----:R-:W-:Y:S01]  /*0030*/  VIADD R1, R1, 0xfffffe90 ;  /* 0xfffffe9001017836 */ /* 0x001fe20000000000 */
[----:B------:R-:W0:Y:S06]  /*0040*/  S2R R18, SR_CTAID.X ;  /* 0x0000000000127919 */ /* 0x000e2c0000002500 */
[----:B------:R-:W3:Y:S08]  /*0050*/  LDC.U8 R2, c[0x0][0x386] ;  /* 0x0000e180ff027b82 */ /* 0x000ef00000000000 */
[----:B------:R-:W4:Y:S08]  /*0060*/  LDC.U8 R6, c[0x0][0x388] ;  /* 0x0000e200ff067b82 */ /* 0x000f300000000000 */
[----:B------:R-:W5:Y:S01]  /*0070*/  LDC.U8 R8, c[0x0][0x384] ;  /* 0x0000e100ff087b82 */ /* 0x000f620000000000 */
[----:B--2---:R-:W-:-:S04]  /*0080*/  LOP3.LUT R0, R3, 0x1, RZ, 0xc0, !PT ;  /* 0x0000000103007812 */ /* 0x004fc800078ec0ff */
[----:B------:R-:W-:Y:S02]  /*0090*/  ISETP.NE.U32.AND P1, PT, R0, 0x1, PT ;  /* 0x000000010000780c */ /* 0x000fe40003f25070 */
[----:B-1----:R-:W-:Y:S01]  /*00a0*/  SHF.R.U32.HI R13, RZ, 0x5, R24 ;  /* 0x00000005ff0d7819 */ /* 0x002fe20000011618 */
[----:B------:R-:W1:Y:S01]  /*00b0*/  LDC.U8 R4, c[0x0][0x38b] ;  /* 0x0000e2c0ff047b82 */ /* 0x000e620000000000 */
[----:B---3--:R-:W-:-:S03]  /*00c0*/  LOP3.LUT R2, R2, 0x1, RZ, 0xc0, !PT ;  /* 0x0000000102027812 */ /* 0x008fc600078ec0ff */
[----:B------:R2:W-:Y:S01]  /*00d0*/  STL [R1+0xec], R13 ;  /* 0x0000ec0d01007387 */ /* 0x0005e20000100800 */
[----:B------:R-:W-:-:S03]  /*00e0*/  ISETP.EQ.U32.AND P0, PT, R2, 0x1, PT ;  /* 0x000000010200780c */ /* 0x000fc60003f02070 */
[----:B------:R-:W3:Y:S01]  /*00f0*/  LDC.U8 R5, c[0x0][0x387] ;  /* 0x0000e1c0ff057b82 */ /* 0x000ee20000000000 */
[----:B----4-:R-:W-:-:S04]  /*0100*/  LOP3.LUT R61, R6, 0x1, RZ, 0xc0, !PT ;  /* 0x00000001063d7812 */ /* 0x010fc800078ec0ff */
[----:B------:R-:W-:Y:S02]  /*0110*/  ISETP.NE.U32.AND P1, PT, R61, 0x1, PT ;  /* 0x000000013d00780c */ /* 0x000fe40003f25070 */
[----:B------:R-:W-:Y:S01]  /*0120*/  ISETP.NE.AND P1, PT, R13, 0x9, PT ;  /* 0x000000090d00780c */ /* 0x000fe20003f25270 */
[----:B------:R-:W4:Y:S01]  /*0130*/  LDC.U8 R7, c[0x0][0x385] ;  /* 0x0000e140ff077b82 */ /* 0x000f220000000000 */
[----:B-----5:R-:W-:Y:S01]  /*0140*/  LOP3.LUT R2, R8, 0x1, RZ, 0xc0, !PT ;  /* 0x0000000108027812 */ /* 0x020fe200078ec0ff */
[----:B------:R-:W-:-:S03]  /*0150*/  VOTEU.ANY UP1, P0 ;  /* 0x0000000000ff7886 */ /* 0x000fc60000020100 */
[----:B------:R-:W-:-:S03]  /*0160*/  ISETP.NE.U32.AND P4, PT, R2, 0x1, PT ;  /* 0x000000010200780c */ /* 0x000fc60003f85070 */
[----:B------:R-:W5:Y:S01]  /*0170*/  LDC.U8 R9, c[0x0][0x382] ;  /* 0x0000e080ff097b82 */ /* 0x000f620000000000 */
[----:B-1----:R-:W-:-:S04]  /*0180*/  LOP3.LUT R11, R4, 0x1, RZ, 0xc0, !PT ;  /* 0x00000001040b7812 */ /* 0x002fc800078ec0ff */
[----:B------:R-:W-:-:S03]  /*0190*/  ISETP.NE.U32.AND P2, PT, R11, 0x1, PT ;  /* 0x000000010b00780c */ /* 0x000fc60003f45070 */
[----:B------:R-:W1:Y:S01]  /*01a0*/  LDC.U8 R10, c[0x0][0x381] ;  /* 0x0000e040ff0a7b82 */ /* 0x000e620000000000 */
[----:B---3--:R-:W-:-:S04]  /*01b0*/  LOP3.LUT R4, R5, 0x1, RZ, 0xc0, !PT ;  /* 0x0000000105047812 */ /* 0x008fc800078ec0ff */
[----:B------:R-:W-:-:S03]  /*01c0*/  ISETP.NE.U32.AND P6, PT, R4, 0x1, PT ;  /* 0x000000010400780c */ /* 0x000fc60003fc5070 */
[----:B------:R-:W3:Y:S01]  /*01d0*/  LDC R14, c[0x0][0x360] ;  /* 0x0000d800ff0e7b82 */ /* 0x000ee20000000800 */
[----:B----4-:R-:W-:-:S04]  /*01e0*/  LOP3.LUT R3, R7, 0x1, RZ, 0xc0, !PT ;  /* 0x0000000107037812 */ /* 0x010fc800078ec0ff */
[----:B------:R-:W-:Y:S02]  /*01f0*/  ISETP.NE.U32.AND P5, PT, R3, 0x1, PT ;  /* 0x000000010300780c */ /* 0x000fe40003fa5070 */
[----:B-----5:R-:W-:Y:S01]  /*0200*/  LOP3.LUT R2, R9, 0x1, RZ, 0xc0, !PT ;  /* 0x0000000109027812 */ /* 0x020fe200078ec0ff */
[----:B------:R-:W4:Y:S03]  /*0210*/  S2UR UR44, SR_CTAID.Y ;  /* 0x00000000002c79c3 */ /* 0x000f260000002600 */
[----:B------:R-:W-:Y:S02]  /*0220*/  ISETP.NE.U32.AND P3, PT, R2, 0x1, PT ;  /* 0x000000010200780c */ /* 0x000fe40003f65070 */
[----:B-1----:R-:W-:-:S04]  /*0230*/  LOP3.LUT R0, R10, 0x1, RZ, 0xc0, !PT ;  /* 0x000000010a007812 */ /* 0x002fc800078ec0ff */
[----:B------:R-:W-:Y:S01]  /*0240*/  ISETP.NE.U32.AND P2, PT, R0, 0x1, PT ;  /* 0x000000010000780c */ /* 0x000fe20003f45070 */
[----:B0-2---:R-:W-:-:S12]  /*0250*/  @P1 BRA `(.L_x_0) ;  /* 0x0000000000841947 */ /* 0x005fd80003800000 */
[----:B------:R-:W0:Y:S01]  /*0260*/  LDC.64 R16, c[0x0][0x348] ;  /* 0x0000d200ff107b82 */ /* 0x000e220000000a00 */
[----:B------:R-:W-:Y:S01]  /*0270*/  UPLOP3.LUT UP0, UPT, UPT, UPT, UPT, 0x40, 0x4 ;  /* 0x000000000004789c */ /* 0x000fe20003f0e870 */
[----:B0-----:R-:W-:-:S04]  /*0280*/  IADD3 R12, P0, PT, R16, 0x40, RZ ;  /* 0x00000040100c7810 */ /* 0x001fc80007f1e0ff */
[----:B------:R-:W-:Y:S01]  /*0290*/  R2UR UR14, R12 ;  /* 0x000000000c0e72ca */ /* 0x000fe200000e0000 */
[----:B------:R-:W-:Y:S01]  /*02a0*/  IMAD.X R11, RZ, RZ, R17, P0 ;  /* 0x000000ffff0b7224 */ /* 0x000fe200000e0611 */
[----:B------:R-:W-:-:S04]  /*02b0*/  IADD3 R10, P0, PT, R16, 0x1c0, RZ ;  /* 0x000001c0100a7810 */ /* 0x000fc80007f1e0ff */
[----:B------:R-:W-:Y:S01]  /*02c0*/  R2UR UR15, R11 ;  /* 0x000000000b0f72ca */ /* 0x000fe200000e0000 */
[--C-:B------:R-:W-:Y:S01]  /*02d0*/  IMAD.X R9, RZ, RZ, R17.reuse, P0 ;  /* 0x000000ffff097224 */ /* 0x100fe200000e0611 */
[----:B------:R-:W-:Y:S02]  /*02e0*/  IADD3 R8, P0, PT, R16, 0x280, RZ ;  /* 0x0000028010087810 */ /* 0x000fe40007f1e0ff */
[----:B------:R-:W-:Y:S02]  /*02f0*/  R2UR UR12, R10 ;  /* 0x000000000a0c72ca */ /* 0x000fe400000e0000 */
[----:B------:R-:W-:Y:S01]  /*0300*/  R2UR UR13, R9 ;  /* 0x00000000090d72ca */ /* 0x000fe200000e0000 */
[----:B------:R-:W-:Y:S01]  /*0310*/  IMAD.X R7, RZ, RZ, R17, P0 ;  /* 0x000000ffff077224 */ /* 0x000fe200000e0611 */
[----:B------:R-:W-:Y:S02]  /*0320*/  IADD3 R6, P0, PT, R16, 0x100, RZ ;  /* 0x0000010010067810 */ /* 0x000fe40007f1e0ff */
[----:B------:R-:W-:-:S02]  /*0330*/  R2UR UR10, R8 ;  /* 0x00000000080a72ca */ /* 0x000fc400000e0000 */
[----:B------:R-:W-:Y:S01]  /*0340*/  R2UR UR11, R7 ;  /* 0x00000000070b72ca */ /* 0x000fe200000e0000 */
[--C-:B------:R-:W-:Y:S01]  /*0350*/  IMAD.X R5, RZ, RZ, R17.reuse, P0 ;  /* 0x000000ffff057224 */ /* 0x100fe200000e0611 */
[C---:B------:R-:W-:Y:S01]  /*0360*/  IADD3 R4, P0, PT, R16.reuse, 0x340, RZ ;  /* 0x0000034010047810 */ /* 0x040fe20007f1e0ff */
[----:B------:R0:W-:Y:S04]  /*0370*/  UTMACCTL.PF [UR14] ;  /* 0x000000000e0079b9 */ /* 0x0001e80008040000 */
[--C-:B------:R-:W-:Y:S01]  /*0380*/  IMAD.X R3, RZ, RZ, R17.reuse, P0 ;  /* 0x000000ffff037224 */ /* 0x100fe200000e0611 */
[----:B------:R-:W-:Y:S01]  /*0390*/  IADD3 R2, P0, PT, R16, 0x400, RZ ;  /* 0x0000040010027810 */ /* 0x000fe20007f1e0ff */
[----:B------:R0:W-:Y:S04]  /*03a0*/  UTMACCTL.PF [UR12] ;  /* 0x000000000c0079b9 */ /* 0x0001e80008040000 */
[----:B------:R-:W-:Y:S01]  /*03b0*/  IMAD.X R0, RZ, RZ, R17, P0 ;  /* 0x000000ffff007224 */ /* 0x000fe200000e0611 */
[----:B------:R-:W-:Y:S01]  /*03c0*/  R2UR UR8, R6 ;  /* 0x00000000060872ca */ /* 0x000fe200000e0000 */
[----:B------:R0:W-:Y:S01]  /*03d0*/  UTMACCTL.PF [UR10] ;  /* 0x000000000a0079b9 */ /* 0x0001e20008040000 */
[----:B------:R-:W-:-:S02]  /*03e0*/  R2UR UR9, R5 ;  /* 0x00000000050972ca */ /* 0x000fc400000e0000 */
[----:B------:R-:W-:Y:S02]  /*03f0*/  R2UR UR6, R4 ;  /* 0x00000000040672ca */ /* 0x000fe400000e0000 */
[----:B------:R-:W-:Y:S02]  /*0400*/  R2UR UR7, R3 ;  /* 0x00000000030772ca */ /* 0x000fe400000e0000 */
[----:B------:R-:W-:Y:S02]  /*0410*/  R2UR UR4, R2 ;  /* 0x00000000020472ca */ /* 0x000fe400000e0000 */
[----:B------:R-:W-:-:S05]  /*0420*/  R2UR UR5, R0 ;  /* 0x00000000000572ca */ /* 0x000fca00000e0000 */
[----:B------:R0:W-:Y:S04]  /*0430*/  UTMACCTL.PF [UR8] ;  /* 0x00000000080079b9 */ /* 0x0001e80008040000 */
[----:B------:R0:W-:Y:S04]  /*0440*/  UTMACCTL.PF [UR6] ;  /* 0x00000000060079b9 */ /* 0x0001e80008040000 */
[----:B------:R0:W-:Y:S02]  /*0450*/  UTMACCTL.PF [UR4] ;  /* 0x00000000040079b9 */ /* 0x0001e40008040000 */
[----:B0-----:R-:W-:Y:S05]  /*0460*/  BRA `(.L_x_1) ;  /* 0x0000000000407947 */ /* 0x001fea0003800000 */
.L_x_0:
[----:B------:R-:W-:Y:S01]  /*0470*/  ISETP.NE.AND P0, PT, R13, RZ, PT ;  /* 0x000000ff0d00720c */ /* 0x000fe20003f05270 */
[----:B------:R-:W-:-:S12]  /*0480*/  UPLOP3.LUT UP0, UPT, UPT, UPT, UPT, 0x40, 0x4 ;  /* 0x000000000004789c */ /* 0x000fd80003f0e870 */
[----:B------:R-:W-:Y:S05]  /*0490*/  @P0 BRA `(.L_x_1) ;  /* 0x0000000000340947 */ /* 0x000fea0003800000 */
[----:B------:R-:W0:Y:S01]  /*04a0*/  S2UR UR5, SR_CgaCtaId ;  /* 0x00000000000579c3 */ /* 0x000e220000008800 */
[----:B------:R-:W-:Y:S01]  /*04b0*/  MOV R0, 0x400 ;  /* 0x0000040000007802 */ /* 0x000fe20000000f00 */
[----:B------:R-:W-:Y:S01]  /*04c0*/  UMOV UR4, 0x1 ;  /* 0x0000000100047882 */ /* 0x000fe20000000000 */
[----:B------:R-:W-:Y:S02]  /*04d0*/  UPLOP3.LUT UP0, UPT, UPT, UPT, UPT, 0x80, 0x8 ;  /* 0x000000000008789c */ /* 0x000fe40003f0f070 */
[----:B------:R-:W-:-:S04]  /*04e0*/  UIADD3 UR8, UPT, UPT, -UR4, 0x100000, URZ ;  /* 0x0010000004087890 */ /* 0x000fc8000fffe1ff */
[----:B------:R-:W-:Y:S02]  /*04f0*/  USHF.L.U32 UR9, UR8, 0xb, URZ ;  /* 0x0000000b08097899 */ /* 0x000fe400080006ff */
[----:B------:R-:W-:Y:S01]  /*0500*/  USHF.L.U32 UR8, UR8, 0x1, URZ ;  /* 0x0000000108087899 */ /* 0x000fe200080006ff */
[----:B------:R-:W-:-:S13]  /*0510*/  R2UR UR6, R0 ;  /* 0x00000000000672ca */ /* 0x000fda00000e0000 */
[----:B0-----:R-:W-:Y:S01]  /*0520*/  ULEA UR5, UR5, UR6, 0x18 ;  /* 0x0000000605057291 */ /* 0x001fe2000f8ec0ff */
[----:B------:R-:W0:Y:S11]  /*0530*/  FENCE.VIEW.ASYNC.S ;  /* 0x00000000000073c6 */ /* 0x000e360000000000 */
[----:B0-----:R0:W1:Y:S01]  /*0540*/  SYNCS.EXCH.64 URZ, [UR5], UR8 ;  /* 0x0000000805ff75b2 */ /* 0x0010620008000100 */
[----:B------:R0:W2:Y:S01]  /*0550*/  SYNCS.EXCH.64 URZ, [UR5+0x8], UR8 ;  /* 0x0000080805ff75b2 */ /* 0x0000a20008000100 */
[----:B------:R-:W-:Y:S01]  /*0560*/  NOP ;  /* 0x0000000000007918 */ /* 0x000fe20000000000 */
.L_x_1:
[----:B------:R-:W-:Y:S01]  /*0570*/  PLOP3.LUT P0, PT, PT, PT, UP0, 0x80, 0x8 ;  /* 0x000000000008781c */ /* 0x000fe20003f0f008 */
[----:B------:R-:W5:Y:S01]  /*0580*/  S2R R16, SR_CgaCtaId ;  /* 0x0000000000107919 */ /* 0x000f620000008800 */
[----:B------:R-:W0:Y:S01]  /*0590*/  S2UR UR6, SR_CgaCtaId ;  /* 0x00000000000679c3 */ /* 0x000e220000008800 */
[----:B------:R-:W-:Y:S01]  /*05a0*/  UMOV UR18, 0x20 ;  /* 0x0000002000127882 */ /* 0x000fe20000000000 */
[----:B------:R-:W-:Y:S01]  /*05b0*/  UMOV UR16, 0x100 ;  /* 0x0000010000107882 */ /* 0x000fe20000000000 */
[----:B------:R-:W-:Y:S01]  /*05c0*/  UMOV UR14, 0x1 ;  /* 0x00000001000e7882 */ /* 0x000fe20000000000 */
[----:B------:R-:W-:Y:S01]  /*05d0*/  UMOV UR20, 0x200 ;  /* 0x0000020000147882 */ /* 0x000fe20000000000 */
[----:B------:R-:W-:-:S04]  /*05e0*/  @UP0 UIADD3 UR18, UPT, UPT, -UR18, 0x100000, URZ ;  /* 0x0010000012120890 */ /* 0x000fc8000fffe1ff */
[----:B------:R-:W-:Y:S02]  /*05f0*/  @UP0 USHF.L.U32 UR19, UR18, 0xb, URZ ;  /* 0x0000000b12130899 */ /* 0x000fe400080006ff */
[----:B------:R-:W-:Y:S02]  /*0600*/  @UP0 USHF.L.U32 UR18, UR18, 0x1, URZ ;  /* 0x0000000112120899 */ /* 0x000fe400080006ff */
[----:B------:R-:W-:-:S04]  /*0610*/  @UP0 UIADD3 UR16, UPT, UPT, -UR16, 0x100000, URZ ;  /* 0x0010000010100890 */ /* 0x000fc8000fffe1ff */
[----:B------:R-:W-:Y:S02]  /*0620*/  @UP0 USHF.L.U32 UR17, UR16, 0xb, URZ ;  /* 0x0000000b10110899 */ /* 0x000fe400080006ff */
[----:B------:R-:W-:Y:S02]  /*0630*/  @UP0 USHF.L.U32 UR16, UR16, 0x1, URZ ;  /* 0x0000000110100899 */ /* 0x000fe400080006ff */
[----:B------:R-:W-:-:S04]  /*0640*/  @UP0 UIADD3 UR14, UPT, UPT, -UR14, 0x100000, URZ ;  /* 0x001000000e0e0890 */ /* 0x000fc8000fffe1ff */
[----:B------:R-:W-:Y:S02]  /*0650*/  @UP0 USHF.L.U32 UR15, UR14, 0xb, URZ ;  /* 0x0000000b0e0f0899 */ /* 0x000fe400080006ff */
[----:B------:R-:W-:Y:S01]  /*0660*/  @UP0 USHF.L.U32 UR14, UR14, 0x1, URZ ;  /* 0x000000010e0e0899 */ /* 0x000fe200080006ff */
[----:B------:R-:W-:Y:S02]  /*0670*/  @P0 MOV R2, 0x400 ;  /* 0x0000040000020802 */ /* 0x000fe40000000f00 */
[----:B------:R-:W-:Y:S02]  /*0680*/  @P0 MOV R0, 0x400 ;  /* 0x0000040000000802 */ /* 0x000fe40000000f00 */
[----:B------:R-:W-:Y:S01]  /*0690*/  PLOP3.LUT P0, PT, PT, PT, UP0, 0x80, 0x8 ;  /* 0x000000000008781c */ /* 0x000fe20003f0f008 */
[----:B------:R-:W-:-:S04]  /*06a0*/  @UP0 UIADD3 UR20, UPT, UPT, -UR20, 0x100000, URZ ;  /* 0x0010000014140890 */ /* 0x000fc8000fffe1ff */
[----:B------:R-:W-:Y:S02]  /*06b0*/  @UP0 USHF.L.U32 UR21, UR20, 0xb, URZ ;  /* 0x0000000b14150899 */ /* 0x000fe400080006ff */
[----:B------:R-:W-:-:S06]  /*06c0*/  @UP0 USHF.L.U32 UR20, UR20, 0x1, URZ ;  /* 0x0000000114140899 */ /* 0x000fcc00080006ff */
[----:B------:R-:W-:Y:S02]  /*06d0*/  @P0 R2UR UR10, R2 ;  /* 0x00000000020a02ca */ /* 0x000fe400000e0000 */
[----:B------:R-:W-:-:S11]  /*06e0*/  PLOP3.LUT P0, PT, PT, PT, UP0, 0x80, 0x8 ;  /* 0x000000000008781c */ /* 0x000fd60003f0f008 */
[----:B0-----:R-:W-:Y:S02]  /*06f0*/  @UP0 ULEA UR10, UR6, UR10, 0x18 ;  /* 0x0000000a060a0291 */ /* 0x001fe4000f8ec0ff */
[----:B------:R-:W-:Y:S02]  /*0700*/  @P0 R2UR UR9, R0 ;  /* 0x00000000000902ca */ /* 0x000fe400000e0000 */
[----:B-----5:R-:W-:-:S04]  /*0710*/  LEA.HI R0, R16, R16, RZ, 0x1 ;  /* 0x0000001010007211 */ /* 0x020fc800078f08ff */
[----:B------:R-:W-:Y:S02]  /*0720*/  LOP3.LUT R15, R0, 0xfffffffe, RZ, 0xc0, !PT ;  /* 0xfffffffe000f7812 */ /* 0x000fe400078ec0ff */
[----:B------:R-:W-:Y:S02]  /*0730*/  SHF.R.U32.HI R0, RZ, 0x1, R0 ;  /* 0x00000001ff007819 */ /* 0x000fe40000011600 */
[----:B------:R-:W-:-:S03]  /*0740*/  ISETP.NE.AND P0, PT, R16, R15, PT ;  /* 0x0000000f1000720c */ /* 0x000fc60003f05270 */
[----:B------:R-:W-:Y:S01]  /*0750*/  VIADD R10, R0, 0xffffffff ;  /* 0xffffffff000a7836 */ /* 0x000fe20000000000 */
[----:B------:R-:W-:Y:S01]  /*0760*/  ISETP.LT.AND P0, PT, R16, RZ, P0 ;  /* 0x000000ff1000720c */ /* 0x000fe20000701270 */
[----:B------:R-:W-:-:S12]  /*0770*/  @UP0 ULEA UR9, UR6, UR9, 0x18 ;  /* 0x0000000906090291 */ /* 0x000fd8000f8ec0ff */
[----:B------:R-:W-:Y:S01]  /*0780*/  @!P0 IMAD.MOV R10, RZ, RZ, R0 ;  /* 0x000000ffff0a8224 */ /* 0x000fe200078e0200 */
[----:B------:R-:W-:-:S04]  /*0790*/  MOV R0, 0x400 ;  /* 0x0000040000007802 */ /* 0x000fc80000000f00 */
[----:B------:R-:W-:-:S13]  /*07a0*/  R2UR UR4, R0 ;  /* 0x00000000000472ca */ /* 0x000fda00000e0000 */
[----:B------:R-:W-:-:S06]  /*07b0*/  ULEA UR4, UR6, UR4, 0x18 ;  /* 0x0000000406047291 */ /* 0x000fcc000f8ec0ff */
[----:B------:R-:W-:-:S04]  /*07c0*/  IMAD.U32 R6, RZ, RZ, UR4 ;  /* 0x00000004ff067e24 */ /* 0x000fc8000f8e00ff */
[C---:B------:R-:W-:Y:S02]  /*07d0*/  VIADD R3, R6.reuse, 0x180 ;  /* 0x0000018006037836 */ /* 0x040fe40000000000 */
[C---:B------:R-:W-:Y:S02]  /*07e0*/  VIADD R2, R6.reuse, 0x20180 ;  /* 0x0002018006027836 */ /* 0x040fe40000000000 */
[C---:B------:R-:W-:Y:S01]  /*07f0*/  VIADD R0, R6.reuse, 0x10180 ;  /* 0x0001018006007836 */ /* 0x040fe20000000000 */
[----:B------:R-:W-:Y:S01]  /*0800*/  SHF.R.U32.HI R9, RZ, 0x4, R3 ;  /* 0x00000004ff097819 */ /* 0x000fe20000011603 */
[C---:B------:R-:W-:Y:S01]  /*0810*/  VIADD R4, R6.reuse, 0x28180 ;  /* 0x0002818006047836 */ /* 0x040fe20000000000 */
[----:B------:R-:W-:Y:S01]  /*0820*/  SHF.R.U32.HI R7, RZ, 0x4, R2 ;  /* 0x00000004ff077819 */ /* 0x000fe20000011602 */
[C---:B------:R-:W-:Y:S01]  /*0830*/  VIADD R5, R6.reuse, 0x34180 ;  /* 0x0003418006057836 */ /* 0x040fe20000000000 */
[----:B------:R-:W-:Y:S01]  /*0840*/  SHF.R.U32.HI R3, RZ, 0x4, R0 ;  /* 0x00000004ff037819 */ /* 0x000fe20000011600 */
[----:B------:R-:W-:Y:S01]  /*0850*/  VIADD R8, R6, 0x24180 ;  /* 0x0002418006087836 */ /* 0x000fe20000000000 */
[----:B------:R-:W-:-:S02]  /*0860*/  SHF.R.U32.HI R2, RZ, 0x4, R4 ;  /* 0x00000004ff027819 */ /* 0x000fc40000011604 */
[----:B------:R-:W-:Y:S02]  /*0870*/  SHF.R.U32.HI R0, RZ, 0x4, R5 ;  /* 0x00000004ff007819 */ /* 0x000fe40000011605 */
[----:B------:R-:W-:Y:S02]  /*0880*/  SHF.R.U32.HI R4, RZ, 0x4, R8 ;  /* 0x00000004ff047819 */ /* 0x000fe40000011608 */
[----:B------:R-:W-:Y:S02]  /*0890*/  LOP3.LUT R5, R3, 0x3fd8, RZ, 0xc0, !PT ;  /* 0x00003fd803057812 */ /* 0x000fe400078ec0ff */
[----:B------:R-:W-:Y:S02]  /*08a0*/  LOP3.LUT R3, R2, 0x3fd8, RZ, 0xc0, !PT ;  /* 0x00003fd802037812 */ /* 0x000fe400078ec0ff */
[----:B------:R-:W-:Y:S02]  /*08b0*/  LOP3.LUT R2, R0, 0x3fd8, RZ, 0xc0, !PT ;  /* 0x00003fd800027812 */ /* 0x000fe400078ec0ff */
[----:B------:R-:W-:-:S02]  /*08c0*/  LOP3.LUT R0, R4, 0x3fd8, RZ, 0xc0, !PT ;  /* 0x00003fd804007812 */ /* 0x000fc400078ec0ff */
[----:B------:R-:W-:Y:S02]  /*08d0*/  LOP3.LUT R19, R2, 0x10000, RZ, 0xfc, !PT ;  /* 0x0001000002137812 */ /* 0x000fe400078efcff */
[----:B------:R-:W-:Y:S02]  /*08e0*/  LOP3.LUT R17, R0, 0x2000000, RZ, 0xfc, !PT ;  /* 0x0200000000117812 */ /* 0x000fe400078efcff */
[----:B------:R-:W-:Y:S01]  /*08f0*/  LOP3.LUT R8, R9, 0x3fd8, RZ, 0xc0, !PT ;  /* 0x00003fd809087812 */ /* 0x000fe200078ec0ff */
[----:B------:R0:W-:Y:S01]  /*0900*/  STL [R1+0x88], R19 ;  /* 0x0000881301007387 */ /* 0x0001e20000100800 */
[----:B------:R-:W-:Y:S02]  /*0910*/  LOP3.LUT R7, R7, 0x3fd8, RZ, 0xc0, !PT ;  /* 0x00003fd807077812 */ /* 0x000fe400078ec0ff */
[----:B------:R-:W-:Y:S01]  /*0920*/  LOP3.LUT R9, R8, 0x10000, RZ, 0xfc, !PT ;  /* 0x0001000008097812 */ /* 0x000fe200078efcff */
[----:B------:R0:W-:Y:S01]  /*0930*/  STL [R1+0x84], R17 ;  /* 0x0000841101007387 */ /* 0x0001e20000100800 */
[----:B------:R-:W-:-:S02]  /*0940*/  LOP3.LUT R13, R7, 0x10000, RZ, 0xfc, !PT ;  /* 0x00010000070d7812 */ /* 0x000fc400078efcff */
[----:B------:R-:W-:Y:S02]  /*0950*/  LOP3.LUT R11, R5, 0x10000, RZ, 0xfc, !PT ;  /* 0x00010000050b7812 */ /* 0x000fe400078efcff */
[----:B------:R-:W-:Y:S02]  /*0960*/  LOP3.LUT R12, R3, 0x10000, RZ, 0xfc, !PT ;  /* 0x00010000030c7812 */ /* 0x000fe400078efcff */
[----:B------:R-:W-:Y:S02]  /*0970*/  R2UR UR66, R9 ;  /* 0x00000000094272ca */ /* 0x000fe400000e0000 */
[----:B------:R-:W-:Y:S02]  /*0980*/  R2UR UR64, R13 ;  /* 0x000000000d4072ca */ /* 0x000fe400000e0000 */
[----:B------:R-:W-:Y:S02]  /*0990*/  R2UR UR62, R11 ;  /* 0x000000000b3e72ca */ /* 0x000fe400000e0000 */
[----:B------:R-:W-:-:S02]  /*09a0*/  R2UR UR58, R12 ;  /* 0x000000000c3a72ca */ /* 0x000fc400000e0000 */
[----:B------:R-:W-:Y:S02]  /*09b0*/  R2UR UR56, R19 ;  /* 0x00000000133872ca */ /* 0x000fe400000e0000 */
[----:B------:R-:W-:Y:S01]  /*09c0*/  R2UR UR12, R17 ;  /* 0x00000000110c72ca */ /* 0x000fe200000e0000 */
[----:B------:R-:W-:-:S14]  /*09d0*/  BRA.U !UP0, `(.L_x_2) ;  /* 0x0000000108787547 */ /* 0x000fdc000b800000 */
[----:B------:R-:W5:Y:S01]  /*09e0*/  S2UR UR7, SR_CgaCtaId ;  /* 0x00000000000779c3 */ /* 0x000f620000008800 */
[----:B------:R-:W-:Y:S01]  /*09f0*/  MOV R0, 0x400 ;  /* 0x0000040000007802 */ /* 0x000fe20000000f00 */
[----:B------:R-:W-:Y:S02]  /*0a00*/  UMOV UR5, 0x1 ;  /* 0x0000000100057882 */ /* 0x000fe40000000000 */
[----:B------:R-:W-:-:S04]  /*0a10*/  UIADD3 UR22, UPT, UPT, -UR5, 0x100000, URZ ;  /* 0x0010000005167890 */ /* 0x000fc8000fffe1ff */
[----:B------:R-:W-:Y:S02]  /*0a20*/  USHF.L.U32 UR23, UR22, 0xb, URZ ;  /* 0x0000000b16177899 */ /* 0x000fe400080006ff */
[----:B------:R-:W-:Y:S01]  /*0a30*/  USHF.L.U32 UR22, UR22, 0x1, URZ ;  /* 0x0000000116167899 */ /* 0x000fe200080006ff */
[----:B------:R-:W-:Y:S01]  /*0a40*/  R2UR UR8, R0 ;  /* 0x00000000000872ca */ /* 0x000fe200000e0000 */
[----:B------:R-:W-:Y:S02]  /*0a50*/  UMOV UR5, 0x100 ;  /* 0x0000010000057882 */ /* 0x000fe40000000000 */
[----:B------:R-:W-:-:S04]  /*0a60*/  UIADD3 UR26, UPT, UPT, -UR5, 0x100000, URZ ;  /* 0x00100000051a7890 */ /* 0x000fc8000fffe1ff */
[----:B------:R-:W-:Y:S02]  /*0a70*/  USHF.L.U32 UR27, UR26, 0xb, URZ ;  /* 0x0000000b1a1b7899 */ /* 0x000fe400080006ff */
[----:B------:R-:W-:-:S04]  /*0a80*/  USHF.L.U32 UR26, UR26, 0x1, URZ ;  /* 0x000000011a1a7899 */ /* 0x000fc800080006ff */
[----:B-----5:R-:W-:-:S03]  /*0a90*/  ULEA UR8, UR7, UR8, 0x18 ;  /* 0x0000000807087291 */ /* 0x020fc6000f8ec0ff */
[----:B------:R-:W-:Y:S02]  /*0aa0*/  UMOV UR7, 0x20 ;  /* 0x0000002000077882 */ /* 0x000fe40000000000 */
[----:B------:R-:W-:-:S04]  /*0ab0*/  UIADD3 UR24, UPT, UPT, -UR7, 0x100000, URZ ;  /* 0x0010000007187890 */ /* 0x000fc8000fffe1ff */
[----:B------:R-:W-:Y:S02]  /*0ac0*/  USHF.L.U32 UR25, UR24, 0xb, URZ ;  /* 0x0000000b18197899 */ /* 0x000fe400080006ff */
[----:B------:R-:W-:Y:S01]  /*0ad0*/  USHF.L.U32 UR24, UR24, 0x1, URZ ;  /* 0x0000000118187899 */ /* 0x000fe200080006ff */
[----:B------:R-:W5:Y:S02]  /*0ae0*/  FENCE.VIEW.ASYNC.S ;  /* 0x00000000000073c6 */ /* 0x000f640000000000 */
[----:B-----5:R0:W4:Y:S01]  /*0af0*/  SYNCS.EXCH.64 URZ, [UR8+0x10], UR22 ;  /* 0x0000101608ff75b2 */ /* 0x0201220008000100 */
[----:B------:R0:W3:Y:S01]  /*0b00*/  SYNCS.EXCH.64 URZ, [UR8+0x18], UR22 ;  /* 0x0000181608ff75b2 */ /* 0x0000e20008000100 */
[----:B------:R0:W2:Y:S01]  /*0b10*/  SYNCS.EXCH.64 URZ, [UR8+0x20], UR22 ;  /* 0x0000201608ff75b2 */ /* 0x0000a20008000100 */
[----:B------:R0:W1:Y:S01]  /*0b20*/  SYNCS.EXCH.64 URZ, [UR8+0x28], UR22 ;  /* 0x0000281608ff75b2 */ /* 0x0000620008000100 */
[----:B------:R0:W0:Y:S01]  /*0b30*/  SYNCS.EXCH.64 URZ, [UR8+0x30], UR22 ;  /* 0x0000301608ff75b2 */ /* 0x0000220008000100 */
[----:B------:R0:W0:Y:S01]  /*0b40*/  SYNCS.EXCH.64 URZ, [UR8+0x38], UR22 ;  /* 0x0000381608ff75b2 */ /* 0x0000220008000100 */
[----:B------:R0:W0:Y:S01]  /*0b50*/  SYNCS.EXCH.64 URZ, [UR8+0x40], UR22 ;  /* 0x0000401608ff75b2 */ /* 0x0000220008000100 */
[----:B------:R0:W0:Y:S01]  /*0b60*/  SYNCS.EXCH.64 URZ, [UR8+0x48], UR22 ;  /* 0x0000481608ff75b2 */ /* 0x0000220008000100 */
[----:B------:R0:W0:Y:S01]  /*0b70*/  SYNCS.EXCH.64 URZ, [UR8+0x50], UR22 ;  /* 0x0000501608ff75b2 */ /* 0x0000220008000100 */
[----:B------:R0:W0:Y:S01]  /*0b80*/  SYNCS.EXCH.64 URZ, [UR8+0x58], UR22 ;  /* 0x0000581608ff75b2 */ /* 0x0000220008000100 */
[----:B------:R0:W0:Y:S01]  /*0b90*/  SYNCS.EXCH.64 URZ, [UR8+0x60], UR24 ;  /* 0x0000601808ff75b2 */ /* 0x0000220008000100 */
[----:B------:R0:W0:Y:S01]  /*0ba0*/  SYNCS.EXCH.64 URZ, [UR8+0x68], UR26 ;  /* 0x0000681a08ff75b2 */ /* 0x0000220008000100 */
[----:B------:R-:W-:Y:S01]  /*0bb0*/  NOP ;  /* 0x0000000000007918 */ /* 0x000fe20000000000 */
.L_x_2:
[----:B------:R-:W-:Y:S01]  /*0bc0*/  NOP ;  /* 0x0000000000007918 */ /* 0x000fe20000000000 */
[----:B01234-:R-:W-:Y:S06]  /*0bd0*/  BAR.SYNC.DEFER_BLOCKING 0x0 ;  /* 0x0000000000007b1d */ /* 0x01ffec0000010000 */
[----:B------:R-:W0:Y:S02]  /*0be0*/  FENCE.VIEW.ASYNC.S ;  /* 0x00000000000073c6 */ /* 0x000e240000000000 */
[----:B0-----:R0:W1:Y:S01]  /*0bf0*/  @UP0 SYNCS.EXCH.64 URZ, [UR10+0x70], UR18 ;  /* 0x000070120aff05b2 */ /* 0x0010620008000100 */
[----:B------:R0:W1:Y:S01]  /*0c00*/  @UP0 SYNCS.EXCH.64 URZ, [UR10+0x78], UR16 ;  /* 0x000078100aff05b2 */ /* 0x0000620008000100 */
[----:B------:R-:W-:Y:S01]  /*0c10*/  NOP ;  /* 0x0000000000007918 */ /* 0x000fe20000000000 */
[----:B-1----:R-:W-:Y:S06]  /*0c20*/  BAR.SYNC.DEFER_BLOCKING 0x0 ;  /* 0x0000000000007b1d */ /* 0x002fec0000010000 */
[----:B------:R0:W1:Y:S01]  /*0c30*/  @UP0 SYNCS.EXCH.64 URZ, [UR9+0x80], UR14 ;  /* 0x0000800e09ff05b2 */ /* 0x0000620008000100 */
[----:B------:R0:W2:Y:S01]  /*0c40*/  @UP0 SYNCS.EXCH.64 URZ, [UR9+0x88], UR20 ;  /* 0x0000881409ff05b2 */ /* 0x0000a20008000100 */
[----:B------:R-:W-:Y:S05]  /*0c50*/  BRA.U !UP0, `(.L_x_3) ;  /* 0x00000001085c7547 */ /* 0x000fea000b800000 */
[----:B------:R-:W-:Y:S01]  /*0c60*/  MOV R0, 0x400 ;  /* 0x0000040000007802 */ /* 0x000fe20000000f00 */
[----:B------:R-:W-:Y:S01]  /*0c70*/  UMOV UR7, 0x1 ;  /* 0x0000000100077882 */ /* 0x000fe20000000000 */
[----:B------:R-:W-:Y:S01]  /*0c80*/  UMOV UR5, 0x200 ;  /* 0x0000020000057882 */ /* 0x000fe20000000000 */
[----:B0-----:R-:W-:-:S04]  /*0c90*/  UIADD3 UR10, UPT, UPT, -UR7, 0x100000, URZ ;  /* 0x00100000070a7890 */ /* 0x001fc8000fffe1ff */
[----:B------:R-:W-:Y:S02]  /*0ca0*/  USHF.L.U32 UR11, UR10, 0xb, URZ ;  /* 0x0000000b0a0b7899 */ /* 0x000fe400080006ff */
[----:B------:R-:W-:Y:S01]  /*0cb0*/  USHF.L.U32 UR10, UR10, 0x1, URZ ;  /* 0x000000010a0a7899 */ /* 0x000fe200080006ff */
[----:B------:R-:W-:-:S13]  /*0cc0*/  R2UR UR8, R0 ;  /* 0x00000000000872ca */ /* 0x000fda00000e0000 */
[----:B------:R-:W-:Y:S02]  /*0cd0*/  ULEA UR8, UR6, UR8, 0x18 ;  /* 0x0000000806087291 */ /* 0x000fe4000f8ec0ff */
[----:B------:R-:W-:-:S04]  /*0ce0*/  UIADD3 UR6, UPT, UPT, -UR5, 0x100000, URZ ;  /* 0x0010000005067890 */ /* 0x000fc8000fffe1ff */
[----:B------:R-:W-:Y:S02]  /*0cf0*/  USHF.L.U32 UR7, UR6, 0xb, URZ ;  /* 0x0000000b06077899 */ /* 0x000fe400080006ff */
[----:B------:R-:W-:Y:S01]  /*0d00*/  USHF.L.U32 UR6, UR6, 0x1, URZ ;  /* 0x0000000106067899 */ /* 0x000fe200080006ff */
[----:B------:R-:W0:Y:S03]  /*0d10*/  FENCE.VIEW.ASYNC.S ;  /* 0x00000000000073c6 */ /* 0x000e260000000000 */
[----:B0-----:R3:W4:Y:S08]  /*0d20*/  SYNCS.EXCH.64 URZ, [UR8+0x90], UR10 ;  /* 0x0000900a08ff75b2 */ /* 0x0017300008000100 */
[----:B------:R3:W0:Y:S01]  /*0d30*/  SYNCS.EXCH.64 URZ, [UR8+0x98], UR6 ;  /* 0x0000980608ff75b2 */ /* 0x0006220008000100 */
[----:B------:R3:W2:Y:S01]  /*0d40*/  SYNCS.EXCH.64 URZ, [UR8+0xa0], UR6 ;  /* 0x0000a00608ff75b2 */ /* 0x0006a20008000100 */
[----:B------:R3:W1:Y:S01]  /*0d50*/  SYNCS.EXCH.64 URZ, [UR8+0xa8], UR10 ;  /* 0x0000a80a08ff75b2 */ /* 0x0006620008000100 */
[----:B------:R3:W0:Y:S01]  /*0d60*/  SYNCS.EXCH.64 URZ, [UR8+0xb0], UR6 ;  /* 0x0000b00608ff75b2 */ /* 0x0006220008000100 */
[----:B------:R3:W0:Y:S01]  /*0d70*/  SYNCS.EXCH.64 URZ, [UR8+0xb8], UR10 ;  /* 0x0000b80a08ff75b2 */ /* 0x0006220008000100 */
[----:B------:R3:W0:Y:S01]  /*0d80*/  SYNCS.EXCH.64 URZ, [UR8+0xc0], UR10 ;  /* 0x0000c00a08ff75b2 */ /* 0x0006220008000100 */
[----:B------:R3:W0:Y:S01]  /*0d90*/  SYNCS.EXCH.64 URZ, [UR8+0xc8], UR10 ;  /* 0x0000c80a08ff75b2 */ /* 0x0006220008000100 */
[----:B------:R3:W0:Y:S01]  /*0da0*/  SYNCS.EXCH.64 URZ, [UR8+0xd0], UR6 ;  /* 0x0000d00608ff75b2 */ /* 0x0006220008000100 */
[----:B------:R3:W0:Y:S02]  /*0db0*/  SYNCS.EXCH.64 URZ, [UR8+0xd8], UR6 ;  /* 0x0000d80608ff75b2 */ /* 0x0006240008000100 */
[----:B---3--:R-:W-:Y:S01]  /*0dc0*/  NOP ;  /* 0x0000000000007918 */ /* 0x008fe20000000000 */
.L_x_3:
[----:B012-4-:R-:W-:Y:S01]  /*0dd0*/  BAR.SYNC.DEFER_BLOCKING 0x0, 0x180 ;  /* 0x0006000000007b1d */ /* 0x017fe20000010000 */
[----:B------:R-:W-:Y:S01]  /*0de0*/  LOP3.LUT R50, R18, 0x1, RZ, 0xc0, !PT ;  /* 0x0000000112327812 */ /* 0x000fe200078ec0ff */
[----:B------:R-:W-:Y:S01]  /*0df0*/  IMAD.IADD R15, R16, 0x1, -R15 ;  /* 0x00000001100f7824 */ /* 0x000fe200078e0a0f */
[----:B------:R-:W-:-:S03]  /*0e00*/  IADD3 R123, PT, PT, R10, R10, RZ ;  /* 0x0000000a0a7b7210 */ /* 0x000fc60007ffe0ff */
[----:B------:R-:W-:Y:S01]  /*0e10*/  UMOV UR67, 0x40004040 ;  /* 0x4000404000437882 */ /* 0x000fe20000000000 */
[----:B------:R-:W-:Y:S01]  /*0e20*/  UMOV UR65, 0x40004040 ;  /* 0x4000404000417882 */ /* 0x000fe20000000000 */
[----:B------:R-:W-:Y:S01]  /*0e30*/  UMOV UR63, 0x40004040 ;  /* 0x40004040003f7882 */ /* 0x000fe20000000000 */
[----:B------:R-:W-:Y:S05]  /*0e40*/  @P1 BRA `(.L_x_4) ;  /* 0x0000000000201947 */ /* 0x000fea0003800000 */
[----:B------:R-:W-:Y:S01]  /*0e50*/  UMOV UR5, 0x20 ;  /* 0x0000002000057882 */ /* 0x000fe20000000000 */
[----:B------:R-:W-:Y:S01]  /*0e60*/  ELECT P0, URZ, PT ;  /* 0x0000000000ff782f */ /* 0x000fe20003800000 */
[----:B------:R-:W-:-:S04]  /*0e70*/  UIADD3 UR6, UPT, UPT, -UR5, 0x100000, URZ ;  /* 0x0010000005067890 */ /* 0x000fc8000fffe1ff */
[----:B------:R-:W-:Y:S02]  /*0e80*/  USHF.L.U32 UR7, UR6, 0xb, URZ ;  /* 0x0000000b06077899 */ /* 0x000fe400080006ff */
[----:B------:R-:W-:Y:S01]  /*0e90*/  USHF.L.U32 UR6, UR6, 0x1, URZ ;  /* 0x0000000106067899 */ /* 0x000fe200080006ff */
[----:B------:R-:W0:Y:S11]  /*0ea0*/  FENCE.VIEW.ASYNC.S ;  /* 0x00000000000073c6 */ /* 0x000e360000000000 */
[----:B0-----:R0:W1:Y:S01]  /*0eb0*/  SYNCS.EXCH.64 URZ, [UR4+0xe8], UR6 ;  /* 0x0000e80604ff75b2 */ /* 0x0010620008000100 */
[----:B------:R-:W-:Y:S01]  /*0ec0*/  NOP ;  /* 0x0000000000007918 */ /* 0x000fe20000000000 */
.L_x_4:
[----:B------:R-:W-:Y:S01]  /*0ed0*/  UMOV UR59, 0x40004040 ;  /* 0x40004040003b7882 */ /* 0x000fe20000000000 */
[----:B------:R-:W-:Y:S01]  /*0ee0*/  UMOV UR57, 0x40004040 ;  /* 0x4000404000397882 */ /* 0x000fe20000000000 */
[----:B------:R-:W-:Y:S01]  /*0ef0*/  UMOV UR13, 0x40004040 ;  /* 0x40004040000d7882 */ /* 0x000fe20000000000 */
[----:B------:R-:W-:Y:S01]  /*0f00*/  NOP ;  /* 0x0000000000007918 */ /* 0x000fe20000000000 */
[----:B------:R-:W-:Y:S05]  /*0f10*/  @P1 BRA `(.L_x_5) ;  /* 0x0000000400801947 */ /* 0x000fea0003800000 */
[----:B-1----:R-:W-:Y:S01]  /*0f20*/  NOP ;  /* 0x0000000000007918 */ /* 0x002fe20000000000 */
[----:B------:R-:W-:-:S04]  /*0f30*/  MOV R0, 0x40 ;  /* 0x0000004000007802 */ /* 0x000fc80000000f00 */
[----:B------:R-:W-:-:S06]  /*0f40*/  LEA R0, R16, R0, 0x18 ;  /* 0x0000000010007211 */ /* 0x000fcc00078ec0ff */
[----:B------:R-:W1:Y:S02]  /*0f50*/  LDS.U8 R0, [R0] ;  /* 0x0000000000007984 */ /* 0x000e640000000000 */
[----:B-1----:R-:W-:-:S13]  /*0f60*/  ISETP.NE.AND P0, PT, R0, RZ, PT ;  /* 0x000000ff0000720c */ /* 0x002fda0003f05270 */
[----:B------:R-:W-:Y:S05]  /*0f70*/  @P0 BRA `(.L_x_6) ;  /* 0x0000000400500947 */ /* 0x000fea0003800000 */
[C---:B------:R-:W-:Y:S02]  /*0f80*/  LOP3.LUT R0, R16.reuse, 0x1, RZ, 0xc0, !PT ;  /* 0x0000000110007812 */ /* 0x040fe400078ec0ff */
[----:B------:R-:W-:Y:S02]  /*0f90*/  LOP3.LUT R10, R16, 0x1, RZ, 0x3c, !PT ;  /* 0x00000001100a7812 */ /* 0x000fe400078e3cff */
[----:B------:R-:W-:-:S13]  /*0fa0*/  ISETP.NE.U32.AND P1, PT, R0, 0x1, PT ;  /* 0x000000010000780c */ /* 0x000fda0003f25070 */
[----:B------:R-:W-:Y:S05]  /*0fb0*/  @!P1 BRA `(.L_x_7) ;  /* 0x0000000000c49947 */ /* 0x000fea0003800000 */
[----:B------:R-:W-:Y:S01]  /*0fc0*/  ELECT P0, URZ, PT ;  /* 0x0000000000ff782f */ /* 0x000fe20003800000 */
[----:B------:R-:W-:-:S12]  /*0fd0*/  BSSY B0, `(.L_x_7) ;  /* 0x000002f000007945 */ /* 0x000fd80003800000 */
[----:B------:R-:W-:Y:S05]  /*0fe0*/  @!P0 BRA `(.L_x_8) ;  /* 0x0000000000b48947 */ /* 0x000fea0003800000 */
[----:B------:R-:W-:-:S05]  /*0ff0*/  UMOV UR5, 0x10 ;  /* 0x0000001000057882 */ /* 0x000fca0000000000 */
[----:B------:R-:W-:Y:S04]  /*1000*/  DEPBAR.LE SB1, 0x36 ;  /* 0x00009d800000791a */ /* 0x000fe80000000000 */
[----:B------:R-:W1:Y:S02]  /*1010*/  UTCATOMSWS.2CTA.FIND_AND_SET.ALIGN UP0, UR5, UR5 ;  /* 0x00000005000575e3 */ /* 0x000e640008200800 */
[----:B-1----:R-:W-:Y:S01]  /*1020*/  PLOP3.LUT P0, PT, PT, PT, UP0, 0x80, 0x8 ;  /* 0x000000000008781c */ /* 0x002fe20003f0f008 */
[----:B------:R-:W-:-:S03]  /*1030*/  IMAD.U32 R2, RZ, RZ, UR5 ;  /* 0x00000005ff027e24 */ /* 0x000fc6000f8e00ff */
[----:B------:R-:W-:-:S04]  /*1040*/  SEL R0, RZ, 0xffffffff, !P0 ;  /* 0xffffffffff007807 */ /* 0x000fc80004000000 */
[----:B------:R-:W-:-:S13]  /*1050*/  ISETP.NE.AND P0, PT, R0, RZ, PT ;  /* 0x000000ff0000720c */ /* 0x000fda0003f05270 */
[----:B------:R-:W-:Y:S05]  /*1060*/  @P0 BRA `(.L_x_9) ;  /* 0x0000000000240947 */ /* 0x000fea0003800000 */
.L_x_10:
[----:B------:R-:W-:Y:S05]  /*1070*/  NANOSLEEP 0x64 ;  /* 0x000000640000795d */ /* 0x000fea0003800000 */
[----:B------:R-:W-:-:S05]  /*1080*/  UMOV UR5, 0x10 ;  /* 0x0000001000057882 */ /* 0x000fca0000000000 */
[----:B------:R-:W-:Y:S04]  /*1090*/  DEPBAR.LE SB1, 0x36 ;  /* 0x00009d800000791a */ /* 0x000fe80000000000 */
[----:B------:R-:W1:Y:S02]  /*10a0*/  UTCATOMSWS.2CTA.FIND_AND_SET.ALIGN UP0, UR5, UR5 ;  /* 0x00000005000575e3 */ /* 0x000e640008200800 */
[----:B-1----:R-:W-:Y:S01]  /*10b0*/  PLOP3.LUT P0, PT, PT, PT, UP0, 0x80, 0x8 ;  /* 0x000000000008781c */ /* 0x002fe20003f0f008 */
[----:B------:R-:W-:-:S03]  /*10c0*/  IMAD.U32 R2, RZ, RZ, UR5 ;  /* 0x00000005ff027e24 */ /* 0x000fc6000f8e00ff */
[----:B------:R-:W-:-:S04]  /*10d0*/  SEL R0, RZ, 0xffffffff, !P0 ;  /* 0xffffffffff007807 */ /* 0x000fc80004000000 */
[----:B------:R-:W-:-:S13]  /*10e0*/  ISETP.NE.AND P0, PT, R0, RZ, PT ;  /* 0x000000ff0000720c */ /* 0x000fda0003f05270 */
[----:B------:R-:W-:Y:S05]  /*10f0*/  @!P0 BRA `(.L_x_10) ;  /* 0xfffffffc00dc8947 */ /* 0x000fea000383ffff */
.L_x_9:
[----:B------:R-:W-:Y:S01]  /*1100*/  MOV R0, 0x60 ;  /* 0x0000006000007802 */ /* 0x000fe20000000f00 */
[----:B------:R-:W-:Y:S02]  /*1110*/  VIADD R6, R6, 0xe0 ;  /* 0x000000e006067836 */ /* 0x000fe40000000000 */
[----:B------:R-:W-:Y:S01]  /*1120*/  IMAD.MOV.U32 R17, RZ, RZ, 0x4 ;  /* 0x00000004ff117424 */ /* 0x000fe200078e00ff */
[----:B------:R-:W-:Y:S02]  /*1130*/  LEA R8, R16, R0, 0x18 ;  /* 0x0000000010087211 */ /* 0x000fe400078ec0ff */
[----:B------:R-:W-:-:S03]  /*1140*/  MOV R0, 0x58 ;  /* 0x0000005800007802 */ /* 0x000fc60000000f00 */
[----:B------:R-:W1:Y:S01]  /*1150*/  LDS R4, [R8] ;  /* 0x0000000008047984 */ /* 0x000e620000000800 */
[----:B------:R-:W-:Y:S01]  /*1160*/  LEA R0, R16, R0, 0x18 ;  /* 0x0000000010007211 */ /* 0x000fe200078ec0ff */
[----:B-1----:R-:W-:-:S04]  /*1170*/  IMAD.U32 R4, R4, -0x80000000, RZ ;  /* 0x8000000004047824 */ /* 0x002fc800078e00ff */
[----:B------:R-:W1:Y:S02]  /*1180*/  SYNCS.PHASECHK.TRANS64.TRYWAIT P0, [R0+URZ], R4 ;  /* 0x00000004000075a7 */ /* 0x000e6400080011ff */
[----:B-1----:R-:W-:Y:S05]  /*1190*/  @P0 BRA `(.L_x_11) ;  /* 0x0000000000080947 */ /* 0x002fea0003800000 */
[----:B------:R-:W1:Y:S02]  /*11a0*/  SYNCS.PHASECHK.TRANS64.TRYWAIT P0, [R0+URZ], R4 ;  /* 0x00000004000075a7 */ /* 0x000e6400080011ff */
[----:B-1----:R-:W-:Y:S05]  /*11b0*/  @!P0 BRA `(.L_x_12) ;  /* 0x0000015800fc8947 */ /* 0x002fea0003800000 */
.L_x_11:
[----:B------:R-:W-:Y:S01]  /*11c0*/  PRMT R7, R10, 0x654, R0 ;  /* 0x000006540a077816 */ /* 0x000fe20000000000 */
[----:B------:R-:W-:Y:S01]  /*11d0*/  IMAD.SHL.U32 R3, R2, 0x20, RZ ;  /* 0x0000002002037824 */ /* 0x000fe200078e00ff */
[----:B------:R-:W-:Y:S01]  /*11e0*/  PRMT R6, R10, 0x654, R6 ;  /* 0x000006540a067816 */ /* 0x000fe20000000006 */
[----:B-1----:R-:W-:Y:S01]  /*11f0*/  IMAD.MOV.U32 R5, RZ, RZ, 0x1 ;  /* 0x00000001ff057424 */ /* 0x002fe200078e00ff */
[----:B------:R1:W-:Y:S01]  /*1200*/  SYNCS.ARRIVE.TRANS64.RED RZ, [R7+URZ], R17 ;  /* 0x0000001107ff79a7 */ /* 0x0003e200080004ff */
[----:B------:R-:W-:Y:S01]  /*1210*/  VIADD R0, R2, 0x10 ;  /* 0x0000001002007836 */ /* 0x000fe20000000000 */
[----:B------:R2:W-:Y:S01]  /*1220*/  STS [UR4+0xe0], R3 ;  /* 0x0000e003ff007988 */ /* 0x0005e20008000804 */
[----:B------:R-:W-:-:S03]  /*1230*/  IMAD.MOV.U32 R4, RZ, RZ, 0xffff ;  /* 0x0000ffffff047424 */ /* 0x000fc600078e00ff */
[----:B------:R3:W-:Y:S02]  /*1240*/  STAS [R6.64], R2 ;  /* 0x0000000206007dbd */ /* 0x0007e4000c0008ff */
[----:B------:R-:W-:Y:S02]  /*1250*/  SHF.L.U32 R4, R4, R2, RZ ;  /* 0x0000000204047219 */ /* 0x000fe400000006ff */
[----:B--2---:R-:W-:Y:S02]  /*1260*/  SHF.L.U32 R3, R5, R0, RZ ;  /* 0x0000000005037219 */ /* 0x004fe400000006ff */
[----:B------:R-:W-:-:S04]  /*1270*/  MOV R0, 0x50 ;  /* 0x0000005000007802 */ /* 0x000fc80000000f00 */
[----:B------:R-:W-:Y:S02]  /*1280*/  LEA R0, R16, R0, 0x18 ;  /* 0x0000000010007211 */ /* 0x000fe400078ec0ff */
[----:B---3--:R-:W-:-:S05]  /*1290*/  LOP3.LUT R2, R3, R4, RZ, 0xfc, !PT ;  /* 0x0000000403027212 */ /* 0x008fca00078efcff */
[----:B------:R1:W-:Y:S04]  /*12a0*/  ATOMS.OR RZ, [R0], R2 ;  /* 0x0000000200ff738c */ /* 0x0003e80003000000 */
[----:B------:R1:W-:Y:S02]  /*12b0*/  ATOMS.XOR RZ, [R8], R5 ;  /* 0x0000000508ff738c */ /* 0x0003e40003800000 */
.L_x_8:
[----:B0-----:R-:W-:Y:S05]  /*12c0*/  BSYNC B0 ;  /* 0x0000000000007941 */ /* 0x001fea0003800000 */
.L_x_7:
[----:B------:R-:W-:Y:S05]  /*12d0*/  @P1 BRA `(.L_x_13) ;  /* 0x0000000000881947 */ /* 0x000fea0003800000 */
[----:B------:R-:W-:Y:S05]  /*12e0*/  WARPSYNC.ALL ;  /* 0x0000000000007948 */ /* 0x000fea0003800000 */
[----:B------:R-:W-:Y:S01]  /*12f0*/  NOP ;  /* 0x0000000000007918 */ /* 0x000fe20000000000 */
[----:B------:R-:W-:-:S13]  /*1300*/  ELECT P0, URZ, PT ;  /* 0x0000000000ff782f */ /* 0x000fda0003800000 */
[----:B------:R-:W-:Y:S05]  /*1310*/  @!P0 BRA `(.L_x_13) ;  /* 0x0000000000788947 */ /* 0x000fea0003800000 */
[----:B-1----:R-:W-:-:S04]  /*1320*/  MOV R0, 0x60 ;  /* 0x0000006000007802 */ /* 0x002fc80000000f00 */
        /* <DEDUP_REMOVED lines=9> */
.L_x_14:
[----:B------:R-:W2:Y:S01]  /*13c0*/  LDS R0, [UR4+0xe0] ;  /* 0x0000e004ff007984 */ /* 0x000ea20008000800 */
[----:B-1----:R-:W-:Y:S02]  /*13d0*/  IMAD.MOV.U32 R3, RZ, RZ, 0xffff ;  /* 0x0000ffffff037424 */ /* 0x002fe400078e00ff */
[----:B------:R-:W-:Y:S02]  /*13e0*/  IMAD.MOV.U32 R7, RZ, RZ, 0x1 ;  /* 0x00000001ff077424 */ /* 0x000fe400078e00ff */
[C---:B--2---:R-:W-:Y:S01]  /*13f0*/  IMAD.SHL.U32 R5, R0.reuse, 0x20, RZ ;  /* 0x0000002000057824 */ /* 0x044fe200078e00ff */
[----:B------:R-:W-:Y:S01]  /*1400*/  SHF.L.U32 R3, R3, R0, RZ ;  /* 0x0000000003037219 */ /* 0x000fe200000006ff */
[----:B------:R-:W-:-:S03]  /*1410*/  VIADD R2, R0, 0x10 ;  /* 0x0000001000027836 */ /* 0x000fc60000000000 */
[----:B------:R2:W-:Y:S01]  /*1420*/  STS [UR4+0xe0], R5 ;  /* 0x0000e005ff007988 */ /* 0x0005e20008000804 */
[----:B------:R-:W-:Y:S02]  /*1430*/  MOV R0, 0x50 ;  /* 0x0000005000007802 */ /* 0x000fe40000000f00 */
[----:B------:R-:W-:-:S04]  /*1440*/  SHF.L.U32 R2, R7, R2, RZ ;  /* 0x0000000207027219 */ /* 0x000fc800000006ff */
[----:B------:R-:W-:Y:S02]  /*1450*/  LOP3.LUT R3, R2, R3, RZ, 0xfc, !PT ;  /* 0x0000000302037212 */ /* 0x000fe400078efcff */
[----:B------:R-:W-:Y:S02]  /*1460*/  LEA R2, R16, R0, 0x18 ;  /* 0x0000000010027211 */ /* 0x000fe400078ec0ff */
[----:B------:R-:W-:-:S03]  /*1470*/  PRMT R0, R10, 0x654, R4 ;  /* 0x000006540a007816 */ /* 0x000fc60000000004 */
[----:B------:R2:W-:Y:S01]  /*1480*/  ATOMS.OR RZ, [R2], R3 ;  /* 0x0000000302ff738c */ /* 0x0005e20003000000 */
[----:B------:R2:W-:Y:S03]  /*1490*/  SYNCS.ARRIVE.TRANS64.RED.A1T0 RZ, [R0+URZ], RZ ;  /* 0x000000ff00ff79a7 */ /* 0x0005e600081004ff */
[----:B------:R2:W-:Y:S01]  /*14a0*/  ATOMS.XOR RZ, [R6], R7 ;  /* 0x0000000706ff738c */ /* 0x0005e20003800000 */
[----:B------:R-:W-:Y:S05]  /*14b0*/  BRA `(.L_x_13) ;  /* 0x0000000000107947 */ /* 0x000fea0003800000 */
.L_x_6:
[----:B------:R-:W-:Y:S02]  /*14c0*/  MOV R0, 0xffffffff ;  /* 0xffffffff00007802 */ /* 0x000fe40000000f00 */
[----:B------:R-:W-:-:S03]  /*14d0*/  MOV R2, 0x1500 ;  /* 0x0000150000027802 */ /* 0x000fc60000000f00 */
[----:B------:R1:W-:Y:S04]  /*14e0*/  STS [UR4+0xe0], R0 ;  /* 0x0000e000ff007988 */ /* 0x0003e80008000804 */
[----:B01----:R-:W-:Y:S05]  /*14f0*/  CALL.REL.NOINC `($__internal_1_$__cuda_sm10x_tcgen05_guardrail_trap_phase_invalid_during_alloc) ;  /* 0x0000017000547944 */ /* 0x003fea0003c00000 */
.L_x_13:
[----:B------:R-:W-:Y:S05]  /*1500*/  WARPSYNC.ALL ;  /* 0x0000000000007948 */ /* 0x000fea0003800000 */
[----:B------:R-:W-:Y:S01]  /*1510*/  NOP ;  /* 0x0000000000007918 */ /* 0x000fe20000000000 */
.L_x_5:
[----:B-12---:R-:W1:Y:S01]  /*1520*/  S2R R2, SR_CgaCtaId ;  /* 0x0000000000027919 */ /* 0x006e620000008800 */
[----:B------:R-:W-:Y:S01]  /*1530*/  MOV R0, 0x400 ;  /* 0x0000040000007802 */ /* 0x000fe20000000f00 */
[----:B------:R-:W-:Y:S03]  /*1540*/  BAR.SYNC.DEFER_BLOCKING 0x1, 0x180 ;  /* 0x0046000000007b1d */ /* 0x000fe60000010000 */
[----:B------:R-:W-:Y:S02]  /*1550*/  R2UR UR5, R0 ;  /* 0x00000000000572ca */ /* 0x000fe400000e0000 */
[----:B01----:R-:W-:Y:S01]  /*1560*/  R2UR UR4, R2 ;  /* 0x00000000020472ca */ /* 0x003fe200000e0000 */
[----:B------:R0:W-:-:S12]  /*1570*/  STL [R1+0x80], R2 ;  /* 0x0000800201007387 */ /* 0x0001d80000100800 */
[----:B------:R-:W-:-:S09]  /*1580*/  ULEA UR4, UR4, UR5, 0x18 ;  /* 0x0000000504047291 */ /* 0x000fd2000f8ec0ff */
[----:B------:R-:W1:Y:S01]  /*1590*/  LDS R0, [UR4+0xe0] ;  /* 0x0000e004ff007984 */ /* 0x000e620008000800 */
[----:B------:R-:W-:Y:S01]  /*15a0*/  NOP ;  /* 0x0000000000007918 */ /* 0x000fe20000000000 */
[----:B0-----:R-:W0:Y:S02]  /*15b0*/  LDC R2, c[0x0][0x36c] ;  /* 0x0000db00ff027b82 */ /* 0x001e240000000800 */
[----:B0-----:R-:W-:Y:S02]  /*15c0*/  ISETP.EQ.U32.AND P1, PT, R2, 0x1, PT ;  /* 0x000000010200780c */ /* 0x001fe40003f22070 */
[----:B-1----:R-:W-:-:S11]  /*15d0*/  R2UR UR5, R0 ;  /* 0x00000000000572ca */ /* 0x002fd600000e0000 */
[----:B------:R-:W-:Y:S05]  /*15e0*/  @!P1 BRA `(.L_x_16) ;  /* 0x0000000000289947 */ /* 0x000fea0003800000 */
[----:B------:R-:W-:Y:S01]  /*15f0*/  @!PT LDS RZ, [RZ] ;  /* 0x00000000fffff984 */ /* 0x000fe20000000800 */
[----:B------:R-:W-:Y:S01]  /*1600*/  @!PT LDS RZ, [RZ] ;  /* 0x00000000fffff984 */ /* 0x000fe20000000800 */
[----:B------:R-:W-:Y:S01]  /*1610*/  @!PT LDS RZ, [RZ] ;  /* 0x00000000fffff984 */ /* 0x000fe20000000800 */
[----:B------:R-:W-:Y:S01]  /*1620*/  @!PT LDS RZ, [RZ] ;  /* 0x00000000fffff984 */ /* 0x000fe20000000800 */
[----:B------:R-:W-:-:S00]  /*1630*/  MEMBAR.ALL.CTA ;  /* 0x0000000000007992 */ /* 0x000fc00000008000 */
[----:B------:R-:W-:Y:S06]  /*1640*/  MEMBAR.ALL.GPU ;  /* 0x0000000000007992 */ /* 0x000fec000000a000 */
[----:B------:R-:W-:-:S00]  /*1650*/  ERRBAR ;  /* 0x00000000000079ab */ /* 0x000fc00000000000 */
[----:B------:R-:W-:Y:S08]  /*1660*/  CGAERRBAR ;  /* 0x00000000000075ab */ /* 0x000ff00000000000 */
[----:B------:R-:W-:Y:S01]  /*1670*/  UCGABAR_ARV ;  /* 0x00000000000079c7 */ /* 0x000fe20008000000 */
[----:B------:R-:W-:Y:S05]  /*1680*/  BRA `(.L_x_17) ;  /* 0x0000000000047947 */ /* 0x000fea0003800000 */
.L_x_16:
[----:B------:R-:W-:Y:S01]  /*1690*/  NOP ;  /* 0x0000000000007918 */ /* 0x000fe20000000000 */
.L_x_17:
[----:B------:R-:W0:Y:S01]  /*16a0*/  LDC R16, c[0x0][0x888] ;  /* 0x00022200ff107b82 */ /* 0x000e220000000800 */
[----:B------:R-:W-:Y:S01]  /*16b0*/  UIADD3 UR32, UPT, UPT, UR4, 0x2c180, URZ ;  /* 0x0002c18004207890 */ /* 0x000fe2000fffe0ff */
[----:B------:R-:W-:Y:S01]  /*16c0*/  IMAD.U32 R34, RZ, RZ, UR4 ;  /* 0x00000004ff227e24 */ /* 0x000fe2000f8e00ff */
[----:B------:R-:W-:Y:S01]  /*16d0*/  UMOV UR9, 0x40004040 ;  /* 0x4000404000097882 */ /* 0x000fe20000000000 */
[----:B------:R-:W-:Y:S01]  /*16e0*/  UMOV UR7, 0x40004040 ;  /* 0x4000404000077882 */ /* 0x000fe20000000000 */
[----:B0-----:R-:W-:Y:S01]  /*16f0*/  IMAD.MOV R0, RZ, RZ, -R16 ;  /* 0x000000ffff007224 */ /* 0x001fe200078e0a10 */
[C---:B------:R-:W-:Y:S01]  /*1700*/  ISETP.GT.AND P0, PT, R16.reuse, RZ, PT ;  /* 0x000000ff1000720c */ /* 0x040fe20003f04270 */
[----:B------:R-:W-:-:S03]  /*1710*/  VIADD R7, R16, 0xffffffff ;  /* 0xffffffff10077836 */ /* 0x000fc60000000000 */
[----:B------:R-:W-:Y:S02]  /*1720*/  SHF.R.S32.HI R0, RZ, 0x1f, R0 ;  /* 0x0000001fff007819 */ /* 0x000fe40000011400 */
[----:B------:R-:W-:Y:S02]  /*1730*/  SHF.R.S32.HI R2, RZ, 0x1f, R7 ;  /* 0x0000001fff027819 */ /* 0x000fe40000011407 */
[----:B------:R-:W-:Y:S02]  /*1740*/  LEA.HI R0, R0, -R16, RZ, 0x6 ;  /* 0x8000001000007211 */ /* 0x000fe400078f30ff */
[----:B------:R-:W-:Y:S01]  /*1750*/  LEA.HI R7, R2, R7, RZ, 0x6 ;  /* 0x0000000702077211 */ /* 0x000fe200078f30ff */
[----:B------:R-:W-:Y:S01]  /*1760*/  VIADD R2, R34, 0x30180 ;  /* 0x0003018022027836 */ /* 0x000fe20000000000 */
[----:B------:R-:W-:Y:S02]  /*1770*/  SHF.R.S32.HI R0, RZ, 0x6, R0 ;  /* 0x00000006ff007819 */ /* 0x000fe40000011400 */
[----:B------:R-:W-:-:S02]  /*1780*/  LEA.HI.SX32 R7, R7, 0x1, 0x1a ;  /* 0x0000000107077811 */ /* 0x000fc400078fd2ff */
[----:B------:R-:W-:Y:S01]  /*1790*/  SHF.R.U32.HI R2, RZ, 0x4, R2 ;  /* 0x00000004ff027819 */ /* 0x000fe20000011602 */
[----:B------:R-:W-:-:S03]  /*17a0*/  IMAD.MOV R0, RZ, RZ, -R0 ;  /* 0x000000ffff007224 */ /* 0x000fc600078e0a00 */
[----:B------:R-:W-:Y:S01]  /*17b0*/  LOP3.LUT R2, R2, 0x3fd8, RZ, 0xc0, !PT ;  /* 0x00003fd802027812 */ /* 0x000fe200078ec0ff */
[----:B------:R-:W-:Y:S02]  /*17c0*/  @!P0 IMAD.MOV.U32 R7, RZ, RZ, R0 ;  /* 0x000000ffff078224 */ /* 0x000fe400078e0000 */
[----:B------:R-:W-:Y:S01]  /*17d0*/  IMAD.U32 R0, RZ, RZ, UR32 ;  /* 0x00000020ff007e24 */ /* 0x000fe2000f8e00ff */
[----:B------:R-:W-:-:S04]  /*17e0*/  LOP3.LUT R35, R2, 0x10000, RZ, 0xfc, !PT ;  /* 0x0001000002237812 */ /* 0x000fc800078efcff */
[----:B------:R-:W-:Y:S02]  /*17f0*/  SHF.R.U32.HI R0, RZ, 0x4, R0 ;  /* 0x00000004ff007819 */ /* 0x000fe40000011600 */
[----:B------:R-:W-:Y:S02]  /*1800*/  R2UR UR8, R35 ;  /* 0x00000000230872ca */ /* 0x000fe400000e0000 */
[----:B------:R-:W-:-:S04]  /*1810*/  LOP3.LUT R0, R0, 0x3fd8, RZ, 0xc0, !PT ;  /* 0x00003fd800007812 */ /* 0x000fc800078ec0ff */
[----:B------:R-:W-:-:S04]  /*1820*/  LOP3.LUT R36, R0, 0x2000000, RZ, 0xfc, !PT ;  /* 0x0200000000247812 */ /* 0x000fc800078efcff */
[----:B------:R-:W-:Y:S01]  /*1830*/  R2UR UR6, R36 ;  /* 0x00000000240672ca */ /* 0x000fe200000e0000 */
[----:B------:R-:W-:-:S14]  /*1840*/  @!P1 BRA `(.L_x_18) ;  /* 0x00000000000c9947 */ /* 0x000fdc0003800000 */
[----:B------:R-:W-:Y:S01]  /*1850*/  UCGABAR_WAIT ;  /* 0x0000000000007dc7 */ /* 0x000fe20008000000 */
[----:B------:R-:W-:Y:S01]  /*1860*/  CCTL.IVALL ;  /* 0x00000000ff00798f */ /* 0x000fe20002000000 */
[----:B------:R-:W-:Y:S05]  /*1870*/  BRA `(.L_x_19) ;  /* 0x0000000000047947 */ /* 0x000fea0003800000 */
.L_x_18:
[----:B------:R-:W-:Y:S06]  /*1880*/  BAR.SYNC.DEFER_BLOCKING 0x0 ;  /* 0x0000000000007b1d */ /* 0x000fec0000010000 */
.L_x_19:
[----:B------:R-:W0:Y:S02]  /*1890*/  LDC R93, c[0x0][0x894] ;  /* 0x00022500ff5d7b82 */ /* 0x000e240000000800 */
[----:B0-----:R-:W-:-:S05]  /*18a0*/  IMAD R93, R7, R93, RZ ;  /* 0x0000005d075d7224 */ /* 0x001fca00078e02ff */
[----:B------:R-:W-:-:S13]  /*18b0*/  ISETP.GT.AND P0, PT, R93, RZ, PT ;  /* 0x000000ff5d00720c */ /* 0x000fda0003f04270 */
[----:B------:R-:W-:Y:S05]  /*18c0*/  @P0 BRA `(.L_x_20) ;  /* 0x0000001c00040947 */ /* 0x000fea0003800000 */
[----:B------:R-:W0:Y:S01]  /*18d0*/  S2R R3, SR_CTAID.X ;  /* 0x0000000000037919 */ /* 0x000e220000002500 */
[----:B------:R-:W1:Y:S01]  /*18e0*/  LDC R0, c[0x0][0x88c] ;  /* 0x00022300ff007b82 */ /* 0x000e620000000800 */
[----:B0-----:R-:W-:-:S04]  /*18f0*/  SHF.L.U32 R19, R3, 0x7, RZ ;  /* 0x0000000703137819 */ /* 0x001fc800000006ff */
[----:B-1----:R-:W-:-:S13]  /*1900*/  ISETP.GE.AND P0, PT, R19, R0, PT ;  /* 0x000000001300720c */ /* 0x002fda0003f06270 */
[----:B------:R-:W-:Y:S05]  /*1910*/  @P0 BRA `(.L_x_21) ;  /* 0x0000014c00e00947 */ /* 0x000fea0003800000 */
[----:B------:R-:W0:Y:S01]  /*1920*/  S2R R15, SR_CTAID.Y ;  /* 0x00000000000f7919 */ /* 0x000e220000002600 */
[----:B------:R-:W1:Y:S01]  /*1930*/  LDC R11, c[0x0][0x824] ;  /* 0x00020900ff0b7b82 */ /* 0x000e620000000800 */
[----:B------:R-:W-:Y:S01]  /*1940*/  IMAD.SHL.U32 R10, R24, 0x8, RZ ;  /* 0x00000008180a7824 */ /* 0x000fe200078e00ff */
[----:B------:R-:W-:Y:S01]  /*1950*/  MOV R5, 0x1a50 ;  /* 0x00001a5000057802 */ /* 0x000fe20000000f00 */
[----:B------:R-:W-:-:S03]  /*1960*/  IMAD.SHL.U32 R22, R14, 0x8, RZ ;  /* 0x000000080e167824 */ /* 0x000fc600078e00ff */
[----:B------:R-:W-:Y:S02]  /*1970*/  LOP3.LUT R0, RZ, R10, RZ, 0x33, !PT ;  /* 0x0000000aff007212 */ /* 0x000fe400078e33ff */
[----:B------:R-:W1:Y:S01]  /*1980*/  S2UR UR4, SR_CTAID.Z ;  /* 0x00000000000479c3 */ /* 0x000e620000002700 */
[C---:B------:R-:W-:Y:S02]  /*1990*/  LOP3.LUT R4, R22.reuse, 0xffff, RZ, 0xc0, !PT ;  /* 0x0000ffff16047812 */ /* 0x040fe400078ec0ff */
[----:B------:R-:W-:-:S05]  /*19a0*/  IADD3 R0, PT, PT, -R22, R0, RZ ;  /* 0x0000000016007210 */ /* 0x000fca0007ffe1ff */
[----:B------:R-:W2:Y:S01]  /*19b0*/  LDC R2, c[0x0][0x83c] ;  /* 0x00020f00ff027b82 */ /* 0x000ea20000000800 */
[----:B0-----:R-:W-:-:S04]  /*19c0*/  IMAD.SHL.U32 R15, R15, 0x100, RZ ;  /* 0x000001000f0f7824 */ /* 0x001fc800078e00ff */
[----:B-1----:R-:W-:-:S04]  /*19d0*/  IMAD R11, R11, UR4, R15 ;  /* 0x000000040b0b7c24 */ /* 0x002fc8000f8e020f */
[----:B------:R-:W-:Y:S02]  /*19e0*/  IMAD R11, R3, 0x40000, R11 ;  /* 0x00040000030b7824 */ /* 0x000fe400078e020b */
[----:B--2---:R-:W-:-:S03]  /*19f0*/  IMAD R15, R2, UR4, R15 ;  /* 0x00000004020f7c24 */ /* 0x004fc6000f8e020f */
[----:B------:R-:W-:Y:S02]  /*1a00*/  SHF.R.S32.HI R12, RZ, 0x1f, R11 ;  /* 0x0000001fff0c7819 */ /* 0x000fe4000001140b */
[----:B------:R-:W-:Y:S02]  /*1a10*/  LEA R15, R3, R15, 0x12 ;  /* 0x0000000f030f7211 */ /* 0x000fe400078e90ff */
[----:B------:R-:W-:Y:S02]  /*1a20*/  LOP3.LUT R3, R0, 0xffff, RZ, 0xc0, !PT ;  /* 0x0000ffff00037812 */ /* 0x000fe400078ec0ff */
[----:B------:R-:W-:Y:S02]  /*1a30*/  SHF.R.S32.HI R18, RZ, 0x1f, R15 ;  /* 0x0000001fff127819 */ /* 0x000fe4000001140f */
[----:B------:R-:W-:Y:S05]  /*1a40*/  CALL.REL.NOINC `($__internal_3_$__cuda_sm20_div_u16) ;  /* 0x0000016c00187944 */ /* 0x000fea0003c00000 */
[----:B------:R-:W0:Y:S01]  /*1a50*/  LDC R23, c[0x0][0x88c] ;  /* 0x00022300ff177b82 */ /* 0x000e220000000800 */
[----:B------:R-:W-:Y:S01]  /*1a60*/  LOP3.LUT R20, R0, 0x3, RZ, 0xc0, !PT ;  /* 0x0000000300147812 */ /* 0x000fe200078ec0ff */
[----:B------:R-:W-:Y:S01]  /*1a70*/  BSSY.RECONVERGENT B0, `(.L_x_22) ;  /* 0x0000036000007945 */ /* 0x000fe20003800200 */
[----:B------:R-:W-:Y:S02]  /*1a80*/  IMAD.MOV.U32 R6, RZ, RZ, R10 ;  /* 0x000000ffff067224 */ /* 0x000fe400078e000a */
[C---:B------:R-:W-:Y:S02]  /*1a90*/  ISETP.NE.AND P0, PT, R20.reuse, 0x2, PT ;  /* 0x000000021400780c */ /* 0x040fe40003f05270 */
[----:B------:R-:W-:Y:S01]  /*1aa0*/  LOP3.LUT R21, R20, 0x2, RZ, 0x3c, !PT ;  /* 0x0000000214157812 */ /* 0x000fe200078e3cff */
[----:B------:R-:W1:Y:S08]  /*1ab0*/  LDC R13, c[0x0][0x890] ;  /* 0x00022400ff0d7b82 */ /* 0x000e700000000800 */
[----:B------:R-:W2:Y:S02]  /*1ac0*/  LDC.64 R16, c[0x0][0x810] ;  /* 0x00020400ff107b82 */ /* 0x000ea40000000a00 */
[----:B------:R-:W-:Y:S05]  /*1ad0*/  @!P0 BRA `(.L_x_23) ;  /* 0x0000000000bc8947 */ /* 0x000fea0003800000 */
[----:B------:R-:W3:Y:S01]  /*1ae0*/  LDC.64 R4, c[0x0][0x810] ;  /* 0x00020400ff047b82 */ /* 0x000ee20000000a00 */
[----:B------:R-:W-:Y:S02]  /*1af0*/  IADD3 R2, P0, PT, R11, R11, RZ ;  /* 0x0000000b0b027210 */ /* 0x000fe40007f1e0ff */
[----:B------:R-:W-:-:S03]  /*1b00*/  MOV R6, R10 ;  /* 0x0000000a00067202 */ /* 0x000fc60000000f00 */
[----:B------:R-:W-:Y:S02]  /*1b10*/  IMAD.X R3, R12, 0x1, R12, P0 ;  /* 0x000000010c037824 */ /* 0x000fe400000e060c */
[----:B------:R-:W4:Y:S01]  /*1b20*/  LDC R7, c[0x0][0x88c] ;  /* 0x00022300ff077b82 */ /* 0x000f220000000800 */
[----:B------:R-:W-:-:S07]  /*1b30*/  IMAD.WIDE.U32 R2, R24, 0x10, R2 ;  /* 0x0000001018027825 */ /* 0x000fce00078e0002 */
[----:B------:R-:W2:Y:S01]  /*1b40*/  LDC R8, c[0x0][0x890] ;  /* 0x00022400ff087b82 */ /* 0x000ea20000000800 */
[----:B---3--:R-:W-:-:S05]  /*1b50*/  IADD3 R2, P0, PT, R2, R4, RZ ;  /* 0x0000000402027210 */ /* 0x008fca0007f1e0ff */
[----:B------:R-:W-:Y:S01]  /*1b60*/  IMAD.X R4, R3, 0x1, R5, P0 ;  /* 0x0000000103047824 */ /* 0x000fe200000e0605 */
[----:B------:R-:W-:-:S07]  /*1b70*/  IADD3 R5, PT, PT, -R21, RZ, RZ ;  /* 0x000000ff15057210 */ /* 0x000fce0007ffe1ff */
.L_x_24:
[----:B------:R-:W-:Y:S01]  /*1b80*/  LOP3.LUT R0, R6, 0xf8, RZ, 0xc0, !PT ;  /* 0x000000f806007812 */ /* 0x000fe200078ec0ff */
[----:B------:R-:W3:Y:S01]  /*1b90*/  LDC.64 R26, c[0x0][0x358] ;  /* 0x0000d600ff1a7b82 */ /* 0x000ee20000000a00 */
[----:B------:R-:W-:-:S03]  /*1ba0*/  VIADD R5, R5, 0x1 ;  /* 0x0000000105057836 */ /* 0x000fc60000000000 */
[----:B------:R-:W-:Y:S01]  /*1bb0*/  IMAD.IADD R3, R19, 0x1, R0 ;  /* 0x0000000113037824 */ /* 0x000fe200078e0200 */
[--C-:B------:R-:W-:Y:S01]  /*1bc0*/  SHF.R.U32.HI R0, RZ, 0x8, R6.reuse ;  /* 0x00000008ff007819 */ /* 0x100fe20000011606 */
[----:B------:R-:W-:-:S03]  /*1bd0*/  IMAD.IADD R6, R22, 0x1, R6 ;  /* 0x0000000116067824 */ /* 0x000fc600078e0206 */
[----:B----4-:R-:W-:Y:S01]  /*1be0*/  ISETP.GE.AND P0, PT, R3, R7, PT ;  /* 0x000000070300720c */ /* 0x010fe20003f06270 */
[----:B------:R-:W-:-:S03]  /*1bf0*/  IMAD.MOV.U32 R3, RZ, RZ, R4 ;  /* 0x000000ffff037224 */ /* 0x000fc600078e0004 */
[----:B--2---:R-:W-:-:S13]  /*1c00*/  ISETP.GE.OR P0, PT, R0, R8, P0 ;  /* 0x000000080000720c */ /* 0x004fda0000706670 */
[C---:B---3--:R-:W-:Y:S02]  /*1c10*/  @!P0 R2UR UR20, R26.reuse ;  /* 0x000000001a1482ca */ /* 0x048fe400000e0000 */
[C---:B------:R-:W-:Y:S02]  /*1c20*/  @!P0 R2UR UR21, R27.reuse ;  /* 0x000000001b1582ca */ /* 0x040fe400000e0000 */
[C---:B------:R-:W-:Y:S02]  /*1c30*/  @!P0 R2UR UR18, R26.reuse ;  /* 0x000000001a1282ca */ /* 0x040fe400000e0000 */
[C---:B------:R-:W-:Y:S02]  /*1c40*/  @!P0 R2UR UR19, R27.reuse ;  /* 0x000000001b1382ca */ /* 0x040fe400000e0000 */
[----:B------:R-:W-:Y:S02]  /*1c50*/  @!P0 R2UR UR16, R26 ;  /* 0x000000001a1082ca */ /* 0x000fe400000e0000 */
[----:B------:R-:W-:-:S02]  /*1c60*/  @!P0 R2UR UR17, R27 ;  /* 0x000000001b1182ca */ /* 0x000fc400000e0000 */
[C---:B------:R-:W-:Y:S02]  /*1c70*/  @!P0 R2UR UR14, R26.reuse ;  /* 0x000000001a0e82ca */ /* 0x040fe400000e0000 */
[C---:B------:R-:W-:Y:S01]  /*1c80*/  @!P0 R2UR UR15, R27.reuse ;  /* 0x000000001b0f82ca */ /* 0x040fe200000e0000 */
[----:B------:R-:W-:Y:S01]  /*1c90*/  @!P0 STG.E.U16 desc[UR20][R2.64+0xe], RZ ;  /* 0x00000eff02008986 */ /* 0x000fe2000c101514 */
[C---:B------:R-:W-:Y:S02]  /*1ca0*/  @!P0 R2UR UR12, R26.reuse ;  /* 0x000000001a0c82ca */ /* 0x040fe400000e0000 */
[C---:B------:R-:W-:Y:S01]  /*1cb0*/  @!P0 R2UR UR13, R27.reuse ;  /* 0x000000001b0d82ca */ /* 0x040fe200000e0000 */
[----:B------:R-:W-:Y:S01]  /*1cc0*/  @!P0 STG.E.U16 desc[UR18][R2.64+0xc], RZ ;  /* 0x00000cff02008986 */ /* 0x000fe2000c101512 */
[C---:B------:R-:W-:Y:S02]  /*1cd0*/  @!P0 R2UR UR10, R26.reuse ;  /* 0x000000001a0a82ca */ /* 0x040fe400000e0000 */
[----:B------:R-:W-:Y:S01]  /*1ce0*/  @!P0 R2UR UR11, R27 ;  /* 0x000000001b0b82ca */ /* 0x000fe200000e0000 */
[----:B------:R-:W-:Y:S01]  /*1cf0*/  @!P0 STG.E.U16 desc[UR16][R2.64+0xa], RZ ;  /* 0x00000aff02008986 */ /* 0x000fe2000c101510 */
[----:B------:R-:W-:-:S02]  /*1d00*/  @!P0 R2UR UR8, R26 ;  /* 0x000000001a0882ca */ /* 0x000fc400000e0000 */
[C---:B------:R-:W-:Y:S01]  /*1d10*/  @!P0 R2UR UR9, R27.reuse ;  /* 0x000000001b0982ca */ /* 0x040fe200000e0000 */
[----:B------:R-:W-:Y:S01]  /*1d20*/  @!P0 STG.E.U16 desc[UR14][R2.64+0x8], RZ ;  /* 0x000008ff02008986 */ /* 0x000fe2000c10150e */
[----:B------:R-:W-:Y:S02]  /*1d30*/  @!P0 R2UR UR6, R26 ;  /* 0x000000001a0682ca */ /* 0x000fe400000e0000 */
[----:B------:R-:W-:Y:S01]  /*1d40*/  @!P0 R2UR UR7, R27 ;  /* 0x000000001b0782ca */ /* 0x000fe200000e0000 */
[----:B------:R-:W-:Y:S04]  /*1d50*/  @!P0 STG.E.U16 desc[UR12][R2.64+0x6], RZ ;  /* 0x000006ff02008986 */ /* 0x000fe8000c10150c */
[----:B------:R-:W-:Y:S04]  /*1d60*/  @!P0 STG.E.U16 desc[UR10][R2.64+0x4], RZ ;  /* 0x000004ff02008986 */ /* 0x000fe8000c10150a */
[----:B------:R-:W-:Y:S04]  /*1d70*/  @!P0 STG.E.U16 desc[UR8][R2.64+0x2], RZ ;  /* 0x000002ff02008986 */ /* 0x000fe8000c101508 */
[----:B------:R2:W-:Y:S01]  /*1d80*/  @!P0 STG.E.U16 desc[UR6][R2.64], RZ ;  /* 0x000000ff02008986 */ /* 0x0005e2000c101506 */
[----:B------:R-:W-:Y:S01]  /*1d90*/  ISETP.NE.AND P0, PT, R5, RZ, PT ;  /* 0x000000ff0500720c */ /* 0x000fe20003f05270 */
[----:B--2---:R-:W-:-:S04]  /*1da0*/  IMAD.WIDE.U32 R2, R14, 0x10, R2 ;  /* 0x000000100e027825 */ /* 0x004fc800078e0002 */
[----:B------:R-:W-:-:S08]  /*1db0*/  IMAD.MOV.U32 R4, RZ, RZ, R3 ;  /* 0x000000ffff047224 */ /* 0x000fd000078e0003 */
[----:B------:R-:W-:Y:S05]  /*1dc0*/  @P0 BRA `(.L_x_24) ;  /* 0xfffffffc006c0947 */ /* 0x000fea000383ffff */
.L_x_23:
[----:B------:R-:W-:Y:S05]  /*1dd0*/  BSYNC.RECONVERGENT B0 ;  /* 0x0000000000007941 */ /* 0x000fea0003800200 */
.L_x_22:
[----:B------:R-:W-:Y:S01]  /*1de0*/  BSSY.RECONVERGENT B1, `(.L_x_25) ;  /* 0x000009c000017945 */ /* 0x000fe20003800200 */
[C---:B------:R-:W-:Y:S01]  /*1df0*/  IMAD R9, R14.reuse, 0x18, R6 ;  /* 0x000000180e097824 */ /* 0x040fe200078e0206 */
[-C--:B------:R-:W-:Y:S02]  /*1e00*/  LEA R8, R14, R6.reuse, 0x4 ;  /* 0x000000060e087211 */ /* 0x080fe400078e20ff */
[----:B------:R-:W-:-:S07]  /*1e10*/  IADD3 R7, PT, PT, R22, R6, RZ ;  /* 0x0000000616077210 */ /* 0x000fce0007ffe0ff */
.L_x_34:
[----:B01--4-:R-:W-:Y:S01]  /*1e20*/  LOP3.LUT R3, R6, 0xf8, RZ, 0xc0, !PT ;  /* 0x000000f806037812 */ /* 0x013fe200078ec0ff */
[----:B---3--:R-:W3:Y:S01]  /*1e30*/  LDC.64 R26, c[0x0][0x358] ;  /* 0x0000d600ff1a7b82 */ /* 0x008ee20000000a00 */
[----:B------:R-:W-:Y:S01]  /*1e40*/  LOP3.LUT R2, R7, 0xf8, RZ, 0xc0, !PT ;  /* 0x000000f807027812 */ /* 0x000fe200078ec0ff */
[----:B------:R-:W-:Y:S01]  /*1e50*/  BSSY.RECONVERGENT B0, `(.L_x_26) ;  /* 0x0000030000007945 */ /* 0x000fe20003800200 */
[----:B------:R-:W-:Y:S01]  /*1e60*/  LOP3.LUT R0, R8, 0xf8, RZ, 0xc0, !PT ;  /* 0x000000f808007812 */ /* 0x000fe200078ec0ff */
[----:B------:R-:W-:Y:S01]  /*1e70*/  IMAD.IADD R5, R19, 0x1, R3 ;  /* 0x0000000113057824 */ /* 0x000fe200078e0203 */
[----:B------:R-:W-:Y:S01]  /*1e80*/  LOP3.LUT R4, R9, 0xf8, RZ, 0xc0, !PT ;  /* 0x000000f809047812 */ /* 0x000fe200078ec0ff */
[C---:B------:R-:W-:Y:S02]  /*1e90*/  IMAD.IADD R3, R19.reuse, 0x1, R2 ;  /* 0x0000000113037824 */ /* 0x040fe400078e0202 */
[----:B------:R-:W-:Y:S01]  /*1ea0*/  IMAD.IADD R2, R19, 0x1, R0 ;  /* 0x0000000113027824 */ /* 0x000fe200078e0200 */
[----:B0-----:R-:W-:Y:S01]  /*1eb0*/  ISETP.GE.AND P0, PT, R5, R23, PT ;  /* 0x000000170500720c */ /* 0x001fe20003f06270 */
[----:B------:R-:W-:Y:S01]  /*1ec0*/  IMAD.IADD R0, R19, 0x1, R4 ;  /* 0x0000000113007824 */ /* 0x000fe200078e0204 */
[----:B------:R-:W-:-:S02]  /*1ed0*/  SHF.R.U32.HI R4, RZ, 0x8, R6 ;  /* 0x00000008ff047819 */ /* 0x000fc40000011606 */
[----:B------:R-:W-:Y:S02]  /*1ee0*/  ISETP.GE.AND P3, PT, R3, R23, PT ;  /* 0x000000170300720c */ /* 0x000fe40003f66270 */
[----:B-1----:R-:W-:Y:S02]  /*1ef0*/  ISETP.GE.OR P0, PT, R4, R13, P0 ;  /* 0x0000000d0400720c */ /* 0x002fe40000706670 */
[-C--:B------:R-:W-:Y:S02]  /*1f00*/  ISETP.GE.AND P2, PT, R2, R23.reuse, PT ;  /* 0x000000170200720c */ /* 0x080fe40003f46270 */
[----:B------:R-:W-:Y:S02]  /*1f10*/  ISETP.GE.AND P1, PT, R0, R23, PT ;  /* 0x000000170000720c */ /* 0x000fe40003f26270 */
[----:B------:R-:W-:Y:S02]  /*1f20*/  SHF.R.U32.HI R3, RZ, 0x8, R7 ;  /* 0x00000008ff037819 */ /* 0x000fe40000011607 */
[----:B------:R-:W-:-:S02]  /*1f30*/  SHF.R.U32.HI R2, RZ, 0x8, R8 ;  /* 0x00000008ff027819 */ /* 0x000fc40000011608 */
[----:B------:R-:W-:Y:S02]  /*1f40*/  SHF.R.U32.HI R0, RZ, 0x8, R9 ;  /* 0x00000008ff007819 */ /* 0x000fe40000011609 */
[-C--:B------:R-:W-:Y:S02]  /*1f50*/  ISETP.GE.OR P3, PT, R3, R13.reuse, P3 ;  /* 0x0000000d0300720c */ /* 0x080fe40001f66670 */
[-C--:B------:R-:W-:Y:S02]  /*1f60*/  ISETP.GE.OR P4, PT, R2, R13.reuse, P2 ;  /* 0x0000000d0200720c */ /* 0x080fe40001786670 */
[----:B------:R-:W-:Y:S01]  /*1f70*/  ISETP.GE.OR P5, PT, R0, R13, P1 ;  /* 0x0000000d0000720c */ /* 0x000fe20000fa6670 */
[----:B------:R-:W-:-:S12]  /*1f80*/  @P0 BRA `(.L_x_27) ;  /* 0x0000000000700947 */ /* 0x000fd80003800000 */
[----:B------:R-:W-:Y:S02]  /*1f90*/  IADD3 R2, P2, PT, R11, R6, RZ ;  /* 0x000000060b027210 */ /* 0x000fe40007f5e0ff */
[C---:B---3--:R-:W-:Y:S02]  /*1fa0*/  R2UR UR20, R26.reuse ;  /* 0x000000001a1472ca */ /* 0x048fe400000e0000 */
[C---:B------:R-:W-:Y:S01]  /*1fb0*/  R2UR UR21, R27.reuse ;  /* 0x000000001b1572ca */ /* 0x040fe200000e0000 */
[----:B------:R-:W-:Y:S01]  /*1fc0*/  IMAD.X R0, RZ, RZ, R12, P2 ;  /* 0x000000ffff007224 */ /* 0x000fe200010e060c */
[C---:B------:R-:W-:Y:S02]  /*1fd0*/  R2UR UR18, R26.reuse ;  /* 0x000000001a1272ca */ /* 0x040fe400000e0000 */
[----:B------:R-:W-:Y:S02]  /*1fe0*/  R2UR UR19, R27 ;  /* 0x000000001b1372ca */ /* 0x000fe400000e0000 */
[----:B------:R-:W-:-:S02]  /*1ff0*/  R2UR UR16, R26 ;  /* 0x000000001a1072ca */ /* 0x000fc400000e0000 */
[C---:B------:R-:W-:Y:S02]  /*2000*/  R2UR UR17, R27.reuse ;  /* 0x000000001b1172ca */ /* 0x040fe400000e0000 */
[C---:B------:R-:W-:Y:S02]  /*2010*/  R2UR UR14, R26.reuse ;  /* 0x000000001a0e72ca */ /* 0x040fe400000e0000 */
[C---:B------:R-:W-:Y:S02]  /*2020*/  R2UR UR15, R27.reuse ;  /* 0x000000001b0f72ca */ /* 0x040fe400000e0000 */
[C---:B------:R-:W-:Y:S02]  /*2030*/  R2UR UR12, R26.reuse ;  /* 0x000000001a0c72ca */ /* 0x040fe400000e0000 */
[----:B------:R-:W-:Y:S02]  /*2040*/  R2UR UR13, R27 ;  /* 0x000000001b0d72ca */ /* 0x000fe400000e0000 */
[----:B------:R-:W-:-:S02]  /*2050*/  R2UR UR10, R26 ;  /* 0x000000001a0a72ca */ /* 0x000fc400000e0000 */
[C---:B------:R-:W-:Y:S02]  /*2060*/  R2UR UR11, R27.reuse ;  /* 0x000000001b0b72ca */ /* 0x040fe400000e0000 */
[C---:B------:R-:W-:Y:S02]  /*2070*/  R2UR UR8, R26.reuse ;  /* 0x000000001a0872ca */ /* 0x040fe400000e0000 */
[C---:B------:R-:W-:Y:S02]  /*2080*/  R2UR UR9, R27.reuse ;  /* 0x000000001b0972ca */ /* 0x040fe400000e0000 */
[----:B------:R-:W-:Y:S02]  /*2090*/  R2UR UR6, R26 ;  /* 0x000000001a0672ca */ /* 0x000fe400000e0000 */
[----:B------:R-:W-:Y:S02]  /*20a0*/  R2UR UR7, R27 ;  /* 0x000000001b0772ca */ /* 0x000fe400000e0000 */
[----:B--2---:R-:W-:-:S04]  /*20b0*/  IADD3 R2, P1, P0, R2, R16, R2 ;  /* 0x0000001002027210 */ /* 0x004fc8000783e002 */
[----:B------:R-:W-:-:S05]  /*20c0*/  IADD3.X R3, PT, PT, R0, R17, R0, P1, P0 ;  /* 0x0000001100037210 */ /* 0x000fca0000fe0400 */
[----:B------:R0:W-:Y:S04]  /*20d0*/  STG.E.U16 desc[UR20][R2.64+0xe], RZ ;  /* 0x00000eff02007986 */ /* 0x0001e8000c101514 */
[----:B------:R0:W-:Y:S04]  /*20e0*/  STG.E.U16 desc[UR18][R2.64+0xc], RZ ;  /* 0x00000cff02007986 */ /* 0x0001e8000c101512 */
[----:B------:R0:W-:Y:S04]  /*20f0*/  STG.E.U16 desc[UR16][R2.64+0xa], RZ ;  /* 0x00000aff02007986 */ /* 0x0001e8000c101510 */
[----:B------:R0:W-:Y:S04]  /*2100*/  STG.E.U16 desc[UR14][R2.64+0x8], RZ ;  /* 0x000008ff02007986 */ /* 0x0001e8000c10150e */
[----:B------:R0:W-:Y:S04]  /*2110*/  STG.E.U16 desc[UR12][R2.64+0x6], RZ ;  /* 0x000006ff02007986 */ /* 0x0001e8000c10150c */
[----:B------:R0:W-:Y:S04]  /*2120*/  STG.E.U16 desc[UR10][R2.64+0x4], RZ ;  /* 0x000004ff02007986 */ /* 0x0001e8000c10150a */
[----:B------:R0:W-:Y:S04]  /*2130*/  STG.E.U16 desc[UR8][R2.64+0x2], RZ ;  /* 0x000002ff02007986 */ /* 0x0001e8000c101508 */
[----:B------:R0:W-:Y:S02]  /*2140*/  STG.E.U16 desc[UR6][R2.64], RZ ;  /* 0x000000ff02007986 */ /* 0x0001e4000c101506 */
.L_x_27:
[----:B------:R-:W-:Y:S05]  /*2150*/  BSYNC.RECONVERGENT B0 ;  /* 0x0000000000007941 */ /* 0x000fea0003800200 */
.L_x_26:
[----:B------:R-:W-:Y:S04]  /*2160*/  BSSY.RECONVERGENT B0, `(.L_x_28) ;  /* 0x000001e000007945 */ /* 0x000fe80003800200 */
[----:B------:R-:W-:Y:S05]  /*2170*/  @P3 BRA `(.L_x_29) ;  /* 0x0000000000703947 */ /* 0x000fea0003800000 */
[----:B0-----:R-:W-:Y:S02]  /*2180*/  IADD3 R2, P2, PT, R11, R7, RZ ;  /* 0x000000070b027210 */ /* 0x001fe40007f5e0ff */
        /* <DEDUP_REMOVED lines=27> */
.L_x_29:
[----:B------:R-:W-:Y:S05]  /*2340*/  BSYNC.RECONVERGENT B0 ;  /* 0x0000000000007941 */ /* 0x000fea0003800200 */
.L_x_28:
[----:B------:R-:W-:Y:S04]  /*2350*/  BSSY.RECONVERGENT B0, `(.L_x_30) ;  /* 0x000001e000007945 */ /* 0x000fe80003800200 */
[----:B------:R-:W-:Y:S05]  /*2360*/  @P4 BRA `(.L_x_31) ;  /* 0x0000000000704947 */ /* 0x000fea0003800000 */
[----:B01----:R-:W-:Y:S02]  /*2370*/  IADD3 R2, P2, PT, R11, R8, RZ ;  /* 0x000000080b027210 */ /* 0x003fe40007f5e0ff */
        /* <DEDUP_REMOVED lines=27> */
.L_x_31:
[----:B------:R-:W-:Y:S05]  /*2530*/  BSYNC.RECONVERGENT B0 ;  /* 0x0000000000007941 */ /* 0x000fea0003800200 */
.L_x_30:
[----:B------:R-:W-:Y:S01]  /*2540*/  BSSY.RECONVERGENT B0, `(.L_x_32) ;  /* 0x000001f000007945 */ /* 0x000fe20003800200 */
[----:B------:R-:W-:-:S03]  /*2550*/  IADD3 R4, PT, PT, R22, R6, R22 ;  /* 0x0000000616047210 */ /* 0x000fc60007ffe016 */
[----:B------:R-:W-:Y:S05]  /*2560*/  @P5 BRA `(.L_x_33) ;  /* 0x0000000000705947 */ /* 0x000fea0003800000 */
[----:B01--4-:R-:W-:Y:S02]  /*2570*/  IADD3 R2, P2, PT, R11, R9, RZ ;  /* 0x000000090b027210 */ /* 0x013fe40007f5e0ff */
        /* <DEDUP_REMOVED lines=27> */
.L_x_33:
[----:B------:R-:W-:Y:S05]  /*2730*/  BSYNC.RECONVERGENT B0 ;  /* 0x0000000000007941 */ /* 0x000fea0003800200 */
.L_x_32:
[----:B------:R-:W-:Y:S01]  /*2740*/  IADD3 R6, PT, PT, R22, R4, R22 ;  /* 0x0000000416067210 */ /* 0x000fe20007ffe016 */
[C---:B------:R-:W-:Y:S01]  /*2750*/  IMAD R9, R14.reuse, 0x20, R9 ;  /* 0x000000200e097824 */ /* 0x040fe200078e0209 */
[C---:B------:R-:W-:Y:S01]  /*2760*/  LEA R8, R14.reuse, R8, 0x5 ;  /* 0x000000080e087211 */ /* 0x040fe200078e28ff */
[----:B------:R-:W-:Y:S01]  /*2770*/  IMAD R7, R14, 0x20, R7 ;  /* 0x000000200e077824 */ /* 0x000fe200078e0207 */
[----:B------:R-:W-:-:S13]  /*2780*/  ISETP.GE.U32.AND P0, PT, R6, 0x10000, PT ;  /* 0x000100000600780c */ /* 0x000fda0003f06070 */
[----:B------:R-:W-:Y:S05]  /*2790*/  @!P0 BRA `(.L_x_34) ;  /* 0xfffffff400a08947 */ /* 0x000fea000383ffff */
[----:B------:R-:W-:Y:S05]  /*27a0*/  BSYNC.RECONVERGENT B1 ;  /* 0x0000000000017941 */ /* 0x000fea0003800200 */
.L_x_25:
[----:B------:R-:W0:Y:S01]  /*27b0*/  LDC R11, c[0x0][0x88c] ;  /* 0x00022300ff0b7b82 */ /* 0x000e220000000800 */
[----:B------:R-:W-:Y:S01]  /*27c0*/  ISETP.NE.AND P0, PT, R20, 0x2, PT ;  /* 0x000000021400780c */ /* 0x000fe20003f05270 */
[----:B------:R-:W-:Y:S06]  /*27d0*/  BSSY.RECONVERGENT B0, `(.L_x_35) ;  /* 0x0000032000007945 */ /* 0x000fec0003800200 */
[----:B------:R-:W1:Y:S08]  /*27e0*/  LDC R9, c[0x0][0x890] ;  /* 0x00022400ff097b82 */ /* 0x000e700000000800 */
[----:B------:R-:W4:Y:S01]  /*27f0*/  LDC.64 R12, c[0x0][0x828] ;  /* 0x00020a00ff0c7b82 */ /* 0x000f220000000a00 */
[----:B------:R-:W-:Y:S05]  /*2800*/  @!P0 BRA `(.L_x_36) ;  /* 0x0000000000b88947 */ /* 0x000fea0003800000 */
[----:B------:R-:W5:Y:S01]  /*2810*/  LDC.64 R4, c[0x0][0x828] ;  /* 0x00020a00ff047b82 */ /* 0x000f620000000a00 */
[----:B01--4-:R-:W-:-:S05]  /*2820*/  IADD3 R2, P0, PT, R15, R15, RZ ;  /* 0x0000000f0f027210 */ /* 0x013fca0007f1e0ff */
[----:B------:R-:W-:Y:S02]  /*2830*/  IMAD.X R3, R18, 0x1, R18, P0 ;  /* 0x0000000112037824 */ /* 0x000fe400000e0612 */
[----:B------:R-:W0:Y:S01]  /*2840*/  LDC R7, c[0x0][0x88c] ;  /* 0x00022300ff077b82 */ /* 0x000e220000000800 */
[----:B------:R-:W-:-:S07]  /*2850*/  IMAD.WIDE.U32 R2, R24, 0x10, R2 ;  /* 0x0000001018027825 */ /* 0x000fce00078e0002 */
[----:B------:R-:W1:Y:S01]  /*2860*/  LDC R6, c[0x0][0x890] ;  /* 0x00022400ff067b82 */ /* 0x000e620000000800 */
[----:B-----5:R-:W-:-:S04]  /*2870*/  IADD3 R2, P0, PT, R2, R4, RZ ;  /* 0x0000000402027210 */ /* 0x020fc80007f1e0ff */
[----:B------:R-:W-:Y:S01]  /*2880*/  IADD3.X R4, PT, PT, R3, R5, RZ, P0, !PT ;  /* 0x0000000503047210 */ /* 0x000fe200007fe4ff */
[----:B------:R-:W-:-:S08]  /*2890*/  IMAD.MOV R5, RZ, RZ, -R21 ;  /* 0x000000ffff057224 */ /* 0x000fd000078e0a15 */
.L_x_37:
[----:B------:R-:W-:Y:S01]  /*28a0*/  LOP3.LUT R0, R10, 0xf8, RZ, 0xc0, !PT ;  /* 0x000000f80a007812 */ /* 0x000fe200078ec0ff */
[----:B--2---:R-:W2:Y:S01]  /*28b0*/  LDC.64 R16, c[0x0][0x358] ;  /* 0x0000d600ff107b82 */ /* 0x004ea20000000a00 */
[----:B------:R-:W-:-:S03]  /*28c0*/  VIADD R5, R5, 0x1 ;  /* 0x0000000105057836 */ /* 0x000fc60000000000 */
[----:B------:R-:W-:Y:S01]  /*28d0*/  IMAD.IADD R3, R19, 0x1, R0 ;  /* 0x0000000113037824 */ /* 0x000fe200078e0200 */
[--C-:B------:R-:W-:Y:S01]  /*28e0*/  SHF.R.U32.HI R0, RZ, 0x8, R10.reuse ;  /* 0x00000008ff007819 */ /* 0x100fe2000001160a */
[----:B------:R-:W-:-:S03]  /*28f0*/  IMAD.IADD R10, R22, 0x1, R10 ;  /* 0x00000001160a7824 */ /* 0x000fc600078e020a */
[----:B0-----:R-:W-:Y:S01]  /*2900*/  ISETP.GE.AND P0, PT, R3, R7, PT ;  /* 0x000000070300720c */ /* 0x001fe20003f06270 */
[----:B------:R-:W-:-:S03]  /*2910*/  IMAD.MOV.U32 R3, RZ, RZ, R4 ;  /* 0x000000ffff037224 */ /* 0x000fc600078e0004 */
[----:B-1----:R-:W-:-:S13]  /*2920*/  ISETP.GE.OR P0, PT, R0, R6, P0 ;  /* 0x000000060000720c */ /* 0x002fda0000706670 */
[C---:B--2---:R-:W-:Y:S02]  /*2930*/  @!P0 R2UR UR20, R16.reuse ;  /* 0x00000000101482ca */ /* 0x044fe400000e0000 */
        /* <DEDUP_REMOVED lines=24> */
[----:B0-----:R-:W-:-:S04]  /*2ac0*/  IMAD.WIDE.U32 R2, R14, 0x10, R2 ;  /* 0x000000100e027825 */ /* 0x001fc800078e0002 */
[----:B------:R-:W-:-:S08]  /*2ad0*/  IMAD.MOV.U32 R4, RZ, RZ, R3 ;  /* 0x000000ffff047224 */ /* 0x000fd000078e0003 */
[----:B------:R-:W-:Y:S05]  /*2ae0*/  @P0 BRA `(.L_x_37) ;  /* 0xfffffffc006c0947 */ /* 0x000fea000383ffff */
.L_x_36:
[----:B------:R-:W-:Y:S05]  /*2af0*/  BSYNC.RECONVERGENT B0 ;  /* 0x0000000000007941 */ /* 0x000fea0003800200 */
.L_x_35:
[----:B------:R-:W-:Y:S01]  /*2b00*/  BSSY.RECONVERGENT B1, `(.L_x_38) ;  /* 0x000009c000017945 */ /* 0x000fe20003800200 */
[C---:B------:R-:W-:Y:S01]  /*2b10*/  IMAD R8, R14.reuse, 0x18, R10 ;  /* 0x000000180e087824 */ /* 0x040fe200078e020a */
[-C--:B------:R-:W-:Y:S02]  /*2b20*/  LEA R7, R14, R10.reuse, 0x4 ;  /* 0x0000000a0e077211 */ /* 0x080fe400078e20ff */
[----:B------:R-:W-:-:S07]  /*2b30*/  IADD3 R6, PT, PT, R22, R10, RZ ;  /* 0x0000000a16067210 */ /* 0x000fce0007ffe0ff */
.L_x_47:
[----:B012-4-:R-:W-:Y:S01]  /*2b40*/  LOP3.LUT R3, R10, 0xf8, RZ, 0xc0, !PT ;  /* 0x000000f80a037812 */ /* 0x017fe200078ec0ff */
[----:B--2---:R-:W0:Y:S01]  /*2b50*/  LDC.64 R16, c[0x0][0x358] ;  /* 0x0000d600ff107b82 */ /* 0x004e220000000a00 */
[----:B------:R-:W-:Y:S01]  /*2b60*/  LOP3.LUT R2, R6, 0xf8, RZ, 0xc0, !PT ;  /* 0x000000f806027812 */ /* 0x000fe200078ec0ff */
[----:B------:R-:W-:Y:S01]  /*2b70*/  BSSY.RECONVERGENT B0, `(.L_x_39) ;  /* 0x0000030000007945 */ /* 0x000fe20003800200 */
[----:B------:R-:W-:Y:S01]  /*2b80*/  LOP3.LUT R0, R7, 0xf8, RZ, 0xc0, !PT ;  /* 0x000000f807007812 */ /* 0x000fe200078ec0ff */
[C---:B------:R-:W-:Y:S01]  /*2b90*/  IMAD.IADD R5, R19.reuse, 0x1, R3 ;  /* 0x0000000113057824 */ /* 0x040fe200078e0203 */
[----:B------:R-:W-:Y:S01]  /*2ba0*/  LOP3.LUT R4, R8, 0xf8, RZ, 0xc0, !PT ;  /* 0x000000f808047812 */ /* 0x000fe200078ec0ff */
[C---:B------:R-:W-:Y:S02]  /*2bb0*/  IMAD.IADD R3, R19.reuse, 0x1, R2 ;  /* 0x0000000113037824 */ /* 0x040fe400078e0202 */
[----:B------:R-:W-:Y:S01]  /*2bc0*/  IMAD.IADD R2, R19, 0x1, R0 ;  /* 0x0000000113027824 */ /* 0x000fe200078e0200 */
[----:B------:R-:W-:Y:S01]  /*2bd0*/  ISETP.GE.AND P0, PT, R5, R11, PT ;  /* 0x0000000b0500720c */ /* 0x000fe20003f06270 */
[----:B------:R-:W-:Y:S01]  /*2be0*/  IMAD.IADD R0, R19, 0x1, R4 ;  /* 0x0000000113007824 */ /* 0x000fe200078e0204 */
[----:B------:R-:W-:-:S02]  /*2bf0*/  SHF.R.U32.HI R4, RZ, 0x8, R10 ;  /* 0x00000008ff047819 */ /* 0x000fc4000001160a */
[----:B------:R-:W-:Y:S02]  /*2c00*/  ISETP.GE.AND P3, PT, R3, R11, PT ;  /* 0x0000000b0300720c */ /* 0x000fe40003f66270 */
[----:B------:R-:W-:Y:S02]  /*2c10*/  ISETP.GE.OR P0, PT, R4, R9, P0 ;  /* 0x000000090400720c */ /* 0x000fe40000706670 */
        /* <DEDUP_REMOVED lines=10> */
[C---:B0-----:R-:W-:Y:S02]  /*2cc0*/  R2UR UR20, R16.reuse ;  /* 0x00000000101472ca */ /* 0x041fe400000e0000 */
        /* <DEDUP_REMOVED lines=16> */
[----:B------:R-:W-:-:S04]  /*2dd0*/  IADD3 R2, P1, P0, R2, R12, R2 ;  /* 0x0000000c02027210 */ /* 0x000fc8000783e002 */
        /* <DEDUP_REMOVED lines=9> */
.L_x_40:
[----:B------:R-:W-:Y:S05]  /*2e70*/  BSYNC.RECONVERGENT B0 ;  /* 0x0000000000007941 */ /* 0x000fea0003800200 */
.L_x_39:
[----:B------:R-:W-:Y:S04]  /*2e80*/  BSSY.RECONVERGENT B0, `(.L_x_41) ;  /* 0x000001e000007945 */ /* 0x000fe80003800200 */
[----:B------:R-:W-:Y:S05]  /*2e90*/  @P3 BRA `(.L_x_42) ;  /* 0x0000000000703947 */ /* 0x000fea0003800000 */
[----:B-1----:R-:W-:Y:S02]  /*2ea0*/  IADD3 R2, P2, PT, R15, R6, RZ ;  /* 0x000000060f027210 */ /* 0x002fe40007f5e0ff */
        /* <DEDUP_REMOVED lines=27> */
.L_x_42:
[----:B------:R-:W-:Y:S05]  /*3060*/  BSYNC.RECONVERGENT B0 ;  /* 0x0000000000007941 */ /* 0x000fea0003800200 */
.L_x_41:
[----:B------:R-:W-:Y:S04]  /*3070*/  BSSY.RECONVERGENT B0, `(.L_x_43) ;  /* 0x000001e000007945 */ /* 0x000fe80003800200 */
[----:B------:R-:W-:Y:S05]  /*3080*/  @P4 BRA `(.L_x_44) ;  /* 0x0000000000704947 */ /* 0x000fea0003800000 */
[----:B-12---:R-:W-:Y:S02]  /*3090*/  IADD3 R2, P2, PT, R15, R7, RZ ;  /* 0x000000070f027210 */ /* 0x006fe40007f5e0ff */
        /* <DEDUP_REMOVED lines=27> */
.L_x_44:
[----:B------:R-:W-:Y:S05]  /*3250*/  BSYNC.RECONVERGENT B0 ;  /* 0x0000000000007941 */ /* 0x000fea0003800200 */
.L_x_43:
[----:B------:R-:W-:Y:S01]  /*3260*/  BSSY.RECONVERGENT B0, `(.L_x_45) ;  /* 0x000001f000007945 */ /* 0x000fe20003800200 */
[----:B------:R-:W-:-:S03]  /*3270*/  IADD3 R4, PT, PT, R22, R10, R22 ;  /* 0x0000000a16047210 */ /* 0x000fc60007ffe016 */
[----:B------:R-:W-:Y:S05]  /*3280*/  @P5 BRA `(.L_x_46) ;  /* 0x0000000000705947 */ /* 0x000fea0003800000 */
[----:B-12-4-:R-:W-:Y:S02]  /*3290*/  IADD3 R2, P2, PT, R15, R8, RZ ;  /* 0x000000080f027210 */ /* 0x016fe40007f5e0ff */
        /* <DEDUP_REMOVED lines=27> */
.L_x_46:
[----:B------:R-:W-:Y:S05]  /*3450*/  BSYNC.RECONVERGENT B0 ;  /* 0x0000000000007941 */ /* 0x000fea0003800200 */
.L_x_45:
[----:B------:R-:W-:Y:S01]  /*3460*/  IADD3 R10, PT, PT, R22, R4, R22 ;  /* 0x00000004160a7210 */ /* 0x000fe20007ffe016 */
[C---:B------:R-:W-:Y:S01]  /*3470*/  IMAD R8, R14.reuse, 0x20, R8 ;  /* 0x000000200e087824 */ /* 0x040fe200078e0208 */
[C---:B------:R-:W-:Y:S01]  /*3480*/  LEA R7, R14.reuse, R7, 0x5 ;  /* 0x000000070e077211 */ /* 0x040fe200078e28ff */
[----:B------:R-:W-:Y:S01]  /*3490*/  IMAD R6, R14, 0x20, R6 ;  /* 0x000000200e067824 */ /* 0x000fe200078e0206 */
[----:B------:R-:W-:-:S13]  /*34a0*/  ISETP.GE.U32.AND P0, PT, R10, 0x10000, PT ;  /* 0x000100000a00780c */ /* 0x000fda0003f06070 */
[----:B------:R-:W-:Y:S05]  /*34b0*/  @!P0 BRA `(.L_x_47) ;  /* 0xfffffff400a08947 */ /* 0x000fea000383ffff */
[----:B------:R-:W-:Y:S05]  /*34c0*/  BSYNC.RECONVERGENT B1 ;  /* 0x0000000000017941 */ /* 0x000fea0003800200 */
.L_x_38:
[----:B------:R-:W-:Y:S05]  /*34d0*/  BRA `(.L_x_21) ;  /* 0x0000013000f07947 */ /* 0x000fea0003800000 */
.L_x_20:
[----:B------:R-:W2:Y:S01]  /*34e0*/  LDL R0, [R1+0xec] ;  /* 0x0000ec0001007983 */ /* 0x000ea20000100800 */
[----:B------:R-:W-:Y:S01]  /*34f0*/  BSSY.RECONVERGENT B1, `(.L_x_21) ;  /* 0x000133a000017945 */ /* 0x000fe20003800200 */
[----:B--2---:R-:W-:-:S13]  /*3500*/  ISETP.NE.AND P0, PT, R0, 0x9, PT ;  /* 0x000000090000780c */ /* 0x004fda0003f05270 */
[----:B------:R-:W-:Y:S05]  /*3510*/  @P0 BRA `(.L_x_48) ;  /* 0x0000003800780947 */ /* 0x000fea0003800000 */
[----:B------:R-:W-:-:S04]  /*3520*/  ISETP.NE.AND P0, PT, R50, RZ, PT ;  /* 0x000000ff3200720c */ /* 0x000fc80003f05270 */
[----:B------:R-:W-:-:S04]  /*3530*/  P2R R13, PR, RZ, 0x1 ;  /* 0x00000001ff0d7803 */ /* 0x000fc80000000000 */
[----:B------:R-:W0:-:S00]  /*3540*/  USETMAXREG.DEALLOC.CTAPOOL 0x60 ;  /* 0x00000060000079c8 */ /* 0x000e0000080e0500 */
[----:B0-----:R-:W-:-:S04]  /*3550*/  HFMA2 R12, -RZ, RZ, -0.0 , 0 ;  /* 0x80000000ff0c7431 */ /* 0x001fc800000001ff */
[----:B------:R-:W0:Y:S02]  /*3560*/  SYNCS.PHASECHK.TRANS64.TRYWAIT P0, [UR4+0x18], R12 ;  /* 0x0000180cff0075a7 */ /* 0x000e240008001104 */
[----:B0-----:R-:W-:Y:S05]  /*3570*/  @!P0 BRA `(.L_x_49) ;  /* 0x00000138003c8947 */ /* 0x001fea0003800000 */
.L_x_161:
[----:B------:R-:W-:-:S13]  /*3580*/  ISETP.NE.AND P0, PT, R13, RZ, PT ;  /* 0x000000ff0d00720c */ /* 0x000fda0003f05270 */
[----:B------:R-:W-:Y:S05]  /*3590*/  @P0 BRA `(.L_x_50) ;  /* 0x00000000000c0947 */ /* 0x000fea0003800000 */
[----:B------:R-:W-:-:S13]  /*35a0*/  ELECT P0, URZ, PT ;  /* 0x0000000000ff782f */ /* 0x000fda0003800000 */
[----:B------:R-:W-:-:S04]  /*35b0*/  @P0 MOV R0, 0x20000 ;  /* 0x0002000000000802 */ /* 0x000fc80000000f00 */
[----:B------:R1:W-:Y:S03]  /*35c0*/  @P0 SYNCS.ARRIVE.TRANS64 RZ, [UR4+0x10], R0 ;  /* 0x00001000ffff09a7 */ /* 0x0003e60008000004 */
.L_x_50:
[----:B------:R-:W-:Y:S01]  /*35d0*/  ELECT P3, URZ, PT ;  /* 0x0000000000ff782f */ /* 0x000fe20003860000 */
[----:B-1----:R-:W1:Y:S01]  /*35e0*/  S2R R0, SR_CTAID.X ;  /* 0x0000000000007919 */ /* 0x002e620000002500 */
[----:B------:R-:W-:Y:S02]  /*35f0*/  ELECT P2, URZ, PT ;  /* 0x0000000000ff782f */ /* 0x000fe40003840000 */
[----:B------:R-:W-:Y:S02]  /*3600*/  R2UR UR6, R50 ;  /* 0x00000000320672ca */ /* 0x000fe400000e0000 */
[----:B------:R-:W-:Y:S01]  /*3610*/  ELECT P1, URZ, PT ;  /* 0x0000000000ff782f */ /* 0x000fe20003820000 */
[----:B------:R-:W2:Y:S01]  /*3620*/  S2UR UR17, SR_CTAID.Z ;  /* 0x00000000001179c3 */ /* 0x000ea20000002700 */
[----:B------:R-:W-:Y:S01]  /*3630*/  ELECT P0, URZ, PT ;  /* 0x0000000000ff782f */ /* 0x000fe20003800000 */
[----:B------:R-:W-:Y:S02]  /*3640*/  UIADD3 UR40, UPT, UPT, UR4, 0x180, URZ ;  /* 0x0000018004287890 */ /* 0x000fe4000fffe0ff */
[----:B------:R-:W-:-:S02]  /*3650*/  UIADD3 UR24, UPT, UPT, UR4, 0x4180, URZ ;  /* 0x0000418004187890 */ /* 0x000fc4000fffe0ff */
[----:B------:R-:W-:Y:S02]  /*3660*/  UIADD3 UR16, UPT, UPT, UR4, 0x8180, URZ ;  /* 0x0000818004107890 */ /* 0x000fe4000fffe0ff */
[----:B------:R-:W3:Y:S01]  /*3670*/  @P3 LDC.64 R4, c[0x0][0x348] ;  /* 0x0000d200ff043b82 */ /* 0x000ee20000000a00 */
[----:B------:R-:W-:Y:S01]  /*3680*/  UMOV UR42, URZ ;  /* 0x000000ff002a7c82 */ /* 0x000fe20008000000 */
[----:B------:R-:W-:Y:S01]  /*3690*/  UMOV UR26, 0x40 ;  /* 0x00000040001a7882 */ /* 0x000fe20000000000 */
[----:B------:R-:W-:Y:S01]  /*36a0*/  USHF.L.U32 UR34, UR6, 0x7, URZ ;  /* 0x0000000706227899 */ /* 0x000fe200080006ff */
[----:B------:R-:W-:Y:S01]  /*36b0*/  UMOV UR28, UR44 ;  /* 0x0000002c001c7c82 */ /* 0x000fe20008000000 */
[----:B------:R-:W-:Y:S01]  /*36c0*/  UMOV UR18, 0x80 ;  /* 0x0000008000127882 */ /* 0x000fe20000000000 */
[----:B------:R-:W-:Y:S02]  /*36d0*/  UMOV UR20, UR44 ;  /* 0x0000002c00147c82 */ /* 0x000fe40008000000 */
[----:B------:R-:W4:Y:S08]  /*36e0*/  @P2 LDC.64 R8, c[0x0][0x348] ;  /* 0x0000d200ff082b82 */ /* 0x000f300000000a00 */
[----:B------:R-:W5:Y:S01]  /*36f0*/  @P1 LDC.64 R10, c[0x0][0x348] ;  /* 0x0000d200ff0a1b82 */ /* 0x000f620000000a00 */
[----:B--2---:R-:W-:Y:S01]  /*3700*/  UMOV UR45, UR17 ;  /* 0x00000011002d7c82 */ /* 0x004fe20008000000 */
[----:B------:R-:W-:Y:S01]  /*3710*/  UMOV UR29, UR17 ;  /* 0x00000011001d7c82 */ /* 0x000fe20008000000 */
[----:B------:R-:W-:Y:S01]  /*3720*/  UMOV UR21, UR17 ;  /* 0x0000001100157c82 */ /* 0x000fe20008000000 */
[----:B01----:R-:W-:-:S02]  /*3730*/  IMAD.SHL.U32 R3, R0, 0x80, RZ ;  /* 0x0000008000037824 */ /* 0x003fc400078e00ff */
[----:B------:R-:W-:Y:S02]  /*3740*/  VIADD R0, R34, 0x10 ;  /* 0x0000001022007836 */ /* 0x000fe40000000000 */
[----:B------:R-:W0:Y:S01]  /*3750*/  @P0 LDC.64 R14, c[0x0][0x348] ;  /* 0x0000d200ff0e0b82 */ /* 0x000e220000000a00 */
[----:B---3--:R-:W-:Y:S02]  /*3760*/  @P3 IADD3 R2, P5, PT, R4, 0x40, RZ ;  /* 0x0000004004023810 */ /* 0x008fe40007fbe0ff */
[----:B------:R-:W-:Y:S02]  /*3770*/  R2UR UR43, R3 ;  /* 0x00000000032b72ca */ /* 0x000fe400000e0000 */
[----:B------:R-:W-:Y:S01]  /*3780*/  R2UR UR41, R0 ;  /* 0x00000000002972ca */ /* 0x000fe200000e0000 */
[----:B------:R-:W-:Y:S01]  /*3790*/  @P3 IMAD.X R0, RZ, RZ, R5, P5 ;  /* 0x000000ffff003224 */ /* 0x000fe200028e0605 */
[----:B------:R-:W-:Y:S02]  /*37a0*/  @P3 R2UR UR14, R2 ;  /* 0x00000000020e32ca */ /* 0x000fe400000e0000 */
[----:B----4-:R-:W-:-:S02]  /*37b0*/  @P2 IADD3 R3, P4, PT, R8, 0x40, RZ ;  /* 0x0000004008032810 */ /* 0x010fc40007f9e0ff */
[----:B------:R-:W-:Y:S02]  /*37c0*/  @P3 R2UR UR13, R0 ;  /* 0x00000000000d32ca */ /* 0x000fe400000e0000 */
[----:B------:R-:W-:Y:S01]  /*37d0*/  @P2 R2UR UR12, R3 ;  /* 0x00000000030c22ca */ /* 0x000fe200000e0000 */
[----:B------:R-:W-:Y:S01]  /*37e0*/  @P2 IMAD.X R4, RZ, RZ, R9, P4 ;  /* 0x000000ffff042224 */ /* 0x000fe200020e0609 */
[----:B-----5:R-:W-:Y:S01]  /*37f0*/  @P1 IADD3 R5, P5, PT, R10, 0x40, RZ ;  /* 0x000000400a051810 */ /* 0x020fe20007fbe0ff */
[----:B------:R-:W-:-:S03]  /*3800*/  ULOP3.LUT UR43, UR34, 0xffffff00, UR43, 0xf8, !UPT ;  /* 0xffffff00222b7892 */ /* 0x000fc6000f8ef82b */
[----:B------:R-:W-:Y:S01]  /*3810*/  @P2 R2UR UR11, R4 ;  /* 0x00000000040b22ca */ /* 0x000fe200000e0000 */
[----:B------:R-:W-:Y:S01]  /*3820*/  IMAD.U32 R4, RZ, RZ, UR14 ;  /* 0x0000000eff047e24 */ /* 0x000fe2000f8e00ff */
[----:B------:R-:W-:Y:S01]  /*3830*/  @P1 R2UR UR10, R5 ;  /* 0x00000000050a12ca */ /* 0x000fe200000e0000 */
[----:B------:R-:W-:Y:S01]  /*3840*/  @P1 IMAD.X R3, RZ, RZ, R11, P5 ;  /* 0x000000ffff031224 */ /* 0x000fe200028e060b */
[----:B------:R-:W-:Y:S01]  /*3850*/  ULOP3.LUT UR41, UR41, 0xfefffc10, URZ, 0xc0, !UPT ;  /* 0xfefffc1029297892 */ /* 0x000fe2000f8ec0ff */
[----:B0-----:R-:W-:Y:S01]  /*3860*/  @P0 IADD3 R2, P4, PT, R14, 0x40, RZ ;  /* 0x000000400e020810 */ /* 0x001fe20007f9e0ff */
[----:B------:R-:W-:Y:S01]  /*3870*/  IMAD.U32 R5, RZ, RZ, UR13 ;  /* 0x0000000dff057e24 */ /* 0x000fe2000f8e00ff */
[----:B------:R-:W-:Y:S01]  /*3880*/  @P3 R2UR UR36, R4 ;  /* 0x00000000042432ca */ /* 0x000fe200000e0000 */
[----:B------:R-:W-:Y:S01]  /*3890*/  UMOV UR27, UR43 ;  /* 0x0000002b001b7c82 */ /* 0x000fe20008000000 */
[----:B------:R-:W-:Y:S01]  /*38a0*/  @P1 R2UR UR9, R3 ;  /* 0x00000000030912ca */ /* 0x000fe200000e0000 */
[----:B------:R-:W-:Y:S01]  /*38b0*/  @P0 IMAD.X R0, RZ, RZ, R15, P4 ;  /* 0x000000ffff000224 */ /* 0x000fe200020e060f */
[----:B------:R-:W-:Y:S01]  /*38c0*/  @P0 R2UR UR8, R2 ;  /* 0x00000000020802ca */ /* 0x000fe200000e0000 */
[----:B------:R-:W-:Y:S01]  /*38d0*/  IMAD.U32 R2, RZ, RZ, UR12 ;  /* 0x0000000cff027e24 */ /* 0x000fe2000f8e00ff */
[----:B------:R-:W-:Y:S01]  /*38e0*/  @P3 R2UR UR37, R5 ;  /* 0x00000000052532ca */ /* 0x000fe200000e0000 */
[----:B------:R-:W-:Y:S01]  /*38f0*/  IMAD.U32 R3, RZ, RZ, UR11 ;  /* 0x0000000bff037e24 */ /* 0x000fe2000f8e00ff */
[----:B------:R-:W-:Y:S01]  /*3900*/  @P0 R2UR UR7, R0 ;  /* 0x00000000000702ca */ /* 0x000fe200000e0000 */
[----:B------:R-:W-:Y:S01]  /*3910*/  IMAD.U32 R4, RZ, RZ, UR10 ;  /* 0x0000000aff047e24 */ /* 0x000fe2000f8e00ff */
[----:B------:R-:W-:Y:S01]  /*3920*/  @P2 R2UR UR30, R2 ;  /* 0x00000000021e22ca */ /* 0x000fe200000e0000 */
[----:B------:R-:W-:Y:S01]  /*3930*/  UMOV UR25, UR41 ;  /* 0x0000002900197c82 */ /* 0x000fe20008000000 */
[----:B------:R-:W-:Y:S01]  /*3940*/  @P2 R2UR UR31, R3 ;  /* 0x00000000031f22ca */ /* 0x000fe200000e0000 */
[----:B------:R-:W-:Y:S01]  /*3950*/  UMOV UR13, UR17 ;  /* 0x00000011000d7c82 */ /* 0x000fe20008000000 */
[----:B------:R-:W-:Y:S01]  /*3960*/  @P1 R2UR UR22, R4 ;  /* 0x00000000041612ca */ /* 0x000fe200000e0000 */
[----:B------:R-:W-:Y:S01]  /*3970*/  IMAD.U32 R5, RZ, RZ, UR9 ;  /* 0x00000009ff057e24 */ /* 0x000fe2000f8e00ff */
[----:B------:R-:W-:Y:S01]  /*3980*/  UMOV UR19, UR43 ;  /* 0x0000002b00137c82 */ /* 0x000fe20008000000 */
[----:B------:R-:W-:Y:S01]  /*3990*/  IMAD.U32 R2, RZ, RZ, UR8 ;  /* 0x00000008ff027e24 */ /* 0x000fe2000f8e00ff */
[----:B------:R-:W-:Y:S01]  /*39a0*/  UIADD3 UR8, UPT, UPT, UR4, 0xc180, URZ ;  /* 0x0000c18004087890 */ /* 0x000fe2000fffe0ff */
[----:B------:R0:W-:Y:S01]  /*39b0*/  UTMALDG.4D.2CTA [UR40], [UR36], desc[URZ] ;  /* 0x0000ff28240075b4 */ /* 0x0001e20008219000 */
[----:B------:R-:W-:Y:S01]  /*39c0*/  @P1 R2UR UR23, R5 ;  /* 0x00000000051712ca */ /* 0x000fe200000e0000 */
[----:B------:R-:W-:Y:S01]  /*39d0*/  IMAD.U32 R3, RZ, RZ, UR7 ;  /* 0x00000007ff037e24 */ /* 0x000fe2000f8e00ff */
[----:B------:R-:W-:Y:S01]  /*39e0*/  @P0 R2UR UR14, R2 ;  /* 0x00000000020e02ca */ /* 0x000fe200000e0000 */
[----:B------:R-:W-:Y:S01]  /*39f0*/  UMOV UR17, UR41 ;  /* 0x0000002900117c82 */ /* 0x000fe20008000000 */
[----:B------:R-:W-:Y:S01]  /*3a00*/  UMOV UR10, 0xc0 ;  /* 0x000000c0000a7882 */ /* 0x000fe20000000000 */
[----:B------:R-:W-:Y:S01]  /*3a10*/  UMOV UR12, UR44 ;  /* 0x0000002c000c7c82 */ /* 0x000fe20008000000 */
[----:B------:R-:W-:Y:S01]  /*3a20*/  @P0 R2UR UR15, R3 ;  /* 0x00000000030f02ca */ /* 0x000fe200000e0000 */
[----:B------:R0:W-:Y:S01]  /*3a30*/  UTMALDG.4D.2CTA [UR24], [UR30], desc[URZ] ;  /* 0x0000ff181e0075b4 */ /* 0x0001e20008219000 */
[----:B------:R-:W-:Y:S01]  /*3a40*/  UMOV UR11, UR43 ;  /* 0x0000002b000b7c82 */ /* 0x000fe20008000000 */
[----:B------:R-:W-:-:S04]  /*3a50*/  UMOV UR9, UR41 ;  /* 0x0000002900097c82 */ /* 0x000fc80008000000 */
[----:B------:R0:W-:Y:S06]  /*3a60*/  UTMALDG.4D.2CTA [UR16], [UR22], desc[URZ] ;  /* 0x0000ff10160075b4 */ /* 0x0001ec0008219000 */
[----:B------:R0:W-:Y:S01]  /*3a70*/  UTMALDG.4D.2CTA [UR8], [UR14], desc[URZ] ;  /* 0x0000ff080e0075b4 */ /* 0x0001e20008219000 */
[----:B------:R-:W1:Y:S02]  /*3a80*/  SYNCS.PHASECHK.TRANS64.TRYWAIT P0, [UR4+0x8], R12 ;  /* 0x0000080cff0075a7 */ /* 0x000e640008001104 */
[----:B01----:R-:W-:Y:S05]  /*3a90*/  @!P0 BRA `(.L_x_51) ;  /* 0x0000013400108947 */ /* 0x003fea0003800000 */
.L_x_163:
[----:B------:R-:W-:-:S13]  /*3aa0*/  ISETP.NE.AND P0, PT, R13, RZ, PT ;  /* 0x000000ff0d00720c */ /* 0x000fda0003f05270 */
[----:B------:R-:W-:Y:S05]  /*3ab0*/  @P0 BRA `(.L_x_52) ;  /* 0x00000000000c0947 */ /* 0x000fea0003800000 */
[----:B------:R-:W-:-:S13]  /*3ac0*/  ELECT P0, URZ, PT ;  /* 0x0000000000ff782f */ /* 0x000fda0003800000 */
[----:B------:R-:W-:-:S04]  /*3ad0*/  @P0 MOV R0, 0x8000 ;  /* 0x0000800000000802 */ /* 0x000fc80000000f00 */
[----:B------:R1:W-:Y:S03]  /*3ae0*/  @P0 SYNCS.ARRIVE.TRANS64 RZ, [UR4], R0 ;  /* 0x00000000ffff09a7 */ /* 0x0003e60008000004 */
.L_x_52:
[----:B------:R-:W-:Y:S01]  /*3af0*/  ELECT P3, URZ, PT ;  /* 0x0000000000ff782f */ /* 0x000fe20003860000 */
[----:B------:R-:W2:Y:S01]  /*3b00*/  S2UR UR14, SR_CTAID.Z ;  /* 0x00000000000e79c3 */ /* 0x000ea20000002700 */
[----:B------:R-:W-:Y:S02]  /*3b10*/  ELECT P2, URZ, PT ;  /* 0x0000000000ff782f */ /* 0x000fe40003840000 */
[----:B------:R-:W-:Y:S02]  /*3b20*/  ELECT P1, URZ, PT ;  /* 0x0000000000ff782f */ /* 0x000fe40003820000 */
[----:B------:R-:W-:Y:S01]  /*3b30*/  ELECT P0, URZ, PT ;  /* 0x0000000000ff782f */ /* 0x000fe20003800000 */
[----:B------:R-:W-:Y:S02]  /*3b40*/  USHF.L.U32 UR51, UR6, 0x5, URZ ;  /* 0x0000000506337899 */ /* 0x000fe400080006ff */
[----:B------:R-:W-:Y:S02]  /*3b50*/  UIADD3 UR48, UPT, UPT, UR4, 0x20180, URZ ;  /* 0x0002018004307890 */ /* 0x000fe4000fffe0ff */
[----:B------:R-:W-:-:S02]  /*3b60*/  ULOP3.LUT UR15, UR4, 0xfefffc00, URZ, 0xc0, !UPT ;  /* 0xfefffc00040f7892 */ /* 0x000fc4000f8ec0ff */
[----:B0-----:R-:W0:Y:S01]  /*3b70*/  @P3 LDC.64 R2, c[0x0][0x348] ;  /* 0x0000d200ff023b82 */ /* 0x001e220000000a00 */
[----:B------:R-:W-:Y:S01]  /*3b80*/  UIADD3 UR24, UPT, UPT, UR4, 0x21180, URZ ;  /* 0x0002118004187890 */ /* 0x000fe2000fffe0ff */
[----:B------:R-:W-:Y:S01]  /*3b90*/  IMAD.U32 R35, RZ, RZ, UR51 ;  /* 0x00000033ff237e24 */ /* 0x000fe2000f8e00ff */
[----:B------:R-:W-:Y:S01]  /*3ba0*/  UIADD3 UR16, UPT, UPT, UR4, 0x22180, URZ ;  /* 0x0002218004107890 */ /* 0x000fe2000fffe0ff */
[----:B------:R-:W-:Y:S01]  /*3bb0*/  UMOV UR50, URZ ;  /* 0x000000ff00327c82 */ /* 0x000fe20008000000 */
[----:B------:R-:W-:Y:S01]  /*3bc0*/  UMOV UR52, URZ ;  /* 0x000000ff00347c82 */ /* 0x000fe20008000000 */
[----:B------:R-:W-:Y:S02]  /*3bd0*/  UMOV UR53, UR44 ;  /* 0x0000002c00357c82 */ /* 0x000fe40008000000 */
[----:B------:R-:W3:Y:S01]  /*3be0*/  @P2 LDC.64 R4, c[0x0][0x348] ;  /* 0x0000d200ff042b82 */ /* 0x000ee20000000a00 */
[----:B------:R-:W-:Y:S01]  /*3bf0*/  UMOV UR49, UR15 ;  /* 0x0000000f00317c82 */ /* 0x000fe20008000000 */
[----:B------:R-:W-:Y:S01]  /*3c00*/  UMOV UR26, 0x40 ;  /* 0x00000040001a7882 */ /* 0x000fe20000000000 */
[----:B------:R-:W-:Y:S01]  /*3c10*/  UMOV UR28, URZ ;  /* 0x000000ff001c7c82 */ /* 0x000fe20008000000 */
[----:B--2---:R-:W-:Y:S01]  /*3c20*/  UMOV UR54, UR14 ;  /* 0x0000000e00367c82 */ /* 0x004fe20008000000 */
[----:B------:R-:W-:Y:S01]  /*3c30*/  UMOV UR29, UR44 ;  /* 0x0000002c001d7c82 */ /* 0x000fe20008000000 */
[----:B------:R-:W-:Y:S01]  /*3c40*/  UMOV UR30, UR14 ;  /* 0x0000000e001e7c82 */ /* 0x000fe20008000000 */
[----:B------:R-:W-:Y:S01]  /*3c50*/  UMOV UR25, UR15 ;  /* 0x0000000f00197c82 */ /* 0x000fe20008000000 */
[----:B------:R-:W2:Y:S01]  /*3c60*/  @P1 LDC.64 R8, c[0x0][0x348] ;  /* 0x0000d200ff081b82 */ /* 0x000ea20000000a00 */
[----:B------:R-:W-:Y:S01]  /*3c70*/  UMOV UR27, UR51 ;  /* 0x00000033001b7c82 */ /* 0x000fe20008000000 */
[----:B------:R-:W-:Y:S01]  /*3c80*/  UMOV UR18, 0x80 ;  /* 0x0000008000127882 */ /* 0x000fe20000000000 */
[----:B------:R-:W-:Y:S01]  /*3c90*/  UMOV UR20, URZ ;  /* 0x000000ff00147c82 */ /* 0x000fe20008000000 */
[----:B------:R-:W-:Y:S01]  /*3ca0*/  UMOV UR21, UR44 ;  /* 0x0000002c00157c82 */ /* 0x000fe20008000000 */
[----:B------:R-:W-:Y:S01]  /*3cb0*/  UMOV UR22, UR14 ;  /* 0x0000000e00167c82 */ /* 0x000fe20008000000 */
[----:B------:R-:W-:Y:S01]  /*3cc0*/  UMOV UR17, UR15 ;  /* 0x0000000f00117c82 */ /* 0x000fe20008000000 */
[----:B------:R-:W-:Y:S01]  /*3cd0*/  UMOV UR13, UR44 ;  /* 0x0000002c000d7c82 */ /* 0x000fe20008000000 */
[----:B------:R-:W4:Y:S01]  /*3ce0*/  @P0 LDC.64 R10, c[0x0][0x348] ;  /* 0x0000d200ff0a0b82 */ /* 0x000f220000000a00 */
[----:B0-----:R-:W-:Y:S01]  /*3cf0*/  @P3 IADD3 R2, P4, PT, R2, 0x1c0, RZ ;  /* 0x000001c002023810 */ /* 0x001fe20007f9e0ff */
[----:B------:R-:W-:-:S03]  /*3d00*/  IMAD.U32 R40, RZ, RZ, UR15 ;  /* 0x0000000fff287e24 */ /* 0x000fc6000f8e00ff */
[----:B------:R-:W-:Y:S01]  /*3d10*/  @P3 R2UR UR8, R2 ;  /* 0x00000000020832ca */ /* 0x000fe200000e0000 */
[----:B-1----:R-:W-:Y:S01]  /*3d20*/  @P3 IMAD.X R0, RZ, RZ, R3, P4 ;  /* 0x000000ffff003224 */ /* 0x002fe200020e0603 */
[----:B---3--:R-:W-:-:S04]  /*3d30*/  @P2 IADD3 R2, P4, PT, R4, 0x1c0, RZ ;  /* 0x000001c004022810 */ /* 0x008fc80007f9e0ff */
[----:B------:R-:W-:Y:S01]  /*3d40*/  @P3 R2UR UR7, R0 ;  /* 0x00000000000732ca */ /* 0x000fe200000e0000 */
[----:B------:R-:W-:Y:S01]  /*3d50*/  @P2 IMAD.X R0, RZ, RZ, R5, P4 ;  /* 0x000000ffff002224 */ /* 0x000fe200020e0605 */
[----:B------:R-:W-:Y:S02]  /*3d60*/  @P2 R2UR UR12, R2 ;  /* 0x00000000020c22ca */ /* 0x000fe400000e0000 */
[----:B--2---:R-:W-:Y:S02]  /*3d70*/  @P1 IADD3 R6, P5, PT, R8, 0x1c0, RZ ;  /* 0x000001c008061810 */ /* 0x004fe40007fbe0ff */
[----:B------:R-:W-:Y:S01]  /*3d80*/  @P2 R2UR UR11, R0 ;  /* 0x00000000000b22ca */ /* 0x000fe200000e0000 */
[----:B------:R-:W-:Y:S01]  /*3d90*/  IMAD.U32 R2, RZ, RZ, UR8 ;  /* 0x00000008ff027e24 */ /* 0x000fe2000f8e00ff */
[----:B------:R-:W-:Y:S01]  /*3da0*/  @P1 R2UR UR10, R6 ;  /* 0x00000000060a12ca */ /* 0x000fe200000e0000 */
[----:B------:R-:W-:Y:S01]  /*3db0*/  @P1 IMAD.X R4, RZ, RZ, R9, P5 ;  /* 0x000000ffff041224 */ /* 0x000fe200028e0609 */
[----:B----4-:R-:W-:-:S03]  /*3dc0*/  @P0 IADD3 R5, P4, PT, R10, 0x1c0, RZ ;  /* 0x000001c00a050810 */ /* 0x010fc60007f9e0ff */
[----:B------:R-:W-:Y:S01]  /*3dd0*/  IMAD.U32 R3, RZ, RZ, UR7 ;  /* 0x00000007ff037e24 */ /* 0x000fe2000f8e00ff */
[----:B------:R-:W-:Y:S02]  /*3de0*/  @P1 R2UR UR9, R4 ;  /* 0x00000000040912ca */ /* 0x000fe400000e0000 */
        /* <DEDUP_REMOVED lines=11> */
[----:B------:R-:W-:Y:S01]  /*3ea0*/  IMAD.U32 R5, RZ, RZ, UR9 ;  /* 0x00000009ff057e24 */ /* 0x000fe2000f8e00ff */
[----:B------:R-:W-:Y:S01]  /*3eb0*/  @P1 R2UR UR36, R4 ;  /* 0x00000000042412ca */ /* 0x000fe200000e0000 */
[----:B------:R-:W-:Y:S01]  /*3ec0*/  IMAD.U32 R2, RZ, RZ, UR8 ;  /* 0x00000008ff027e24 */ /* 0x000fe2000f8e00ff */
[----:B------:R-:W-:-:S02]  /*3ed0*/  UIADD3 UR8, UPT, UPT, UR4, 0x23180, URZ ;  /* 0x0002318004087890 */ /* 0x000fc4000fffe0ff */
[----:B------:R-:W-:Y:S01]  /*3ee0*/  @P1 R2UR UR37, R5 ;  /* 0x00000000052512ca */ /* 0x000fe200000e0000 */
[----:B------:R0:W-:Y:S01]  /*3ef0*/  UTMALDG.5D.2CTA [UR48], [UR40], desc[URZ] ;  /* 0x0000ff30280075b4 */ /* 0x0001e20008221000 */
[----:B------:R-:W-:Y:S01]  /*3f00*/  @P0 R2UR UR6, R2 ;  /* 0x00000000020602ca */ /* 0x000fe200000e0000 */
[----:B------:R-:W-:Y:S01]  /*3f10*/  IMAD.U32 R3, RZ, RZ, UR7 ;  /* 0x00000007ff037e24 */ /* 0x000fe2000f8e00ff */
[----:B------:R-:W-:Y:S01]  /*3f20*/  UMOV UR19, UR11 ;  /* 0x0000000b00137c82 */ /* 0x000fe20008000000 */
[----:B------:R-:W-:Y:S01]  /*3f30*/  UMOV UR10, 0xc0 ;  /* 0x000000c0000a7882 */ /* 0x000fe20000000000 */
[----:B------:R-:W-:Y:S01]  /*3f40*/  UMOV UR12, URZ ;  /* 0x000000ff000c7c82 */ /* 0x000fe20008000000 */
[----:B------:R-:W-:Y:S01]  /*3f50*/  UMOV UR9, UR15 ;  /* 0x0000000f00097c82 */ /* 0x000fe20008000000 */
[----:B------:R-:W-:Y:S01]  /*3f60*/  @P0 R2UR UR7, R3 ;  /* 0x00000000030702ca */ /* 0x000fe200000e0000 */
[----:B------:R0:W-:Y:S04]  /*3f70*/  UTMALDG.5D.2CTA [UR24], [UR38], desc[URZ] ;  /* 0x0000ff18260075b4 */ /* 0x0001e80008221000 */
[----:B------:R0:W-:Y:S08]  /*3f80*/  UTMALDG.5D.2CTA [UR16], [UR36], desc[URZ] ;  /* 0x0000ff10240075b4 */ /* 0x0001f00008221000 */
[----:B------:R0:W-:Y:S01]  /*3f90*/  UTMALDG.5D.2CTA [UR8], [UR6], desc[URZ] ;  /* 0x0000ff08060075b4 */ /* 0x0001e20008221000 */
[----:B------:R-:W1:Y:S02]  /*3fa0*/  SYNCS.PHASECHK.TRANS64.TRYWAIT P0, [UR4+0x68], R12 ;  /* 0x0000680cff0075a7 */ /* 0x000e640008001104 */
[----:B01----:R-:W-:Y:S05]  /*3fb0*/  @!P0 BRA `(.L_x_53) ;  /* 0x0000012c00e48947 */ /* 0x003fea0003800000 */
.L_x_165:
[----:B------:R-:W1:Y:S01]  /*3fc0*/  LDC R6, c[0x0][0x858] ;  /* 0x00021600ff067b82 */ /* 0x000e620000000800 */
[C---:B------:R-:W-:Y:S02]  /*3fd0*/  IMAD.IADD R5, R24.reuse, 0x1, R24 ;  /* 0x0000000118057824 */ /* 0x040fe400078e0218 */
[----:B------:R-:W-:-:S03]  /*3fe0*/  IMAD.SHL.U32 R41, R24, 0x8, RZ ;  /* 0x0000000818297824 */ /* 0x000fc600078e00ff */
[----:B------:R-:W-:Y:S02]  /*3ff0*/  LOP3.LUT R5, R5, 0x3e, RZ, 0xc0, !PT ;  /* 0x0000003e05057812 */ /* 0x000fe400078ec0ff */
[----:B------:R-:W1:Y:S01]  /*4000*/  S2UR UR6, SR_CTAID.Z ;  /* 0x00000000000679c3 */ /* 0x000e620000002700 */
[----:B------:R-:W-:Y:S02]  /*4010*/  LOP3.LUT R41, R41, 0xf8, RZ, 0xc0, !PT ;  /* 0x000000f829297812 */ /* 0x000fe400078ec0ff */
[C---:B------:R-:W-:Y:S01]  /*4020*/  VIADD R0, R5.reuse, 0x1 ;  /* 0x0000000105007836 */ /* 0x040fe20000000000 */
[-C--:B------:R-:W-:Y:S02]  /*4030*/  ISETP.GE.AND P5, PT, R5, R16.reuse, PT ;  /* 0x000000100500720c */ /* 0x080fe40003fa6270 */
[----:B------:R-:W-:Y:S02]  /*4040*/  VIADD R20, R41, UR4 ;  /* 0x0000000429147c36 */ /* 0x000fe40008000000 */
[----:B------:R-:W2:Y:S01]  /*4050*/  LDC.64 R8, c[0x0][0x358] ;  /* 0x0000d600ff087b82 */ /* 0x000ea20000000a00 */
[----:B------:R-:W-:-:S07]  /*4060*/  ISETP.GE.AND P4, PT, R0, R16, PT ;  /* 0x000000100000720c */ /* 0x000fce0003f86270 */
[----:B------:R-:W3:Y:S08]  /*4070*/  LDC R4, c[0x0][0x854] ;  /* 0x00021500ff047b82 */ /* 0x000ef00000000800 */
[----:B0-----:R-:W0:Y:S01]  /*4080*/  LDC.64 R2, c[0x0][0x840] ;  /* 0x00021000ff027b82 */ /* 0x001e220000000a00 */
[----:B-1----:R-:W-:-:S04]  /*4090*/  IMAD R6, R6, UR6, RZ ;  /* 0x0000000606067c24 */ /* 0x002fc8000f8e02ff */
[----:B------:R-:W-:Y:S01]  /*40a0*/  IMAD.IADD R0, R5, 0x1, R6 ;  /* 0x0000000105007824 */ /* 0x000fe200078e0206 */
[C---:B--2---:R-:W-:Y:S02]  /*40b0*/  @!P5 R2UR UR8, R8.reuse ;  /* 0x000000000808d2ca */ /* 0x044fe400000e0000 */
[C---:B------:R-:W-:Y:S02]  /*40c0*/  @!P5 R2UR UR9, R9.reuse ;  /* 0x000000000909d2ca */ /* 0x040fe400000e0000 */
[----:B------:R-:W-:Y:S02]  /*40d0*/  @!P4 R2UR UR6, R8 ;  /* 0x000000000806c2ca */ /* 0x000fe400000e0000 */
[----:B------:R-:W-:Y:S01]  /*40e0*/  @!P4 R2UR UR7, R9 ;  /* 0x000000000907c2ca */ /* 0x000fe200000e0000 */
[----:B---3--:R-:W-:-:S04]  /*40f0*/  IMAD R0, R4, UR44, R0 ;  /* 0x0000002c04007c24 */ /* 0x008fc8000f8e0200 */
[----:B0-----:R-:W-:-:S05]  /*4100*/  IMAD.WIDE R2, R0, 0x4, R2 ;  /* 0x0000000400027825 */ /* 0x001fca00078e0202 */
[----:B------:R-:W-:Y:S01]  /*4110*/  @!PT LDS RZ, [RZ] ;  /* 0x00000000fffff984 */ /* 0x000fe20000000800 */
[----:B------:R-:W-:Y:S01]  /*4120*/  @!PT LDS RZ, [RZ] ;  /* 0x00000000fffff984 */ /* 0x000fe20000000800 */
[----:B------:R-:W-:Y:S01]  /*4130*/  @!PT LDS RZ, [RZ] ;  /* 0x00000000fffff984 */ /* 0x000fe20000000800 */
[----:B------:R0:W-:Y:S04]  /*4140*/  @!P5 LDGSTS.E.LTC128B [R20+0x38180], desc[UR8][R2.64] ;  /* 0x381800000214dfae */ /* 0x0001e8000b9a1208 */
[----:B------:R0:W-:Y:S04]  /*4150*/  @P5 STS [R41+UR4+0x38180], RZ ;  /* 0x038180ff29005988 */ /* 0x0001e80008000804 */
[----:B------:R-:W-:Y:S01]  /*4160*/  @!PT LDS RZ, [RZ] ;  /* 0x00000000fffff984 */ /* 0x000fe20000000800 */
[----:B------:R-:W-:Y:S01]  /*4170*/  @!PT LDS RZ, [RZ] ;  /* 0x00000000fffff984 */ /* 0x000fe20000000800 */
[----:B------:R-:W-:Y:S01]  /*4180*/  @!PT LDS RZ, [RZ] ;  /* 0x00000000fffff984 */ /* 0x000fe20000000800 */
[----:B------:R0:W-:Y:S04]  /*4190*/  @!P4 LDGSTS.E.LTC128B [R20+0x38184], desc[UR6][R2.64+0x4] ;  /* 0x381840040214cfae */ /* 0x0001e8000b9a1206 */
[----:B------:R0:W-:Y:S01]  /*41a0*/  @P4 STS [R41+UR4+0x38184], RZ ;  /* 0x038184ff29004988 */ /* 0x0001e20008000804 */
[----:B------:R-:W-:-:S03]  /*41b0*/  NOP ;  /* 0x0000000000007918 */ /* 0x000fc60000000000 */
[----:B------:R-:W-:Y:S01]  /*41c0*/  ARRIVES.LDGSTSBAR.64.ARVCNT [UR4+0x60] ;  /* 0x00006000ff0079b0 */ /* 0x000fe20008001a04 */
[----:B------:R-:W-:Y:S01]  /*41d0*/  NOP ;  /* 0x0000000000007918 */ /* 0x000fe20000000000 */
[----:B------:R-:W1:Y:S02]  /*41e0*/  SYNCS.PHASECHK.TRANS64.TRYWAIT P0, [UR4+0x28], R12 ;  /* 0x0000280cff0075a7 */ /* 0x000e640008001104 */
[----:B01----:R-:W-:Y:S05]  /*41f0*/  @!P0 BRA `(.L_x_54) ;  /* 0x0000012c00708947 */ /* 0x003fea0003800000 */
.L_x_167:
[----:B------:R-:W-:-:S13]  /*4200*/  ISETP.NE.AND P0, PT, R13, RZ, PT ;  /* 0x000000ff0d00720c */ /* 0x000fda0003f05270 */
[----:B------:R-:W-:Y:S05]  /*4210*/  @P0 BRA `(.L_x_55) ;  /* 0x00000000000c0947 */ /* 0x000fea0003800000 */
[----:B------:R-:W-:-:S13]  /*4220*/  ELECT P0, URZ, PT ;  /* 0x0000000000ff782f */ /* 0x000fda0003800000 */
[----:B------:R-:W-:-:S04]  /*4230*/  @P0 MOV R0, 0x20000 ;  /* 0x0002000000000802 */ /* 0x000fc80000000f00 */
[----:B------:R1:W-:Y:S03]  /*4240*/  @P0 SYNCS.ARRIVE.TRANS64 RZ, [UR4+0x20], R0 ;  /* 0x00002000ffff09a7 */ /* 0x0003e60008000004 */
.L_x_55:
[----:B------:R-:W-:Y:S01]  /*4250*/  ELECT P3, URZ, PT ;  /* 0x0000000000ff782f */ /* 0x000fe20003860000 */
[----:B------:R-:W2:Y:S01]  /*4260*/  S2UR UR17, SR_CTAID.Z ;  /* 0x00000000001179c3 */ /* 0x000ea20000002700 */
[----:B------:R-:W-:Y:S02]  /*4270*/  ELECT P2, URZ, PT ;  /* 0x0000000000ff782f */ /* 0x000fe40003840000 */
[----:B------:R-:W-:Y:S01]  /*4280*/  ELECT P1, URZ, PT ;  /* 0x0000000000ff782f */ /* 0x000fe20003820000 */
[----:B------:R-:W-:Y:S02]  /*4290*/  UIADD3 UR8, UPT, UPT, UR4, 0x10180, URZ ;  /* 0x0001018004087890 */ /* 0x000fe4000fffe0ff */
[----:B------:R-:W-:Y:S02]  /*42a0*/  UIADD3 UR24, UPT, UPT, UR4, 0x14180, URZ ;  /* 0x0001418004187890 */ /* 0x000fe4000fffe0ff */
[----:B------:R-:W-:Y:S02]  /*42b0*/  UIADD3 UR16, UPT, UPT, UR4, 0x18180, URZ ;  /* 0x0001818004107890 */ /* 0x000fe4000fffe0ff */
[----:B------:R-:W-:-:S02]  /*42c0*/  UIADD3 UR40, UPT, UPT, UR4, 0x1c180, URZ ;  /* 0x0001c18004287890 */ /* 0x000fc4000fffe0ff */
[----:B0-----:R-:W0:Y:S01]  /*42d0*/  @P3 LDC.64 R2, c[0x0][0x348] ;  /* 0x0000d200ff023b82 */ /* 0x001e220000000a00 */
[----:B------:R-:W-:Y:S01]  /*42e0*/  UMOV UR12, UR44 ;  /* 0x0000002c000c7c82 */ /* 0x000fe20008000000 */
[----:B------:R-:W-:Y:S01]  /*42f0*/  UMOV UR26, 0x40 ;  /* 0x00000040001a7882 */ /* 0x000fe20000000000 */
[----:B------:R-:W-:Y:S01]  /*4300*/  UMOV UR27, UR43 ;  /* 0x0000002b001b7c82 */ /* 0x000fe20008000000 */
[----:B------:R-:W-:Y:S01]  /*4310*/  UMOV UR28, UR44 ;  /* 0x0000002c001c7c82 */ /* 0x000fe20008000000 */
[----:B------:R-:W-:Y:S01]  /*4320*/  UMOV UR18, 0x80 ;  /* 0x0000008000127882 */ /* 0x000fe20000000000 */
[----:B------:R-:W-:Y:S01]  /*4330*/  UMOV UR19, UR43 ;  /* 0x0000002b00137c82 */ /* 0x000fe20008000000 */
[----:B------:R-:W-:Y:S01]  /*4340*/  UMOV UR20, UR44 ;  /* 0x0000002c00147c82 */ /* 0x000fe20008000000 */
[----:B------:R-:W3:Y:S01]  /*4350*/  @P2 LDC.64 R8, c[0x0][0x348] ;  /* 0x0000d200ff082b82 */ /* 0x000ee20000000a00 */
[----:B------:R-:W-:Y:S01]  /*4360*/  UMOV UR42, 0xc0 ;  /* 0x000000c0002a7882 */ /* 0x000fe20000000000 */
[----:B--2---:R-:W-:Y:S01]  /*4370*/  UMOV UR13, UR17 ;  /* 0x00000011000d7c82 */ /* 0x004fe20008000000 */
[----:B------:R-:W-:Y:S01]  /*4380*/  UMOV UR29, UR17 ;  /* 0x00000011001d7c82 */ /* 0x000fe20008000000 */
[----:B------:R-:W-:Y:S01]  /*4390*/  UMOV UR21, UR17 ;  /* 0x0000001100157c82 */ /* 0x000fe20008000000 */
[----:B------:R-:W-:-:S03]  /*43a0*/  UMOV UR45, UR17 ;  /* 0x00000011002d7c82 */ /* 0x000fc60008000000 */
[----:B------:R-:W2:Y:S01]  /*43b0*/  @P1 LDC.64 R14, c[0x0][0x348] ;  /* 0x0000d200ff0e1b82 */ /* 0x000ea20000000a00 */
[----:B0-----:R-:W-:-:S04]  /*43c0*/  @P3 IADD3 R2, P0, PT, R2, 0x100, RZ ;  /* 0x0000010002023810 */ /* 0x001fc80007f1e0ff */
[----:B------:R-:W-:Y:S01]  /*43d0*/  @P3 R2UR UR7, R2 ;  /* 0x00000000020732ca */ /* 0x000fe200000e0000 */
[----:B-1----:R-:W-:Y:S01]  /*43e0*/  @P3 IMAD.X R0, RZ, RZ, R3, P0 ;  /* 0x000000ffff003224 */ /* 0x002fe200000e0603 */
[----:B---3--:R-:W-:-:S04]  /*43f0*/  @P2 IADD3 R4, P0, PT, R8, 0x100, RZ ;  /* 0x0000010008042810 */ /* 0x008fc80007f1e0ff */
[----:B------:R-:W-:Y:S01]  /*4400*/  @P3 R2UR UR6, R0 ;  /* 0x00000000000632ca */ /* 0x000fe200000e0000 */
[----:B------:R-:W-:Y:S01]  /*4410*/  VIADD R0, R34, 0x20 ;  /* 0x0000002022007836 */ /* 0x000fe20000000000 */
[----:B------:R-:W-:Y:S01]  /*4420*/  @P2 R2UR UR11, R4 ;  /* 0x00000000040b22ca */ /* 0x000fe200000e0000 */
[----:B------:R-:W-:Y:S01]  /*4430*/  @P2 IMAD.X R3, RZ, RZ, R9, P0 ;  /* 0x000000ffff032224 */ /* 0x000fe200000e0609 */
[----:B--2---:R-:W-:-:S03]  /*4440*/  @P1 IADD3 R11, P0, PT, R14, 0x100, RZ ;  /* 0x000001000e0b1810 */ /* 0x004fc60007f1e0ff */
[----:B------:R-:W-:Y:S01]  /*4450*/  IMAD.U32 R2, RZ, RZ, UR7 ;  /* 0x00000007ff027e24 */ /* 0x000fe2000f8e00ff */
[----:B------:R-:W-:Y:S02]  /*4460*/  @P2 R2UR UR10, R3 ;  /* 0x00000000030a22ca */ /* 0x000fe400000e0000 */
[----:B------:R-:W-:Y:S01]  /*4470*/  @P1 R2UR UR15, R11 ;  /* 0x000000000b0f12ca */ /* 0x000fe200000e0000 */
[----:B------:R-:W-:Y:S01]  /*4480*/  @P1 IMAD.X R10, RZ, RZ, R15, P0 ;  /* 0x000000ffff0a1224 */ /* 0x000fe200000e060f */
[----:B------:R-:W-:Y:S01]  /*4490*/  ELECT P0, URZ, PT ;  /* 0x0000000000ff782f */ /* 0x000fe20003800000 */
[----:B------:R-:W-:Y:S01]  /*44a0*/  IMAD.U32 R3, RZ, RZ, UR6 ;  /* 0x00000006ff037e24 */ /* 0x000fe2000f8e00ff */
[----:B------:R-:W-:Y:S02]  /*44b0*/  R2UR UR9, R0 ;  /* 0x00000000000972ca */ /* 0x000fe400000e0000 */
[----:B------:R-:W-:Y:S02]  /*44c0*/  @P1 R2UR UR14, R10 ;  /* 0x000000000a0e12ca */ /* 0x000fe400000e0000 */
[----:B------:R-:W-:Y:S01]  /*44d0*/  @P3 R2UR UR30, R2 ;  /* 0x00000000021e32ca */ /* 0x000fe200000e0000 */
[----:B------:R-:W-:Y:S01]  /*44e0*/  IMAD.U32 R2, RZ, RZ, UR11 ;  /* 0x0000000bff027e24 */ /* 0x000fe2000f8e00ff */
[----:B------:R-:W-:Y:S01]  /*44f0*/  @P3 R2UR UR31, R3 ;  /* 0x00000000031f32ca */ /* 0x000fe200000e0000 */
[----:B------:R-:W-:Y:S01]  /*4500*/  IMAD.U32 R3, RZ, RZ, UR10 ;  /* 0x0000000aff037e24 */ /* 0x000fe2000f8e00ff */
[----:B------:R-:W-:Y:S01]  /*4510*/  UMOV UR10, URZ ;  /* 0x000000ff000a7c82 */ /* 0x000fe20008000000 */
[----:B------:R-:W-:Y:S01]  /*4520*/  UMOV UR11, UR43 ;  /* 0x0000002b000b7c82 */ /* 0x000fe20008000000 */
[----:B------:R-:W-:Y:S01]  /*4530*/  @P2 R2UR UR22, R2 ;  /* 0x00000000021622ca */ /* 0x000fe200000e0000 */
[----:B------:R-:W0:Y:S01]  /*4540*/  @P0 LDC.64 R14, c[0x0][0x348] ;  /* 0x0000d200ff0e0b82 */ /* 0x000e220000000a00 */
[----:B------:R-:W-:Y:S01]  /*4550*/  @P2 R2UR UR23, R3 ;  /* 0x00000000031722ca */ /* 0x000fe200000e0000 */
[----:B------:R-:W-:-:S07]  /*4560*/  ULOP3.LUT UR9, UR9, 0xfefffc20, URZ, 0xc0, !UPT ;  /* 0xfefffc2009097892 */ /* 0x000fce000f8ec0ff */
[----:B------:R-:W-:Y:S01]  /*4570*/  UMOV UR25, UR9 ;  /* 0x0000000900197c82 */ /* 0x000fe20008000000 */
[----:B------:R-:W-:Y:S01]  /*4580*/  UMOV UR17, UR9 ;  /* 0x0000000900117c82 */ /* 0x000fe20008000000 */
[----:B------:R1:W-:Y:S01]  /*4590*/  UTMALDG.4D.2CTA [UR8], [UR30], desc[URZ] ;  /* 0x0000ff081e0075b4 */ /* 0x0003e20008219000 */
[----:B------:R-:W-:Y:S02]  /*45a0*/  UMOV UR41, UR9 ;  /* 0x0000000900297c82 */ /* 0x000fe40008000000 */
[----:B------:R1:W-:Y:S01]  /*45b0*/  UTMALDG.4D.2CTA [UR24], [UR22], desc[URZ] ;  /* 0x0000ff18160075b4 */ /* 0x0003e20008219000 */
[----:B0-----:R-:W-:-:S04]  /*45c0*/  @P0 IADD3 R9, P6, PT, R14, 0x100, RZ ;  /* 0x000001000e090810 */ /* 0x001fc80007fde0ff */
[----:B------:R-:W-:Y:S01]  /*45d0*/  @P0 R2UR UR7, R9 ;  /* 0x00000000090702ca */ /* 0x000fe200000e0000 */
[----:B------:R-:W-:Y:S02]  /*45e0*/  @P0 IMAD.X R8, RZ, RZ, R15, P6 ;  /* 0x000000ffff080224 */ /* 0x000fe400030e060f */
[----:B------:R-:W-:-:S03]  /*45f0*/  IMAD.U32 R9, RZ, RZ, UR14 ;  /* 0x0000000eff097e24 */ /* 0x000fc6000f8e00ff */
[----:B------:R-:W-:Y:S01]  /*4600*/  @P0 R2UR UR6, R8 ;  /* 0x00000000080602ca */ /* 0x000fe200000e0000 */
[----:B------:R-:W-:Y:S01]  /*4610*/  IMAD.U32 R8, RZ, RZ, UR15 ;  /* 0x0000000fff087e24 */ /* 0x000fe2000f8e00ff */
[----:B------:R-:W-:-:S04]  /*4620*/  @P1 R2UR UR15, R9 ;  /* 0x00000000090f12ca */ /* 0x000fc800000e0000 */
[----:B------:R-:W-:Y:S01]  /*4630*/  @P1 R2UR UR14, R8 ;  /* 0x00000000080e12ca */ /* 0x000fe200000e0000 */
[----:B------:R-:W-:-:S06]  /*4640*/  IMAD.U32 R2, RZ, RZ, UR7 ;  /* 0x00000007ff027e24 */ /* 0x000fcc000f8e00ff */
[----:B------:R-:W-:Y:S01]  /*4650*/  IMAD.U32 R3, RZ, RZ, UR6 ;  /* 0x00000006ff037e24 */ /* 0x000fe2000f8e00ff */
[----:B------:R-:W-:-:S04]  /*4660*/  @P0 R2UR UR6, R2 ;  /* 0x00000000020602ca */ /* 0x000fc800000e0000 */
[----:B------:R-:W-:Y:S01]  /*4670*/  @P0 R2UR UR7, R3 ;  /* 0x00000000030702ca */ /* 0x000fe200000e0000 */
[----:B------:R1:W-:-:S12]  /*4680*/  UTMALDG.4D.2CTA [UR16], [UR14], desc[URZ] ;  /* 0x0000ff100e0075b4 */ /* 0x0003d80008219000 */
[----:B------:R1:W-:Y:S01]  /*4690*/  UTMALDG.4D.2CTA [UR40], [UR6], desc[URZ] ;  /* 0x0000ff28060075b4 */ /* 0x0003e20008219000 */
[----:B------:R-:W0:Y:S02]  /*46a0*/  SYNCS.PHASECHK.TRANS64.TRYWAIT P0, [UR4+0x48], R12 ;  /* 0x0000480cff0075a7 */ /* 0x000e240008001104 */
[----:B01----:R-:W-:Y:S05]  /*46b0*/  @!P0 BRA `(.L_x_56) ;  /* 0x00000128005c8947 */ /* 0x003fea0003800000 */
.L_x_169:
[----:B------:R-:W-:-:S13]  /*46c0*/  ISETP.NE.AND P0, PT, R13, RZ, PT ;  /* 0x000000ff0d00720c */ /* 0x000fda0003f05270 */
[----:B------:R-:W-:Y:S05]  /*46d0*/  @P0 BRA `(.L_x_57) ;  /* 0x00000000000c0947 */ /* 0x000fea0003800000 */
[----:B------:R-:W-:-:S13]  /*46e0*/  ELECT P0, URZ, PT ;  /* 0x0000000000ff782f */ /* 0x000fda0003800000 */
[----:B------:R-:W-:-:S04]  /*46f0*/  @P0 MOV R0, 0x8000 ;  /* 0x0000800000000802 */ /* 0x000fc80000000f00 */
[----:B------:R1:W-:Y:S03]  /*4700*/  @P0 SYNCS.ARRIVE.TRANS64 RZ, [UR4+0x40], R0 ;  /* 0x00004000ffff09a7 */ /* 0x0003e60008000004 */
.L_x_57:
[----:B------:R-:W-:Y:S01]  /*4710*/  ELECT P3, URZ, PT ;  /* 0x0000000000ff782f */ /* 0x000fe20003860000 */
[----:B------:R-:W2:Y:S01]  /*4720*/  S2UR UR14, SR_CTAID.Z ;  /* 0x00000000000e79c3 */ /* 0x000ea20000002700 */
[----:B------:R-:W-:Y:S02]  /*4730*/  ELECT P2, URZ, PT ;  /* 0x0000000000ff782f */ /* 0x000fe40003840000 */
[----:B------:R-:W-:Y:S02]  /*4740*/  R2UR UR15, R35 ;  /* 0x00000000230f72ca */ /* 0x000fe400000e0000 */
[----:B------:R-:W-:Y:S01]  /*4750*/  ELECT P1, URZ, PT ;  /* 0x0000000000ff782f */ /* 0x000fe20003820000 */
[----:B------:R-:W-:Y:S02]  /*4760*/  UIADD3 UR64, UPT, UPT, UR4, 0x28180, URZ ;  /* 0x0002818004407890 */ /* 0x000fe4000fffe0ff */
[----:B------:R-:W-:Y:S02]  /*4770*/  UIADD3 UR24, UPT, UPT, UR4, 0x29180, URZ ;  /* 0x0002918004187890 */ /* 0x000fe4000fffe0ff */
[----:B------:R-:W-:Y:S01]  /*4780*/  UIADD3 UR16, UPT, UPT, UR4, 0x2a180, URZ ;  /* 0x0002a18004107890 */ /* 0x000fe2000fffe0ff */
[----:B------:R-:W-:Y:S01]  /*4790*/  UMOV UR66, URZ ;  /* 0x000000ff00427c82 */ /* 0x000fe20008000000 */
[----:B0-----:R-:W0:Y:S01]  /*47a0*/  @P3 LDC.64 R2, c[0x0][0x348] ;  /* 0x0000d200ff023b82 */ /* 0x001e220000000a00 */
[----:B------:R-:W-:Y:S01]  /*47b0*/  UMOV UR68, URZ ;  /* 0x000000ff00447c82 */ /* 0x000fe20008000000 */
[----:B------:R-:W-:-:S02]  /*47c0*/  UMOV UR69, UR44 ;  /* 0x0000002c00457c82 */ /* 0x000fc40008000000 */
[----:B------:R-:W-:Y:S01]  /*47d0*/  UMOV UR67, UR15 ;  /* 0x0000000f00437c82 */ /* 0x000fe20008000000 */
[----:B------:R-:W-:Y:S01]  /*47e0*/  UMOV UR26, 0x40 ;  /* 0x00000040001a7882 */ /* 0x000fe20000000000 */
[----:B------:R-:W-:Y:S01]  /*47f0*/  UMOV UR28, URZ ;  /* 0x000000ff001c7c82 */ /* 0x000fe20008000000 */
[----:B------:R-:W-:Y:S01]  /*4800*/  UMOV UR27, UR15 ;  /* 0x0000000f001b7c82 */ /* 0x000fe20008000000 */
[----:B------:R-:W-:Y:S01]  /*4810*/  UMOV UR29, UR44 ;  /* 0x0000002c001d7c82 */ /* 0x000fe20008000000 */
[----:B------:R-:W3:Y:S01]  /*4820*/  @P2 LDC.64 R8, c[0x0][0x348] ;  /* 0x0000d200ff082b82 */ /* 0x000ee20000000a00 */
[----:B------:R-:W-:Y:S01]  /*4830*/  UMOV UR18, 0x80 ;  /* 0x0000008000127882 */ /* 0x000fe20000000000 */
[----:B------:R-:W-:Y:S01]  /*4840*/  UMOV UR20, URZ ;  /* 0x000000ff00147c82 */ /* 0x000fe20008000000 */
[----:B------:R-:W-:Y:S01]  /*4850*/  UMOV UR19, UR15 ;  /* 0x0000000f00137c82 */ /* 0x000fe20008000000 */
[----:B--2---:R-:W-:Y:S01]  /*4860*/  UMOV UR70, UR14 ;  /* 0x0000000e00467c82 */ /* 0x004fe20008000000 */
[----:B------:R-:W-:Y:S01]  /*4870*/  UMOV UR30, UR14 ;  /* 0x0000000e001e7c82 */ /* 0x000fe20008000000 */
[----:B------:R-:W-:Y:S01]  /*4880*/  UMOV UR21, UR44 ;  /* 0x0000002c00157c82 */ /* 0x000fe20008000000 */
[----:B------:R-:W-:Y:S01]  /*4890*/  UMOV UR22, UR14 ;  /* 0x0000000e00167c82 */ /* 0x000fe20008000000 */
[----:B------:R-:W2:Y:S01]  /*48a0*/  @P1 LDC.64 R10, c[0x0][0x348] ;  /* 0x0000d200ff0a1b82 */ /* 0x000ea20000000a00 */
[----:B0-----:R-:W-:-:S04]  /*48b0*/  @P3 IADD3 R4, P0, PT, R2, 0x340, RZ ;  /* 0x0000034002043810 */ /* 0x001fc80007f1e0ff */
[----:B------:R-:W-:Y:S01]  /*48c0*/  @P3 R2UR UR11, R4 ;  /* 0x00000000040b32ca */ /* 0x000fe200000e0000 */
[----:B------:R-:W-:Y:S01]  /*48d0*/  @P3 IMAD.X R3, RZ, RZ, R3, P0 ;  /* 0x000000ffff033224 */ /* 0x000fe200000e0603 */
[----:B---3--:R-:W-:-:S04]  /*48e0*/  @P2 IADD3 R2, P0, PT, R8, 0x340, RZ ;  /* 0x0000034008022810 */ /* 0x008fc80007f1e0ff */
[----:B------:R-:W-:Y:S02]  /*48f0*/  @P3 R2UR UR10, R3 ;  /* 0x00000000030a32ca */ /* 0x000fe400000e0000 */
[----:B------:R-:W-:Y:S01]  /*4900*/  @P2 R2UR UR7, R2 ;  /* 0x00000000020722ca */ /* 0x000fe200000e0000 */
[----:B-1----:R-:W-:Y:S01]  /*4910*/  @P2 IMAD.X R0, RZ, RZ, R9, P0 ;  /* 0x000000ffff002224 */ /* 0x002fe200000e0609 */
[----:B--2---:R-:W-:-:S04]  /*4920*/  @P1 IADD3 R9, P0, PT, R10, 0x340, RZ ;  /* 0x000003400a091810 */ /* 0x004fc80007f1e0ff */
[----:B------:R-:W-:Y:S01]  /*4930*/  @P2 R2UR UR6, R0 ;  /* 0x00000000000622ca */ /* 0x000fe200000e0000 */
[----:B------:R-:W-:Y:S01]  /*4940*/  VIADD R0, R34, 0x40 ;  /* 0x0000004022007836 */ /* 0x000fe20000000000 */
[----:B------:R-:W-:Y:S01]  /*4950*/  @P1 R2UR UR9, R9 ;  /* 0x00000000090912ca */ /* 0x000fe200000e0000 */
[----:B------:R-:W-:Y:S01]  /*4960*/  @P1 IMAD.X R8, RZ, RZ, R11, P0 ;  /* 0x000000ffff081224 */ /* 0x000fe200000e060b */
[----:B------:R-:W-:Y:S01]  /*4970*/  ELECT P0, URZ, PT ;  /* 0x0000000000ff782f */ /* 0x000fe20003800000 */
[----:B------:R-:W-:Y:S01]  /*4980*/  IMAD.U32 R9, RZ, RZ, UR10 ;  /* 0x0000000aff097e24 */ /* 0x000fe2000f8e00ff */
[----:B------:R-:W-:Y:S01]  /*4990*/  R2UR UR65, R0 ;  /* 0x00000000004172ca */ /* 0x000fe200000e0000 */
[----:B------:R-:W-:Y:S01]  /*49a0*/  IMAD.U32 R2, RZ, RZ, UR7 ;  /* 0x00000007ff027e24 */ /* 0x000fe2000f8e00ff */
[----:B------:R-:W-:Y:S01]  /*49b0*/  @P1 R2UR UR8, R8 ;  /* 0x00000000080812ca */ /* 0x000fe200000e0000 */
[----:B------:R-:W-:Y:S01]  /*49c0*/  IMAD.U32 R8, RZ, RZ, UR11 ;  /* 0x0000000bff087e24 */ /* 0x000fe2000f8e00ff */
[----:B------:R-:W-:Y:S01]  /*49d0*/  @P3 R2UR UR13, R9 ;  /* 0x00000000090d32ca */ /* 0x000fe200000e0000 */
[----:B------:R-:W-:Y:S01]  /*49e0*/  UMOV UR10, 0xc0 ;  /* 0x000000c0000a7882 */ /* 0x000fe20000000000 */
[----:B------:R-:W-:Y:S01]  /*49f0*/  @P2 R2UR UR38, R2 ;  /* 0x00000000022622ca */ /* 0x000fe200000e0000 */
[----:B------:R-:W-:Y:S01]  /*4a00*/  IMAD.U32 R3, RZ, RZ, UR6 ;  /* 0x00000006ff037e24 */ /* 0x000fe2000f8e00ff */
[----:B------:R-:W-:Y:S01]  /*4a10*/  @P3 R2UR UR12, R8 ;  /* 0x00000000080c32ca */ /* 0x000fe200000e0000 */
[----:B------:R-:W-:Y:S01]  /*4a20*/  IMAD.U32 R8, RZ, RZ, UR9 ;  /* 0x00000009ff087e24 */ /* 0x000fe2000f8e00ff */
[----:B------:R-:W-:Y:S01]  /*4a30*/  UMOV UR11, UR15 ;  /* 0x0000000f000b7c82 */ /* 0x000fe20008000000 */
[----:B------:R-:W0:Y:S01]  /*4a40*/  @P0 LDC.64 R14, c[0x0][0x348] ;  /* 0x0000d200ff0e0b82 */ /* 0x000e220000000a00 */
[----:B------:R-:W-:Y:S01]  /*4a50*/  @P2 R2UR UR39, R3 ;  /* 0x00000000032722ca */ /* 0x000fe200000e0000 */
[----:B------:R-:W-:Y:S01]  /*4a60*/  ULOP3.LUT UR65, UR65, 0xfefffc40, URZ, 0xc0, !UPT ;  /* 0xfefffc4041417892 */ /* 0x000fe2000f8ec0ff */
[----:B------:R-:W-:Y:S01]  /*4a70*/  @P1 R2UR UR36, R8 ;  /* 0x00000000082412ca */ /* 0x000fe200000e0000 */
[----:B------:R-:W-:Y:S01]  /*4a80*/  IMAD.U32 R9, RZ, RZ, UR8 ;  /* 0x00000008ff097e24 */ /* 0x000fe2000f8e00ff */
[----:B------:R-:W-:-:S04]  /*4a90*/  UIADD3 UR8, UPT, UPT, UR4, 0x2b180, URZ ;  /* 0x0002b18004087890 */ /* 0x000fc8000fffe0ff */
[----:B------:R-:W-:Y:S01]  /*4aa0*/  @P1 R2UR UR37, R9 ;  /* 0x00000000092512ca */ /* 0x000fe200000e0000 */
[----:B------:R-:W-:Y:S01]  /*4ab0*/  UMOV UR25, UR65 ;  /* 0x0000004100197c82 */ /* 0x000fe20008000000 */
[----:B------:R1:W-:Y:S01]  /*4ac0*/  UTMALDG.5D.2CTA [UR64], [UR12], desc[URZ] ;  /* 0x0000ff400c0075b4 */ /* 0x0003e20008221000 */
[----:B------:R-:W-:Y:S01]  /*4ad0*/  UMOV UR17, UR65 ;  /* 0x0000004100117c82 */ /* 0x000fe20008000000 */
[----:B------:R-:W-:Y:S01]  /*4ae0*/  UMOV UR9, UR65 ;  /* 0x0000004100097c82 */ /* 0x000fe20008000000 */
[----:B------:R2:W-:Y:S01]  /*4af0*/  UTMALDG.5D.2CTA [UR24], [UR38], desc[URZ] ;  /* 0x0000ff18260075b4 */ /* 0x0005e20008221000 */
[----:B0-----:R-:W-:-:S07]  /*4b00*/  @P0 IADD3 R11, P6, PT, R14, 0x340, RZ ;  /* 0x000003400e0b0810 */ /* 0x001fce0007fde0ff */
[----:B------:R2:W-:Y:S01]  /*4b10*/  UTMALDG.5D.2CTA [UR16], [UR36], desc[URZ] ;  /* 0x0000ff10240075b4 */ /* 0x0005e20008221000 */
[----:B------:R-:W-:Y:S01]  /*4b20*/  @P0 R2UR UR7, R11 ;  /* 0x000000000b0702ca */ /* 0x000fe200000e0000 */
[----:B------:R-:W-:-:S05]  /*4b30*/  @P0 IMAD.X R10, RZ, RZ, R15, P6 ;  /* 0x000000ffff0a0224 */ /* 0x000fca00030e060f */
[----:B------:R-:W-:-:S07]  /*4b40*/  @P0 R2UR UR6, R10 ;  /* 0x000000000a0602ca */ /* 0x000fce00000e0000 */
[----:B------:R-:W-:-:S06]  /*4b50*/  IMAD.U32 R2, RZ, RZ, UR7 ;  /* 0x00000007ff027e24 */ /* 0x000fcc000f8e00ff */
[----:B------:R-:W-:Y:S01]  /*4b60*/  IMAD.U32 R3, RZ, RZ, UR6 ;  /* 0x00000006ff037e24 */ /* 0x000fe2000f8e00ff */
[----:B------:R-:W-:Y:S01]  /*4b70*/  @P0 R2UR UR6, R2 ;  /* 0x00000000020602ca */ /* 0x000fe200000e0000 */
[----:B-1----:R-:W-:Y:S01]  /*4b80*/  UMOV UR12, URZ ;  /* 0x000000ff000c7c82 */ /* 0x002fe20008000000 */
[----:B------:R-:W-:Y:S02]  /*4b90*/  UMOV UR13, UR44 ;  /* 0x0000002c000d7c82 */ /* 0x000fe40008000000 */
[----:B------:R-:W-:-:S13]  /*4ba0*/  @P0 R2UR UR7, R3 ;  /* 0x00000000030702ca */ /* 0x000fda00000e0000 */
[----:B------:R2:W-:Y:S01]  /*4bb0*/  UTMALDG.5D.2CTA [UR8], [UR6], desc[URZ] ;  /* 0x0000ff08060075b4 */ /* 0x0005e20008221000 */
[----:B------:R-:W0:Y:S02]  /*4bc0*/  SYNCS.PHASECHK.TRANS64.TRYWAIT P0, [UR4+0x78], R12 ;  /* 0x0000780cff0075a7 */ /* 0x000e240008001104 */
[----:B0-2---:R-:W-:Y:S05]  /*4bd0*/  @!P0 BRA `(.L_x_58) ;  /* 0x0000012400308947 */ /* 0x005fea0003800000 */
.L_x_171:
[----:B------:R-:W1:Y:S08]  /*4be0*/  S2UR UR6, SR_CTAID.Z ;  /* 0x00000000000679c3 */ /* 0x000e700000002700 */
[----:B------:R-:W1:Y:S08]  /*4bf0*/  LDC R8, c[0x0][0x880] ;  /* 0x00022000ff087b82 */ /* 0x000e700000000800 */
[----:B------:R-:W2:Y:S08]  /*4c00*/  LDC.64 R10, c[0x0][0x358] ;  /* 0x0000d600ff0a7b82 */ /* 0x000eb00000000a00 */
[----:B------:R-:W3:Y:S08]  /*4c10*/  LDC R4, c[0x0][0x87c] ;  /* 0x00021f00ff047b82 */ /* 0x000ef00000000800 */
[----:B0-----:R-:W0:Y:S01]  /*4c20*/  LDC.64 R2, c[0x0][0x868] ;  /* 0x00021a00ff027b82 */ /* 0x001e220000000a00 */
[----:B-1----:R-:W-:-:S05]  /*4c30*/  IMAD R8, R8, UR6, RZ ;  /* 0x0000000608087c24 */ /* 0x002fca000f8e02ff */
[----:B------:R-:W-:Y:S02]  /*4c40*/  IADD3 R0, PT, PT, R5, R8, RZ ;  /* 0x0000000805007210 */ /* 0x000fe40007ffe0ff */
        /* <DEDUP_REMOVED lines=21> */
.L_x_173:
[----:B------:R-:W-:-:S13]  /*4da0*/  ISETP.NE.AND P0, PT, R13, RZ, PT ;  /* 0x000000ff0d00720c */ /* 0x000fda0003f05270 */
[----:B------:R-:W-:Y:S05]  /*4db0*/  @P0 BRA `(.L_x_60) ;  /* 0x00000000000c0947 */ /* 0x000fea0003800000 */
[----:B------:R-:W-:-:S13]  /*4dc0*/  ELECT P0, URZ, PT ;  /* 0x0000000000ff782f */ /* 0x000fda0003800000 */
[----:B------:R-:W-:-:S04]  /*4dd0*/  @P0 MOV R0, 0x8000 ;  /* 0x0000800000000802 */ /* 0x000fc80000000f00 */
[----:B------:R1:W-:Y:S03]  /*4de0*/  @P0 SYNCS.ARRIVE.TRANS64 RZ, [UR4+0x50], R0 ;  /* 0x00005000ffff09a7 */ /* 0x0003e60008000004 */
.L_x_60:
[----:B------:R-:W-:Y:S01]  /*4df0*/  ELECT P1, URZ, PT ;  /* 0x0000000000ff782f */ /* 0x000fe20003820000 */
[----:B------:R-:W2:Y:S01]  /*4e00*/  S2UR UR10, SR_CTAID.Z ;  /* 0x00000000000a79c3 */ /* 0x000ea20000002700 */
[----:B------:R-:W-:Y:S01]  /*4e10*/  ELECT P0, URZ, PT ;  /* 0x0000000000ff782f */ /* 0x000fe20003800000 */
[----:B------:R-:W-:Y:S02]  /*4e20*/  UIADD3 UR26, UPT, UPT, UR34, 0x40, URZ ;  /* 0x00000040221a7890 */ /* 0x000fe4000fffe0ff */
[----:B------:R-:W-:Y:S01]  /*4e30*/  UIADD3 UR24, UPT, UPT, UR4, 0x2e180, URZ ;  /* 0x0002e18004187890 */ /* 0x000fe2000fffe0ff */
[----:B------:R-:W-:Y:S01]  /*4e40*/  UMOV UR35, URZ ;  /* 0x000000ff00237c82 */ /* 0x000fe20008000000 */
[----:B------:R-:W-:Y:S01]  /*4e50*/  UMOV UR36, URZ ;  /* 0x000000ff00247c82 */ /* 0x000fe20008000000 */
[----:B------:R-:W-:Y:S01]  /*4e60*/  UMOV UR37, UR44 ;  /* 0x0000002c00257c82 */ /* 0x000fe20008000000 */
[----:B------:R-:W-:Y:S01]  /*4e70*/  UMOV UR27, URZ ;  /* 0x000000ff001b7c82 */ /* 0x000fe20008000000 */
[----:B------:R-:W-:-:S03]  /*4e80*/  UMOV UR28, URZ ;  /* 0x000000ff001c7c82 */ /* 0x000fc60008000000 */
[----:B0-----:R-:W0:Y:S01]  /*4e90*/  @P1 LDC.64 R2, c[0x0][0x348] ;  /* 0x0000d200ff021b82 */ /* 0x001e220000000a00 */
[----:B------:R-:W-:-:S07]  /*4ea0*/  UMOV UR29, UR44 ;  /* 0x0000002c001d7c82 */ /* 0x000fce0008000000 */
[----:B------:R-:W3:Y:S01]  /*4eb0*/  @P0 LDC.64 R10, c[0x0][0x348] ;  /* 0x0000d200ff0a0b82 */ /* 0x000ee20000000a00 */
[----:B--2---:R-:W-:Y:S01]  /*4ec0*/  UMOV UR38, UR10 ;  /* 0x0000000a00267c82 */ /* 0x004fe20008000000 */
[----:B------:R-:W-:Y:S01]  /*4ed0*/  UMOV UR30, UR10 ;  /* 0x0000000a001e7c82 */ /* 0x000fe20008000000 */
[----:B0-----:R-:W-:-:S04]  /*4ee0*/  @P1 IADD3 R4, P3, PT, R2, 0x400, RZ ;  /* 0x0000040002041810 */ /* 0x001fc80007f7e0ff */
[----:B------:R-:W-:Y:S01]  /*4ef0*/  @P1 R2UR UR9, R4 ;  /* 0x00000000040912ca */ /* 0x000fe200000e0000 */
[----:B------:R-:W-:Y:S01]  /*4f00*/  @P1 IMAD.X R3, RZ, RZ, R3, P3 ;  /* 0x000000ffff031224 */ /* 0x000fe200018e0603 */
[----:B---3--:R-:W-:-:S04]  /*4f10*/  @P0 IADD3 R2, P2, PT, R10, 0x400, RZ ;  /* 0x000004000a020810 */ /* 0x008fc80007f5e0ff */
[----:B------:R-:W-:Y:S02]  /*4f20*/  @P1 R2UR UR8, R3 ;  /* 0x00000000030812ca */ /* 0x000fe400000e0000 */
[----:B------:R-:W-:Y:S01]  /*4f30*/  @P0 R2UR UR7, R2 ;  /* 0x00000000020702ca */ /* 0x000fe200000e0000 */
[----:B-1----:R-:W-:-:S04]  /*4f40*/  @P0 IMAD.X R0, RZ, RZ, R11, P2 ;  /* 0x000000ffff000224 */ /* 0x002fc800010e060b */
[----:B------:R-:W-:Y:S01]  /*4f50*/  IMAD.U32 R10, RZ, RZ, UR9 ;  /* 0x00000009ff0a7e24 */ /* 0x000fe2000f8e00ff */
[----:B------:R-:W-:Y:S01]  /*4f60*/  @P0 R2UR UR6, R0 ;  /* 0x00000000000602ca */ /* 0x000fe200000e0000 */
[----:B------:R-:W-:-:S04]  /*4f70*/  VIADD R0, R34, 0x50 ;  /* 0x0000005022007836 */ /* 0x000fc80000000000 */
[----:B------:R-:W-:Y:S01]  /*4f80*/  IMAD.U32 R11, RZ, RZ, UR8 ;  /* 0x00000008ff0b7e24 */ /* 0x000fe2000f8e00ff */
[----:B------:R-:W-:Y:S01]  /*4f90*/  R2UR UR33, R0 ;  /* 0x00000000002172ca */ /* 0x000fe200000e0000 */
[----:B------:R-:W-:Y:S01]  /*4fa0*/  IMAD.U32 R2, RZ, RZ, UR7 ;  /* 0x00000007ff027e24 */ /* 0x000fe2000f8e00ff */
[----:B------:R-:W-:Y:S02]  /*4fb0*/  @P1 R2UR UR8, R10 ;  /* 0x000000000a0812ca */ /* 0x000fe400000e0000 */
[----:B------:R-:W-:-:S03]  /*4fc0*/  @P1 R2UR UR9, R11 ;  /* 0x000000000b0912ca */ /* 0x000fc600000e0000 */
[----:B------:R-:W-:Y:S01]  /*4fd0*/  IMAD.U32 R3, RZ, RZ, UR6 ;  /* 0x00000006ff037e24 */ /* 0x000fe2000f8e00ff */
[----:B------:R-:W-:-:S04]  /*4fe0*/  @P0 R2UR UR6, R2 ;  /* 0x00000000020602ca */ /* 0x000fc800000e0000 */
[----:B------:R-:W-:Y:S01]  /*4ff0*/  @P0 R2UR UR7, R3 ;  /* 0x00000000030702ca */ /* 0x000fe200000e0000 */
[----:B------:R-:W-:-:S07]  /*5000*/  ULOP3.LUT UR33, UR33, 0xfefffc50, URZ, 0xc0, !UPT ;  /* 0xfefffc5021217892 */ /* 0x000fce000f8ec0ff */
[----:B------:R-:W-:Y:S02]  /*5010*/  UMOV UR25, UR33 ;  /* 0x0000002100197c82 */ /* 0x000fe40008000000 */
[----:B------:R0:W-:Y:S03]  /*5020*/  UTMALDG.5D.2CTA [UR32], [UR8], desc[URZ] ;  /* 0x0000ff20080075b4 */ /* 0x0001e60008221000 */
[----:B------:R0:W-:Y:S01]  /*5030*/  UTMALDG.5D.2CTA [UR24], [UR6], desc[URZ] ;  /* 0x0000ff18060075b4 */ /* 0x0001e20008221000 */
[----:B------:R-:W1:Y:S02]  /*5040*/  SYNCS.PHASECHK.TRANS64.TRYWAIT P0, [UR4+0x38], R12 ;  /* 0x0000380cff0075a7 */ /* 0x000e640008001104 */
[----:B01----:R-:W-:Y:S05]  /*5050*/  @!P0 BRA `(.L_x_61) ;  /* 0x0000012000488947 */ /* 0x003fea0003800000 */
.L_x_175:
[----:B------:R-:W-:-:S13]  /*5060*/  ISETP.NE.AND P0, PT, R13, RZ, PT ;  /* 0x000000ff0d00720c */ /* 0x000fda0003f05270 */
[----:B------:R-:W-:Y:S05]  /*5070*/  @P0 BRA `(.L_x_62) ;  /* 0x00000000000c0947 */ /* 0x000fea0003800000 */
[----:B------:R-:W-:-:S13]  /*5080*/  ELECT P0, URZ, PT ;  /* 0x0000000000ff782f */ /* 0x000fda0003800000 */
[----:B------:R-:W-:-:S04]  /*5090*/  @P0 MOV R0, 0x8000 ;  /* 0x0000800000000802 */ /* 0x000fc80000000f00 */
[----:B------:R1:W-:Y:S03]  /*50a0*/  @P0 SYNCS.ARRIVE.TRANS64 RZ, [UR4+0x30], R0 ;  /* 0x00003000ffff09a7 */ /* 0x0003e60008000004 */
.L_x_62:
[----:B------:R-:W-:Y:S01]  /*50b0*/  ELECT P1, URZ, PT ;  /* 0x0000000000ff782f */ /* 0x000fe20003820000 */
[----:B------:R-:W2:Y:S01]  /*50c0*/  S2UR UR10, SR_CTAID.Z ;  /* 0x00000000000a79c3 */ /* 0x000ea20000002700 */
[----:B------:R-:W-:Y:S02]  /*50d0*/  ELECT P0, URZ, PT ;  /* 0x0000000000ff782f */ /* 0x000fe40003800000 */
[----:B------:R-:W-:Y:S01]  /*50e0*/  CS2R R26, SRZ ;  /* 0x00000000001a7805 */ /* 0x000fe2000001ff00 */
[----:B------:R-:W-:Y:S01]  /*50f0*/  UIADD3 UR16, UPT, UPT, UR4, 0x24180, URZ ;  /* 0x0002418004107890 */ /* 0x000fe2000fffe0ff */
[----:B------:R-:W-:Y:S01]  /*5100*/  CS2R R24, SRZ ;  /* 0x0000000000187805 */ /* 0x000fe2000001ff00 */
[----:B------:R-:W-:Y:S01]  /*5110*/  UIADD3 UR24, UPT, UPT, UR4, 0x26180, URZ ;  /* 0x0002618004187890 */ /* 0x000fe2000fffe0ff */
[----:B------:R-:W-:Y:S01]  /*5120*/  CS2R R22, SRZ ;  /* 0x0000000000167805 */ /* 0x000fe2000001ff00 */
[----:B------:R-:W-:Y:S01]  /*5130*/  UMOV UR19, URZ ;  /* 0x000000ff00137c82 */ /* 0x000fe20008000000 */
[----:B------:R-:W-:Y:S01]  /*5140*/  UMOV UR20, URZ ;  /* 0x000000ff00147c82 */ /* 0x000fe20008000000 */
[----:B------:R-:W-:Y:S01]  /*5150*/  UMOV UR18, UR34 ;  /* 0x0000002200127c82 */ /* 0x000fe20008000000 */
[----:B------:R-:W-:Y:S01]  /*5160*/  UMOV UR21, UR44 ;  /* 0x0000002c00157c82 */ /* 0x000fe20008000000 */
[----:B------:R-:W-:Y:S01]  /*5170*/  UMOV UR27, URZ ;  /* 0x000000ff001b7c82 */ /* 0x000fe20008000000 */
[----:B0-----:R-:W0:Y:S01]  /*5180*/  @P1 LDC.64 R2, c[0x0][0x348] ;  /* 0x0000d200ff021b82 */ /* 0x001e220000000a00 */
[----:B------:R-:W-:Y:S01]  /*5190*/  UMOV UR28, URZ ;  /* 0x000000ff001c7c82 */ /* 0x000fe20008000000 */
[----:B------:R-:W-:-:S06]  /*51a0*/  UMOV UR29, UR44 ;  /* 0x0000002c001d7c82 */ /* 0x000fcc0008000000 */
        /* <DEDUP_REMOVED lines=21> */
[----:B------:R-:W-:Y:S01]  /*5300*/  ULOP3.LUT UR17, UR17, 0xfefffc30, URZ, 0xc0, !UPT ;  /* 0xfefffc3011117892 */ /* 0x000fe2000f8ec0ff */
[----:B------:R-:W-:-:S06]  /*5310*/  ISETP.NE.AND P0, PT, R93, 0x1, PT ;  /* 0x000000015d00780c */ /* 0x000fcc0003f05270 */
[----:B------:R-:W-:Y:S02]  /*5320*/  UMOV UR25, UR17 ;  /* 0x0000001100197c82 */ /* 0x000fe40008000000 */
[----:B------:R0:W-:Y:S03]  /*5330*/  UTMALDG.5D.2CTA [UR16], [UR8], desc[URZ] ;  /* 0x0000ff10080075b4 */ /* 0x0001e60008221000 */
[----:B------:R0:W-:Y:S02]  /*5340*/  UTMALDG.5D.2CTA [UR24], [UR6], desc[URZ] ;  /* 0x0000ff18060075b4 */ /* 0x0001e40008221000 */
[----:B0-----:R-:W-:Y:S05]  /*5350*/  @!P0 BRA `(.L_x_63) ;  /* 0x0000001400c88947 */ /* 0x001fea0003800000 */
[----:B------:R-:W0:Y:S01]  /*5360*/  LDC R48, c[0x0][0x888] ;  /* 0x00022200ff307b82 */ /* 0x000e220000000800 */
[----:B------:R-:W1:Y:S01]  /*5370*/  S2R R49, SR_CTAID.Y ;  /* 0x0000000000317919 */ /* 0x000e620000002600 */
[----:B------:R-:W-:Y:S01]  /*5380*/  UMOV UR6, URZ ;  /* 0x000000ff00067c82 */ /* 0x000fe20008000000 */
[----:B------:R-:W-:Y:S01]  /*5390*/  UIADD3 UR7, UPT, UPT, UR4, 0x20180, URZ ;  /* 0x0002018004077890 */ /* 0x000fe2000fffe0ff */
[----:B------:R-:W-:Y:S01]  /*53a0*/  MOV R12, UR6 ;  /* 0x00000006000c7c02 */ /* 0x000fe20008000f00 */
[----:B------:R-:W-:Y:S01]  /*53b0*/  UIADD3 UR6, UPT, UPT, UR4, 0x21180, URZ ;  /* 0x0002118004067890 */ /* 0x000fe2000fffe0ff */
[----:B------:R-:W-:Y:S01]  /*53c0*/  IMAD.U32 R11, RZ, RZ, UR44 ;  /* 0x0000002cff0b7e24 */ /* 0x000fe2000f8e00ff */
[----:B------:R-:W-:Y:S01]  /*53d0*/  CS2R R22, SRZ ;  /* 0x0000000000167805 */ /* 0x000fe2000001ff00 */
[----:B------:R-:W2:Y:S01]  /*53e0*/  LDC R9, c[0x0][0x854] ;  /* 0x00021500ff097b82 */ /* 0x000ea20000000800 */
[----:B------:R-:W-:Y:S01]  /*53f0*/  IMAD.U32 R39, RZ, RZ, UR7 ;  /* 0x00000007ff277e24 */ /* 0x000fe2000f8e00ff */
[----:B------:R-:W-:Y:S01]  /*5400*/  UIADD3 UR7, UPT, UPT, UR4, 0x22180, URZ ;  /* 0x0002218004077890 */ /* 0x000fe2000fffe0ff */
[----:B------:R-:W-:Y:S01]  /*5410*/  MOV R38, UR6 ;  /* 0x0000000600267c02 */ /* 0x000fe20008000f00 */
[----:B------:R-:W-:Y:S01]  /*5420*/  UIADD3 UR6, UPT, UPT, UR4, 0x23180, URZ ;  /* 0x0002318004067890 */ /* 0x000fe2000fffe0ff */
[----:B------:R-:W-:Y:S01]  /*5430*/  IMAD.MOV.U32 R0, RZ, RZ, 0x1 ;  /* 0x00000001ff007424 */ /* 0x000fe200078e00ff */
[----:B------:R-:W-:-:S02]  /*5440*/  CS2R R24, SRZ ;  /* 0x0000000000187805 */ /* 0x000fc4000001ff00 */
[----:B------:R-:W-:Y:S01]  /*5450*/  CS2R R26, SRZ ;  /* 0x00000000001a7805 */ /* 0x000fe2000001ff00 */
[----:B------:R-:W3:Y:S01]  /*5460*/  LDC R10, c[0x0][0x87c] ;  /* 0x00021f00ff0a7b82 */ /* 0x000ee20000000800 */
[----:B------:R-:W-:Y:S01]  /*5470*/  IMAD.U32 R37, RZ, RZ, UR7 ;  /* 0x00000007ff257e24 */ /* 0x000fe2000f8e00ff */
[----:B------:R-:W-:Y:S01]  /*5480*/  MOV R36, UR6 ;  /* 0x0000000600247c02 */ /* 0x000fe20008000f00 */
[----:B------:R-:W-:Y:S01]  /*5490*/  IMAD.MOV.U32 R33, RZ, RZ, RZ ;  /* 0x000000ffff217224 */ /* 0x000fe200078e00ff */
[----:B------:R-:W-:Y:S02]  /*54a0*/  UIADD3 UR64, UPT, UPT, UR4, 0x28180, URZ ;  /* 0x0002818004407890 */ /* 0x000fe4000fffe0ff */
[----:B------:R-:W-:Y:S02]  /*54b0*/  UIADD3 UR56, UPT, UPT, UR4, 0x29180, URZ ;  /* 0x0002918004387890 */ /* 0x000fe4000fffe0ff */
[----:B------:R-:W4:Y:S01]  /*54c0*/  LDC.64 R42, c[0x0][0x348] ;  /* 0x0000d200ff2a7b82 */ /* 0x000f220000000a00 */
[----:B------:R-:W-:-:S02]  /*54d0*/  UIADD3 UR48, UPT, UPT, UR4, 0x2a180, URZ ;  /* 0x0002a18004307890 */ /* 0x000fc4000fffe0ff */
[----:B------:R-:W-:Y:S02]  /*54e0*/  UIADD3 UR40, UPT, UPT, UR4, 0x2b180, URZ ;  /* 0x0002b18004287890 */ /* 0x000fe4000fffe0ff */
[----:B------:R-:W-:Y:S02]  /*54f0*/  UIADD3 UR32, UPT, UPT, UR4, 0x2c180, URZ ;  /* 0x0002c18004207890 */ /* 0x000fe4000fffe0ff */
[----:B------:R-:W-:Y:S01]  /*5500*/  UIADD3 UR24, UPT, UPT, UR4, 0x2e180, URZ ;  /* 0x0002e18004187890 */ /* 0x000fe2000fffe0ff */
[----:B------:R-:W0:Y:S01]  /*5510*/  LDC.64 R46, c[0x0][0x840] ;  /* 0x00021000ff2e7b82 */ /* 0x000e220000000a00 */
[----:B------:R-:W-:Y:S02]  /*5520*/  UIADD3 UR16, UPT, UPT, UR4, 0x24180, URZ ;  /* 0x0002418004107890 */ /* 0x000fe4000fffe0ff */
[----:B------:R-:W-:Y:S01]  /*5530*/  UIADD3 UR8, UPT, UPT, UR4, 0x26180, URZ ;  /* 0x0002618004087890 */ /* 0x000fe2000fffe0ff */
[----:B------:R-:W-:Y:S01]  /*5540*/  UMOV UR66, URZ ;  /* 0x000000ff00427c82 */ /* 0x000fe20008000000 */
[----:B------:R-:W-:Y:S01]  /*5550*/  UMOV UR58, 0x40 ;  /* 0x00000040003a7882 */ /* 0x000fe20000000000 */
[----:B------:R-:W-:-:S02]  /*5560*/  UMOV UR50, 0x80 ;  /* 0x0000008000327882 */ /* 0x000fc40000000000 */
[----:B------:R-:W0:Y:S01]  /*5570*/  LDC.64 R44, c[0x0][0x868] ;  /* 0x00021a00ff2c7b82 */ /* 0x000e220000000a00 */
[----:B-1----:R-:W-:-:S06]  /*5580*/  UMOV UR42, 0xc0 ;  /* 0x000000c0002a7882 */ /* 0x002fcc0000000000 */
.L_x_74:
[----:B------:R-:W-:Y:S04]  /*5590*/  SHF.L.U32 R2, R27, 0x1f, RZ ;  /* 0x0000001f1b027819 */ /* 0x000fe800000006ff */
[----:B------:R-:W1:Y:S02]  /*55a0*/  SYNCS.PHASECHK.TRANS64.TRYWAIT P0, [UR4+0x8], R2 ;  /* 0x00000802ff0075a7 */ /* 0x000e640008001104 */
[----:B-1----:R-:W-:Y:S05]  /*55b0*/  @!P0 BRA `(.L_x_64) ;  /* 0x0000011c000c8947 */ /* 0x002fea0003800000 */
.L_x_177:
[----:B------:R-:W-:Y:S11]  /*55c0*/  ISETP.NE.AND P0, PT, R13, RZ, PT ;  /* 0x000000ff0d00720c */ /* 0x000ff60003f05270 */
[----:B------:R-:W-:Y:S02]  /*55d0*/  @!UPT UIADD3 URZ, UPT, UPT, URZ, URZ, URZ ;  /* 0x000000fffffff290 */ /* 0x000fe4000fffe0ff */
[----:B------:R-:W-:Y:S05]  /*55e0*/  @P0 BRA `(.L_x_65) ;  /* 0x0000000000100947 */ /* 0x000fea0003800000 */
[----:B------:R-:W-:Y:S11]  /*55f0*/  ELECT P0, URZ, PT ;  /* 0x0000000000ff782f */ /* 0x000ff60003800000 */
[----:B------:R-:W-:Y:S02]  /*5600*/  @!UPT UIADD3 URZ, UPT, UPT, URZ, URZ, URZ ;  /* 0x000000fffffff290 */ /* 0x000fe4000fffe0ff */
[----:B------:R-:W-:Y:S04]  /*5610*/  @P0 MOV R2, 0x8000 ;  /* 0x0000800000020802 */ /* 0x000fe80000000f00 */
[----:B------:R1:W-:Y:S03]  /*5620*/  @P0 SYNCS.ARRIVE.TRANS64 RZ, [UR4], R2 ;  /* 0x00000002ffff09a7 */ /* 0x0003e60008000004 */
.L_x_65:
[----:B------:R-:W-:Y:S02]  /*5630*/  R2UR UR52, R12 ;  /* 0x000000000c3472ca */ /* 0x000fe400000e0000 */
[----:B------:R-:W-:Y:S02]  /*5640*/  ELECT P4, URZ, PT ;  /* 0x0000000000ff782f */ /* 0x000fe40003880000 */
[----:B------:R-:W-:Y:S02]  /*5650*/  R2UR UR53, R11 ;  /* 0x000000000b3572ca */ /* 0x000fe400000e0000 */
[----:B------:R-:W-:Y:S02]  /*5660*/  ELECT P2, URZ, PT ;  /* 0x0000000000ff782f */ /* 0x000fe40003840000 */
[----:B------:R-:W-:Y:S02]  /*5670*/  R2UR UR19, R35 ;  /* 0x00000000231372ca */ /* 0x000fe400000e0000 */
[----:B------:R-:W-:Y:S02]  /*5680*/  ELECT P1, URZ, PT ;  /* 0x0000000000ff782f */ /* 0x000fe40003820000 */
[----:B------:R-:W-:Y:S01]  /*5690*/  MOV.SPILL R31, UR48 ;  /* 0x00000030001f7c02 */ /* 0x000fe20009000f00 */
[----:B------:R-:W5:Y:S01]  /*56a0*/  S2UR UR54, SR_CTAID.Z ;  /* 0x00000000003679c3 */ /* 0x000f620000002700 */
[----:B------:R-:W-:Y:S01]  /*56b0*/  R2UR UR48, R39 ;  /* 0x00000000273072ca */ /* 0x000fe200000e0000 */
[----:B------:R-:W-:Y:S01]  /*56c0*/  UMOV UR18, 0xc0 ;  /* 0x000000c000127882 */ /* 0x000fe20000000000 */
[----:B------:R-:W-:Y:S02]  /*56d0*/  R2UR UR49, R40 ;  /* 0x00000000283172ca */ /* 0x000fe400000e0000 */
[----:B------:R-:W-:Y:S02]  /*56e0*/  ELECT P3, URZ, PT ;  /* 0x0000000000ff782f */ /* 0x000fe40003860000 */
[----:B------:R-:W-:Y:S01]  /*56f0*/  MOV.SPILL R29, UR40 ;  /* 0x00000028001d7c02 */ /* 0x000fe20009000f00 */
[----:B------:R-:W-:Y:S01]  /*5700*/  VIADD R13, R33, 0x1 ;  /* 0x00000001210d7836 */ /* 0x000fe20000000000 */
[C---:B----4-:R-:W-:Y:S02]  /*5710*/  @P4 IADD3 R11, P6, PT, R42.reuse, 0x1c0, RZ ;  /* 0x000001c02a0b4810 */ /* 0x050fe40007fde0ff */
[----:B-1----:R-:W-:Y:S02]  /*5720*/  @P2 IADD3 R2, P0, PT, R42, 0x1c0, RZ ;  /* 0x000001c02a022810 */ /* 0x002fe40007f1e0ff */
[----:B------:R-:W-:Y:S01]  /*5730*/  @P4 R2UR UR14, R11 ;  /* 0x000000000b0e42ca */ /* 0x000fe200000e0000 */
[--C-:B------:R-:W-:Y:S01]  /*5740*/  @P4 IMAD.X R4, RZ, RZ, R43.reuse, P6 ;  /* 0x000000ffff044224 */ /* 0x100fe200030e062b */
[----:B------:R-:W-:Y:S01]  /*5750*/  @P2 R2UR UR10, R2 ;  /* 0x00000000020a22ca */ /* 0x000fe200000e0000 */
[--C-:B------:R-:W-:Y:S01]  /*5760*/  @P2 IMAD.X R2, RZ, RZ, R43.reuse, P0 ;  /* 0x000000ffff022224 */ /* 0x100fe200000e062b */
[----:B------:R-:W-:Y:S01]  /*5770*/  ISETP.NE.AND P0, PT, R7, R0, PT ;  /* 0x000000000700720c */ /* 0x000fe20003f05270 */
[----:B------:R-:W-:Y:S01]  /*5780*/  UMOV UR41, UR49 ;  /* 0x0000003100297c82 */ /* 0x000fe20008000000 */
[----:B------:R-:W-:Y:S01]  /*5790*/  @P4 R2UR UR13, R4 ;  /* 0x00000000040d42ca */ /* 0x000fe200000e0000 */
[----:B------:R-:W-:Y:S01]  /*57a0*/  UMOV UR25, UR49 ;  /* 0x0000003100197c82 */ /* 0x000fe20008000000 */
[----:B------:R-:W-:Y:S02]  /*57b0*/  SEL R4, R13, UR52, !P0 ;  /* 0x000000340d047c07 */ /* 0x000fe4000c000000 */
[----:B------:R-:W-:Y:S02]  /*57c0*/  @P3 IADD3 R3, P5, PT, R42, 0x1c0, RZ ;  /* 0x000001c02a033810 */ /* 0x000fe40007fbe0ff */
[----:B------:R-:W-:Y:S01]  /*57d0*/  R2UR UR52, R4 ;  /* 0x00000000043472ca */ /* 0x000fe200000e0000 */
[----:B-----5:R-:W-:Y:S01]  /*57e0*/  UMOV UR46, UR54 ;  /* 0x00000036002e7c82 */ /* 0x020fe20008000000 */
[----:B------:R-:W-:Y:S01]  /*57f0*/  SEL R4, R0, RZ, P0 ;  /* 0x000000ff00047207 */ /* 0x000fe20000000000 */
[----:B------:R-:W-:Y:S01]  /*5800*/  IMAD.U32 R0, R26, -0x80000000, RZ ;  /* 0x800000001a007824 */ /* 0x000fe200078e00ff */
[----:B------:R-:W-:Y:S01]  /*5810*/  @P3 R2UR UR12, R3 ;  /* 0x00000000030c32ca */ /* 0x000fe200000e0000 */
[--C-:B------:R-:W-:Y:S01]  /*5820*/  @P3 IMAD.X R3, RZ, RZ, R43.reuse, P5 ;  /* 0x000000ffff033224 */ /* 0x100fe200028e062b */
[----:B------:R-:W-:Y:S01]  /*5830*/  @P2 R2UR UR9, R2 ;  /* 0x00000000020922ca */ /* 0x000fe200000e0000 */
[----:B------:R-:W-:Y:S01]  /*5840*/  UMOV UR30, UR54 ;  /* 0x00000036001e7c82 */ /* 0x000fe20008000000 */
[----:B------:R-:W-:Y:S01]  /*5850*/  R2UR UR35, R4 ;  /* 0x00000000042372ca */ /* 0x000fe200000e0000 */
[----:B------:R-:W-:Y:S01]  /*5860*/  UMOV UR22, UR54 ;  /* 0x0000003600167c82 */ /* 0x000fe20008000000 */
[----:B------:R-:W-:Y:S01]  /*5870*/  @P3 R2UR UR11, R3 ;  /* 0x00000000030b32ca */ /* 0x000fe200000e0000 */
[----:B------:R-:W-:Y:S01]  /*5880*/  IMAD.U32 R16, RZ, RZ, UR14 ;  /* 0x0000000eff107e24 */ /* 0x000fe2000f8e00ff */
[----:B------:R-:W-:Y:S01]  /*5890*/  @P1 IADD3 R3, P5, PT, R42, 0x1c0, RZ ;  /* 0x000001c02a031810 */ /* 0x000fe20007fbe0ff */
[----:B------:R-:W-:Y:S01]  /*58a0*/  IMAD.U32 R17, RZ, RZ, UR13 ;  /* 0x0000000dff117e24 */ /* 0x000fe2000f8e00ff */
[----:B------:R-:W-:Y:S01]  /*58b0*/  SEL R11, R49, UR53, !P0 ;  /* 0x00000035310b7c07 */ /* 0x000fe2000c000000 */
[----:B------:R-:W-:Y:S01]  /*58c0*/  UMOV UR44, UR52 ;  /* 0x00000034002c7c82 */ /* 0x000fe20008000000 */
[----:B------:R-:W-:Y:S01]  /*58d0*/  @P1 R2UR UR7, R3 ;  /* 0x00000000030712ca */ /* 0x000fe200000e0000 */
[----:B------:R-:W-:Y:S01]  /*58e0*/  @P1 IMAD.X R2, RZ, RZ, R43, P5 ;  /* 0x000000ffff021224 */ /* 0x000fe200028e062b */
[----:B------:R-:W-:Y:S01]  /*58f0*/  R2UR UR53, R11 ;  /* 0x000000000b3572ca */ /* 0x000fe200000e0000 */
[----:B------:R-:W-:Y:S01]  /*5900*/  UMOV UR28, UR52 ;  /* 0x00000034001c7c82 */ /* 0x000fe20008000000 */
[----:B------:R-:W-:Y:S01]  /*5910*/  @P4 R2UR UR14, R16 ;  /* 0x00000000100e42ca */ /* 0x000fe200000e0000 */
[----:B------:R-:W-:Y:S01]  /*5920*/  UMOV UR20, UR52 ;  /* 0x0000003400147c82 */ /* 0x000fe20008000000 */
[----:B------:R-:W-:Y:S01]  /*5930*/  @P1 R2UR UR6, R2 ;  /* 0x00000000020612ca */ /* 0x000fe200000e0000 */
[----:B------:R-:W-:Y:S01]  /*5940*/  IMAD.U32 R15, RZ, RZ, UR11 ;  /* 0x0000000bff0f7e24 */ /* 0x000fe2000f8e00ff */
[----:B------:R-:W-:Y:S01]  /*5950*/  @P4 R2UR UR15, R17 ;  /* 0x00000000110f42ca */ /* 0x000fe200000e0000 */
[----:B------:R-:W-:Y:S01]  /*5960*/  USHF.L.U32 UR35, UR35, 0x6, URZ ;  /* 0x0000000623237899 */ /* 0x000fe200080006ff */
[----:B------:R-:W-:Y:S01]  /*5970*/  R2UR UR40, R38 ;  /* 0x00000000262872ca */ /* 0x000fe200000e0000 */
[----:B------:R-:W-:Y:S01]  /*5980*/  IMAD.U32 R14, RZ, RZ, UR12 ;  /* 0x0000000cff0e7e24 */ /* 0x000fe2000f8e00ff */
[----:B------:R-:W-:Y:S01]  /*5990*/  @P3 R2UR UR13, R15 ;  /* 0x000000000f0d32ca */ /* 0x000fe200000e0000 */
[----:B------:R-:W-:Y:S01]  /*59a0*/  UIADD3 UR51, UPT, UPT, UR19, UR35, URZ ;  /* 0x0000002313337290 */ /* 0x000fe2000fffe0ff */
[----:B------:R-:W-:Y:S01]  /*59b0*/  MOV.SPILL R32, UR50 ;  /* 0x0000003200207c02 */ /* 0x000fe20009000f00 */
[----:B------:R-:W-:Y:S01]  /*59c0*/  UMOV UR50, URZ ;  /* 0x000000ff00327c82 */ /* 0x000fe20008000000 */
[----:B------:R-:W-:Y:S01]  /*59d0*/  @P3 R2UR UR12, R14 ;  /* 0x000000000e0c32ca */ /* 0x000fe200000e0000 */
[----:B------:R-:W-:Y:S01]  /*59e0*/  IMAD.U32 R2, RZ, RZ, UR10 ;  /* 0x0000000aff027e24 */ /* 0x000fe2000f8e00ff */
[----:B------:R-:W-:Y:S01]  /*59f0*/  MOV.SPILL R21, UR24 ;  /* 0x0000001800157c02 */ /* 0x000fe20009000f00 */
[----:B------:R-:W-:Y:S01]  /*5a00*/  IMAD.U32 R3, RZ, RZ, UR9 ;  /* 0x00000009ff037e24 */ /* 0x000fe2000f8e00ff */
[----:B------:R-:W-:Y:S01]  /*5a10*/  R2UR UR24, R37 ;  /* 0x00000000251872ca */ /* 0x000fe200000e0000 */
[----:B------:R-:W-:Y:S01]  /*5a20*/  UMOV UR45, UR53 ;  /* 0x00000035002d7c82 */ /* 0x000fe20008000000 */
[----:B------:R-:W-:Y:S01]  /*5a30*/  @P2 R2UR UR10, R2 ;  /* 0x00000000020a22ca */ /* 0x000fe200000e0000 */
[----:B------:R1:W-:Y:S01]  /*5a40*/  UTMALDG.5D.2CTA [UR48], [UR14], desc[URZ] ;  /* 0x0000ff300e0075b4 */ /* 0x0003e20008221000 */
[----:B------:R-:W-:Y:S01]  /*5a50*/  @P2 R2UR UR11, R3 ;  /* 0x00000000030b22ca */ /* 0x000fe200000e0000 */
[----:B------:R-:W-:Y:S01]  /*5a60*/  UMOV UR43, UR51 ;  /* 0x00000033002b7c82 */ /* 0x000fe20008000000 */
[----:B------:R-:W-:Y:S01]  /*5a70*/  MOV.SPILL R30, UR42 ;  /* 0x0000002a001e7c02 */ /* 0x000fe20009000f00 */
[----:B------:R-:W-:Y:S01]  /*5a80*/  UMOV UR42, 0x40 ;  /* 0x00000040002a7882 */ /* 0x000fe20000000000 */
[----:B------:R-:W-:Y:S01]  /*5a90*/  MOV.SPILL R18, UR16 ;  /* 0x0000001000127c02 */ /* 0x000fe20009000f00 */
[----:B------:R-:W-:Y:S01]  /*5aa0*/  IMAD.U32 R2, RZ, RZ, UR7 ;  /* 0x00000007ff027e24 */ /* 0x000fe2000f8e00ff */
[----:B------:R-:W-:Y:S01]  /*5ab0*/  R2UR UR16, R36 ;  /* 0x00000000241072ca */ /* 0x000fe200000e0000 */
[----:B------:R-:W-:Y:S01]  /*5ac0*/  IMAD.U32 R3, RZ, RZ, UR6 ;  /* 0x00000006ff037e24 */ /* 0x000fe2000f8e00ff */
[----:B------:R-:W-:Y:S01]  /*5ad0*/  MOV.SPILL R28, UR26 ;  /* 0x0000001a001c7c02 */ /* 0x000fe20009000f00 */
[----:B------:R4:W-:Y:S01]  /*5ae0*/  UTMALDG.5D.2CTA [UR40], [UR12], desc[URZ] ;  /* 0x0000ff280c0075b4 */ /* 0x0009e20008221000 */
[----:B------:R-:W-:Y:S01]  /*5af0*/  @P1 R2UR UR6, R2 ;  /* 0x00000000020612ca */ /* 0x000fe200000e0000 */
[----:B------:R-:W-:Y:S01]  /*5b00*/  UMOV UR26, 0x80 ;  /* 0x00000080001a7882 */ /* 0x000fe20000000000 */
[----:B------:R-:W-:Y:S01]  /*5b10*/  @P1 R2UR UR7, R3 ;  /* 0x00000000030712ca */ /* 0x000fe200000e0000 */
[----:B------:R-:W-:Y:S01]  /*5b20*/  UMOV UR29, UR53 ;  /* 0x00000035001d7c82 */ /* 0x000fe20008000000 */
[----:B------:R-:W-:Y:S01]  /*5b30*/  MOV.SPILL R19, UR17 ;  /* 0x0000001100137c02 */ /* 0x000fe20009000f00 */
[----:B------:R-:W-:Y:S01]  /*5b40*/  UMOV UR27, UR51 ;  /* 0x00000033001b7c82 */ /* 0x000fe20008000000 */
[----:B------:R-:W-:Y:S01]  /*5b50*/  SEL R33, R13, R33, !P0 ;  /* 0x000000210d217207 */ /* 0x000fe20004000000 */
[----:B------:R5:W-:Y:S01]  /*5b60*/  UTMALDG.5D.2CTA [UR24], [UR10], desc[URZ] ;  /* 0x0000ff180a0075b4 */ /* 0x000be20008221000 */
[----:B------:R-:W-:Y:S01]  /*5b70*/  LOP3.LUT R27, R27, 0x1, RZ, 0x3c, !PT ;  /* 0x000000011b1b7812 */ /* 0x000fe200078e3cff */
[----:B------:R-:W-:Y:S01]  /*5b80*/  UMOV UR17, UR49 ;  /* 0x0000003100117c82 */ /* 0x000fe20008000000 */
[----:B------:R-:W-:Y:S01]  /*5b90*/  UMOV UR21, UR53 ;  /* 0x0000003500157c82 */ /* 0x000fe20008000000 */
[----:B------:R-:W-:Y:S01]  /*5ba0*/  UMOV UR19, UR51 ;  /* 0x0000003300137c82 */ /* 0x000fe20008000000 */
[----:B------:R-:W-:Y:S02]  /*5bb0*/  IMAD.U32 R12, RZ, RZ, UR52 ;  /* 0x00000034ff0c7e24 */ /* 0x000fe4000f8e00ff */
[----:B------:R-:W-:Y:S01]  /*5bc0*/  IMAD.U32 R11, RZ, RZ, UR53 ;  /* 0x00000035ff0b7e24 */ /* 0x000fe2000f8e00ff */
[----:B------:R3:W-:Y:S01]  /*5bd0*/  UTMALDG.5D.2CTA [UR16], [UR6], desc[URZ] ;  /* 0x0000ff10060075b4 */ /* 0x0007e20008221000 */
[----:B------:R-:W2:Y:S01]  /*5be0*/  SYNCS.PHASECHK.TRANS64.TRYWAIT P1, [UR4+0x68], R0 ;  /* 0x00006800ff0075a7 */ /* 0x000ea20008021104 */
[----:B------:R-:W-:Y:S01]  /*5bf0*/  IMAD.U32 R16, RZ, RZ, UR51 ;  /* 0x00000033ff107e24 */ /* 0x000fe2000f8e00ff */
[----:B-1----:R-:W-:Y:S02]  /*5c00*/  R2UR.FILL UR50, R32 ;  /* 0x00000000203272ca */ /* 0x002fe400004e0000 */
[----:B------:R-:W-:Y:S02]  /*5c10*/  R2UR.FILL UR48, R31 ;  /* 0x000000001f3072ca */ /* 0x000fe400004e0000 */
[----:B----4-:R-:W-:Y:S02]  /*5c20*/  R2UR.FILL UR42, R30 ;  /* 0x000000001e2a72ca */ /* 0x010fe400004e0000 */
[----:B------:R-:W-:Y:S02]  /*5c30*/  R2UR.FILL UR40, R29 ;  /* 0x000000001d2872ca */ /* 0x000fe400004e0000 */
[----:B-----5:R-:W-:Y:S01]  /*5c40*/  R2UR.FILL UR26, R28 ;  /* 0x000000001c1a72ca */ /* 0x020fe200004e0000 */
[----:B------:R-:W-:Y:S01]  /*5c50*/  VIADD R28, R93, 0xffffffff ;  /* 0xffffffff5d1c7836 */ /* 0x000fe20000000000 */
[----:B------:R-:W-:Y:S02]  /*5c60*/  R2UR.FILL UR24, R21 ;  /* 0x00000000151872ca */ /* 0x000fe400004e0000 */
[----:B---3--:R-:W-:Y:S02]  /*5c70*/  R2UR.FILL UR17, R19 ;  /* 0x00000000131172ca */ /* 0x008fe400004e0000 */
[----:B------:R-:W-:Y:S01]  /*5c80*/  R2UR.FILL UR16, R18 ;  /* 0x00000000121072ca */ /* 0x000fe200004e0000 */
[----:B------:R-:W-:Y:S03]  /*5c90*/  @!UPT UIADD3 URZ, UPT, UPT, URZ, URZ, URZ ;  /* 0x000000fffffff290 */ /* 0x000fe6000fffe0ff */
[----:B--2---:R-:W-:Y:S11]  /*5ca0*/  @!P1 BRA `(.L_x_66) ;  /* 0x0000011400689947 */ /* 0x004ff60003800000 */
.L_x_179:
[----:B------:R-:W-:Y:S01]  /*5cb0*/  R2UR UR7, R12 ;  /* 0x000000000c0772ca */ /* 0x000fe200000e0000 */
[----:B------:R-:W2:Y:S01]  /*5cc0*/  LDC.64 R14, c[0x0][0x358] ;  /* 0x0000d600ff0e7b82 */ /* 0x000ea20000000a00 */
[----:B------:R-:W-:Y:S01]  /*5cd0*/  VIADD R2, R5, UR35 ;  /* 0x0000002305027c36 */ /* 0x000fe20008000000 */
[----:B------:R-:W-:Y:S02]  /*5ce0*/  R2UR UR6, R11 ;  /* 0x000000000b0672ca */ /* 0x000fe400000e0000 */
[----:B------:R-:W-:Y:S01]  /*5cf0*/  ISETP.NE.AND P1, PT, R50, RZ, PT ;  /* 0x000000ff3200720c */ /* 0x000fe20003f25270 */
[C---:B------:R-:W-:Y:S01]  /*5d00*/  VIADD R0, R2.reuse, 0x1 ;  /* 0x0000000102007836 */ /* 0x040fe20000000000 */
[-C--:B0-----:R-:W-:Y:S02]  /*5d10*/  ISETP.GE.AND P5, PT, R2, R48.reuse, PT ;  /* 0x000000300200720c */ /* 0x081fe40003fa6270 */
[----:B------:R-:W-:Y:S02]  /*5d20*/  LOP3.LUT R26, R26, 0x1, RZ, 0x3c, !PT ;  /* 0x000000011a1a7812 */ /* 0x000fe400078e3cff */
[----:B------:R-:W-:Y:S02]  /*5d30*/  ISETP.GE.AND P4, PT, R0, R48, PT ;  /* 0x000000300000720c */ /* 0x000fe40003f86270 */
[----:B-1----:R-:W-:Y:S04]  /*5d40*/  IMAD.U32 R3, RZ, RZ, UR7 ;  /* 0x00000007ff037e24 */ /* 0x002fe8000f8e00ff */
[----:B------:R-:W-:Y:S05]  /*5d50*/  IMAD.SHL.U32 R3, R3, 0x1000, RZ ;  /* 0x0000100003037824 */ /* 0x000fea00078e00ff */
[----:B------:R-:W-:Y:S02]  /*5d60*/  IADD3 R0, PT, PT, R2, R3, R6 ;  /* 0x0000000302007210 */ /* 0x000fe40007ffe006 */
[C---:B--2---:R-:W-:Y:S03]  /*5d70*/  @!P5 R2UR UR10, R14.reuse ;  /* 0x000000000e0ad2ca */ /* 0x044fe600000e0000 */
[----:B------:R-:W-:Y:S01]  /*5d80*/  IMAD R0, R9, UR6, R0 ;  /* 0x0000000609007c24 */ /* 0x000fe2000f8e0200 */
[C---:B------:R-:W-:Y:S02]  /*5d90*/  @!P5 R2UR UR11, R15.reuse ;  /* 0x000000000f0bd2ca */ /* 0x040fe400000e0000 */
[----:B------:R-:W-:Y:S02]  /*5da0*/  @!P4 R2UR UR6, R14 ;  /* 0x000000000e06c2ca */ /* 0x000fe400000e0000 */
[C---:B------:R-:W-:Y:S02]  /*5db0*/  LEA R14, P0, R0.reuse, R46, 0x2 ;  /* 0x0000002e000e7211 */ /* 0x040fe400078010ff */
[----:B------:R-:W-:Y:S02]  /*5dc0*/  @!P4 R2UR UR7, R15 ;  /* 0x000000000f07c2ca */ /* 0x000fe400000e0000 */
[----:B------:R-:W-:Y:S01]  /*5dd0*/  LEA.HI.X.SX32 R15, R0, R47, 0x2, P0 ;  /* 0x0000002f000f7211 */ /* 0x000fe200000f16ff */
[----:B------:R-:W-:Y:S04]  /*5de0*/  IMAD.U32 R0, R25, -0x80000000, RZ ;  /* 0x8000000019007824 */ /* 0x000fe800078e00ff */
        /* <DEDUP_REMOVED lines=10> */
[----:B------:R-:W-:Y:S03]  /*5e90*/  NOP ;  /* 0x0000000000007918 */ /* 0x000fe60000000000 */
[----:B------:R-:W-:Y:S01]  /*5ea0*/  ARRIVES.LDGSTSBAR.64.ARVCNT [UR4+0x60] ;  /* 0x00006000ff0079b0 */ /* 0x000fe20008001a04 */
[----:B------:R-:W-:Y:S01]  /*5eb0*/  NOP ;  /* 0x0000000000007918 */ /* 0x000fe20000000000 */
[----:B------:R-:W1:Y:S01]  /*5ec0*/  SYNCS.PHASECHK.TRANS64.TRYWAIT P0, [UR4+0x48], R0 ;  /* 0x00004800ff0075a7 */ /* 0x000e620008001104 */
[----:B------:R-:W-:Y:S01]  /*5ed0*/  P2R R13, PR, RZ, 0x2 ;  /* 0x00000002ff0d7803 */ /* 0x000fe20000000000 */
[----:B01----:R-:W-:Y:S06]  /*5ee0*/  @!P0 BRA `(.L_x_67) ;  /* 0x0000011000f48947 */ /* 0x003fec0003800000 */
.L_x_181:
[----:B------:R-:W-:Y:S11]  /*5ef0*/  ISETP.NE.AND P0, PT, R13, RZ, PT ;  /* 0x000000ff0d00720c */ /* 0x000ff60003f05270 */
[----:B------:R-:W-:Y:S02]  /*5f00*/  @!UPT UIADD3 URZ, UPT, UPT, URZ, URZ, URZ ;  /* 0x000000fffffff290 */ /* 0x000fe4000fffe0ff */
[----:B------:R-:W-:Y:S05]  /*5f10*/  @P0 BRA `(.L_x_68) ;  /* 0x0000000000100947 */ /* 0x000fea0003800000 */
[----:B------:R-:W-:Y:S11]  /*5f20*/  ELECT P0, URZ, PT ;  /* 0x0000000000ff782f */ /* 0x000ff60003800000 */
[----:B------:R-:W-:Y:S02]  /*5f30*/  @!UPT UIADD3 URZ, UPT, UPT, URZ, URZ, URZ ;  /* 0x000000fffffff290 */ /* 0x000fe4000fffe0ff */
[----:B------:R-:W-:Y:S04]  /*5f40*/  @P0 MOV R0, 0x8000 ;  /* 0x0000800000000802 */ /* 0x000fe80000000f00 */
[----:B------:R1:W-:Y:S03]  /*5f50*/  @P0 SYNCS.ARRIVE.TRANS64 RZ, [UR4+0x40], R0 ;  /* 0x00004000ffff09a7 */ /* 0x0003e60008000004 */
.L_x_68:
[----:B------:R-:W-:Y:S02]  /*5f60*/  R2UR UR21, R16 ;  /* 0x00000000101572ca */ /* 0x000fe400000e0000 */
[----:B------:R-:W-:Y:S02]  /*5f70*/  ELECT P3, URZ, PT ;  /* 0x0000000000ff782f */ /* 0x000fe40003860000 */
[----:B------:R-:W-:Y:S02]  /*5f80*/  R2UR UR20, R12 ;  /* 0x000000000c1472ca */ /* 0x000fe400000e0000 */
[----:B------:R-:W-:Y:S02]  /*5f90*/  ELECT P2, URZ, PT ;  /* 0x0000000000ff782f */ /* 0x000fe40003840000 */
[----:B------:R-:W-:Y:S02]  /*5fa0*/  R2UR UR19, R11 ;  /* 0x000000000b1372ca */ /* 0x000fe400000e0000 */
[----:B------:R-:W-:Y:S02]  /*5fb0*/  ELECT P1, URZ, PT ;  /* 0x0000000000ff782f */ /* 0x000fe40003820000 */
[----:B------:R-:W-:Y:S01]  /*5fc0*/  LOP3.LUT R25, R25, 0x1, RZ, 0x3c, !PT ;  /* 0x0000000119197812 */ /* 0x000fe200078e3cff */
[----:B------:R-:W-:Y:S01]  /*5fd0*/  UMOV UR57, UR65 ;  /* 0x0000004100397c82 */ /* 0x000fe20008000000 */
[----:B------:R-:W-:Y:S01]  /*5fe0*/  UMOV UR49, UR65 ;  /* 0x0000004100317c82 */ /* 0x000fe20008000000 */
[----:B------:R-:W-:Y:S01]  /*5ff0*/  UMOV UR41, UR65 ;  /* 0x0000004100297c82 */ /* 0x000fe20008000000 */
[----:B------:R-:W2:Y:S01]  /*6000*/  S2UR UR18, SR_CTAID.Z ;  /* 0x00000000001279c3 */ /* 0x000ea20000002700 */
[----:B------:R-:W-:Y:S01]  /*6010*/  UMOV UR67, UR21 ;  /* 0x0000001500437c82 */ /* 0x000fe20008000000 */
[C---:B------:R-:W-:Y:S01]  /*6020*/  @P3 IADD3 R21, P0, PT, R42.reuse, 0x340, RZ ;  /* 0x000003402a153810 */ /* 0x040fe20007f1e0ff */
[----:B------:R-:W-:Y:S01]  /*6030*/  UMOV UR68, UR20 ;  /* 0x0000001400447c82 */ /* 0x000fe20008000000 */
[----:B------:R-:W-:Y:S01]  /*6040*/  UMOV UR59, UR21 ;  /* 0x00000015003b7c82 */ /* 0x000fe20008000000 */
[----:B------:R-:W-:Y:S01]  /*6050*/  UMOV UR69, UR19 ;  /* 0x0000001300457c82 */ /* 0x000fe20008000000 */
[----:B------:R-:W-:Y:S01]  /*6060*/  @P3 R2UR UR14, R21 ;  /* 0x00000000150e32ca */ /* 0x000fe200000e0000 */
[--C-:B------:R-:W-:Y:S01]  /*6070*/  @P3 IMAD.X R19, RZ, RZ, R43.reuse, P0 ;  /* 0x000000ffff133224 */ /* 0x100fe200000e062b */
[C---:B------:R-:W-:Y:S01]  /*6080*/  @P2 IADD3 R18, P0, PT, R42.reuse, 0x340, RZ ;  /* 0x000003402a122810 */ /* 0x040fe20007f1e0ff */
[----:B------:R-:W-:Y:S01]  /*6090*/  UMOV UR60, UR20 ;  /* 0x00000014003c7c82 */ /* 0x000fe20008000000 */
[----:B------:R-:W-:Y:S01]  /*60a0*/  UMOV UR61, UR19 ;  /* 0x00000013003d7c82 */ /* 0x000fe20008000000 */
[----:B------:R-:W-:Y:S01]  /*60b0*/  UMOV UR51, UR21 ;  /* 0x0000001500337c82 */ /* 0x000fe20008000000 */
[----:B------:R-:W-:Y:S01]  /*60c0*/  @P3 R2UR UR13, R19 ;  /* 0x00000000130d32ca */ /* 0x000fe200000e0000 */
[--C-:B------:R-:W-:Y:S01]  /*60d0*/  @P2 IMAD.X R17, RZ, RZ, R43.reuse, P0 ;  /* 0x000000ffff112224 */ /* 0x100fe200000e062b */
[----:B------:R-:W-:Y:S01]  /*60e0*/  @P1 IADD3 R16, P0, PT, R42, 0x340, RZ ;  /* 0x000003402a101810 */ /* 0x000fe20007f1e0ff */
[----:B------:R-:W-:Y:S01]  /*60f0*/  UMOV UR52, UR20 ;  /* 0x0000001400347c82 */ /* 0x000fe20008000000 */
[----:B------:R-:W-:Y:S01]  /*6100*/  @P2 R2UR UR12, R18 ;  /* 0x00000000120c22ca */ /* 0x000fe200000e0000 */
[----:B------:R-:W-:Y:S01]  /*6110*/  UMOV UR53, UR19 ;  /* 0x0000001300357c82 */ /* 0x000fe20008000000 */
[----:B------:R-:W-:Y:S01]  /*6120*/  @P2 R2UR UR11, R17 ;  /* 0x00000000110b22ca */ /* 0x000fe200000e0000 */
[--C-:B0-----:R-:W-:Y:S01]  /*6130*/  @P1 IMAD.X R15, RZ, RZ, R43.reuse, P0 ;  /* 0x000000ffff0f1224 */ /* 0x101fe200000e062b */
[----:B------:R-:W-:Y:S02]  /*6140*/  ELECT P0, URZ, PT ;  /* 0x0000000000ff782f */ /* 0x000fe40003800000 */
[----:B------:R-:W-:Y:S01]  /*6150*/  @P1 R2UR UR10, R16 ;  /* 0x00000000100a12ca */ /* 0x000fe200000e0000 */
[----:B--2---:R-:W-:Y:S01]  /*6160*/  UMOV UR70, UR18 ;  /* 0x0000001200467c82 */ /* 0x004fe20008000000 */
[----:B------:R-:W-:Y:S01]  /*6170*/  UMOV UR62, UR18 ;  /* 0x00000012003e7c82 */ /* 0x000fe20008000000 */
[----:B------:R-:W-:Y:S01]  /*6180*/  @P1 R2UR UR9, R15 ;  /* 0x000000000f0912ca */ /* 0x000fe200000e0000 */
[----:B------:R-:W-:Y:S01]  /*6190*/  IMAD.U32 R15, RZ, RZ, UR13 ;  /* 0x0000000dff0f7e24 */ /* 0x000fe2000f8e00ff */
[----:B------:R-:W-:Y:S01]  /*61a0*/  UMOV UR54, UR18 ;  /* 0x0000001200367c82 */ /* 0x000fe20008000000 */
[----:B------:R-:W-:Y:S01]  /*61b0*/  UMOV UR43, UR21 ;  /* 0x00000015002b7c82 */ /* 0x000fe20008000000 */
[----:B------:R-:W-:Y:S01]  /*61c0*/  UMOV UR44, UR20 ;  /* 0x00000014002c7c82 */ /* 0x000fe20008000000 */
[----:B------:R-:W-:Y:S01]  /*61d0*/  IMAD.U32 R18, RZ, RZ, UR12 ;  /* 0x0000000cff127e24 */ /* 0x000fe2000f8e00ff */
[----:B------:R-:W-:Y:S01]  /*61e0*/  @P3 R2UR UR15, R15 ;  /* 0x000000000f0f32ca */ /* 0x000fe200000e0000 */
[----:B------:R-:W-:Y:S01]  /*61f0*/  IMAD.U32 R19, RZ, RZ, UR11 ;  /* 0x0000000bff137e24 */ /* 0x000fe2000f8e00ff */
[----:B------:R-:W-:Y:S01]  /*6200*/  UMOV UR45, UR19 ;  /* 0x00000013002d7c82 */ /* 0x000fe20008000000 */
[----:B------:R-:W-:Y:S01]  /*6210*/  @P0 IADD3 R14, P6, PT, R42, 0x340, RZ ;  /* 0x000003402a0e0810 */ /* 0x000fe20007fde0ff */
[----:B------:R-:W-:Y:S01]  /*6220*/  IMAD.U32 R16, RZ, RZ, UR10 ;  /* 0x0000000aff107e24 */ /* 0x000fe2000f8e00ff */
[----:B------:R-:W-:Y:S01]  /*6230*/  @P2 R2UR UR12, R18 ;  /* 0x00000000120c22ca */ /* 0x000fe200000e0000 */
[----:B------:R-:W-:Y:S01]  /*6240*/  UMOV UR46, UR18 ;  /* 0x00000012002e7c82 */ /* 0x000fe20008000000 */
[----:B------:R-:W-:Y:S01]  /*6250*/  @P0 R2UR UR7, R14 ;  /* 0x000000000e0702ca */ /* 0x000fe200000e0000 */
[----:B------:R-:W-:Y:S01]  /*6260*/  IMAD.U32 R14, RZ, RZ, UR14 ;  /* 0x0000000eff0e7e24 */ /* 0x000fe2000f8e00ff */
[----:B------:R-:W-:Y:S01]  /*6270*/  @P2 R2UR UR13, R19 ;  /* 0x00000000130d22ca */ /* 0x000fe200000e0000 */
[----:B-1----:R-:W-:Y:S01]  /*6280*/  @P0 IMAD.X R0, RZ, RZ, R43, P6 ;  /* 0x000000ffff000224 */ /* 0x002fe200030e062b */
[----:B------:R-:W-:Y:S01]  /*6290*/  @P1 R2UR UR10, R16 ;  /* 0x00000000100a12ca */ /* 0x000fe200000e0000 */
[----:B------:R-:W-:Y:S01]  /*62a0*/  IMAD.U32 R17, RZ, RZ, UR9 ;  /* 0x00000009ff117e24 */ /* 0x000fe2000f8e00ff */
[----:B------:R-:W-:Y:S02]  /*62b0*/  @P3 R2UR UR14, R14 ;  /* 0x000000000e0e32ca */ /* 0x000fe400000e0000 */
[----:B------:R-:W-:Y:S01]  /*62c0*/  @P0 R2UR UR6, R0 ;  /* 0x00000000000602ca */ /* 0x000fe200000e0000 */
[----:B------:R-:W-:Y:S01]  /*62d0*/  IMAD.U32 R0, R24, -0x80000000, RZ ;  /* 0x8000000018007824 */ /* 0x000fe200078e00ff */
[----:B------:R-:W-:Y:S03]  /*62e0*/  @P1 R2UR UR11, R17 ;  /* 0x00000000110b12ca */ /* 0x000fe600000e0000 */
[----:B------:R-:W-:Y:S06]  /*62f0*/  IMAD.U32 R14, RZ, RZ, UR7 ;  /* 0x00000007ff0e7e24 */ /* 0x000fec000f8e00ff */
[----:B------:R0:W-:Y:S02]  /*6300*/  UTMALDG.5D.2CTA [UR64], [UR14], desc[URZ] ;  /* 0x0000ff400e0075b4 */ /* 0x0001e40008221000 */
[----:B------:R-:W-:Y:S01]  /*6310*/  IMAD.U32 R15, RZ, RZ, UR6 ;  /* 0x00000006ff0f7e24 */ /* 0x000fe2000f8e00ff */
[----:B------:R-:W-:Y:S04]  /*6320*/  @P0 R2UR UR6, R14 ;  /* 0x000000000e0602ca */ /* 0x000fe800000e0000 */
[----:B------:R-:W-:Y:S01]  /*6330*/  @P0 R2UR UR7, R15 ;  /* 0x000000000f0702ca */ /* 0x000fe200000e0000 */
[----:B------:R0:W-:Y:S01]  /*6340*/  UTMALDG.5D.2CTA [UR56], [UR12], desc[URZ] ;  /* 0x0000ff380c0075b4 */ /* 0x0001e20008221000 */
[----:B------:R0:W-:Y:S11]  /*6350*/  UTMALDG.5D.2CTA [UR48], [UR10], desc[URZ] ;  /* 0x0000ff300a0075b4 */ /* 0x0001f60008221000 */
[----:B------:R0:W-:Y:S01]  /*6360*/  UTMALDG.5D.2CTA [UR40], [UR6], desc[URZ] ;  /* 0x0000ff28060075b4 */ /* 0x0001e20008221000 */
[----:B------:R-:W1:Y:S02]  /*6370*/  SYNCS.PHASECHK.TRANS64.TRYWAIT P0, [UR4+0x78], R0 ;  /* 0x00007800ff0075a7 */ /* 0x000e640008001104 */
[----:B01----:R-:W-:Y:S05]  /*6380*/  @!P0 BRA `(.L_x_69) ;  /* 0x0000010c00e88947 */ /* 0x003fea0003800000 */
.L_x_183:
[----:B------:R-:W1:Y:S01]  /*6390*/  LDC.64 R16, c[0x0][0x358] ;  /* 0x0000d600ff107b82 */ /* 0x000e620000000a00 */
[----:B------:R-:W-:Y:S02]  /*63a0*/  R2UR UR6, R11 ;  /* 0x000000000b0672ca */ /* 0x000fe400000e0000 */
[----:B------:R-:W-:Y:S02]  /*63b0*/  IADD3 R0, PT, PT, R2, R3, R8 ;  /* 0x0000000302007210 */ /* 0x000fe40007ffe008 */
[----:B------:R-:W-:Y:S09]  /*63c0*/  LOP3.LUT R24, R24, 0x1, RZ, 0x3c, !PT ;  /* 0x0000000118187812 */ /* 0x000ff200078e3cff */
[----:B------:R-:W-:Y:S05]  /*63d0*/  IMAD R0, R10, UR6, R0 ;  /* 0x000000060a007c24 */ /* 0x000fea000f8e0200 */
[C---:B------:R-:W-:Y:S04]  /*63e0*/  LEA R2, P0, R0.reuse, R44, 0x2 ;  /* 0x0000002c00027211 */ /* 0x040fe800078010ff */
[----:B------:R-:W-:Y:S01]  /*63f0*/  LEA.HI.X.SX32 R3, R0, R45, 0x2, P0 ;  /* 0x0000002d00037211 */ /* 0x000fe200000f16ff */
[----:B------:R-:W-:Y:S01]  /*6400*/  IMAD.U32 R0, R23, -0x80000000, RZ ;  /* 0x8000000017007824 */ /* 0x000fe200078e00ff */
[C---:B-1----:R-:W-:Y:S02]  /*6410*/  @!P5 R2UR UR10, R16.reuse ;  /* 0x00000000100ad2ca */ /* 0x042fe400000e0000 */
[C---:B------:R-:W-:Y:S02]  /*6420*/  @!P5 R2UR UR11, R17.reuse ;  /* 0x00000000110bd2ca */ /* 0x040fe400000e0000 */
[----:B------:R-:W-:Y:S02]  /*6430*/  @!P4 R2UR UR6, R16 ;  /* 0x000000001006c2ca */ /* 0x000fe400000e0000 */
[----:B------:R-:W-:Y:S09]  /*6440*/  @!P4 R2UR UR7, R17 ;  /* 0x000000001107c2ca */ /* 0x000ff200000e0000 */
        /* <DEDUP_REMOVED lines=13> */
[----:B------:R-:W2:Y:S02]  /*6520*/  SYNCS.PHASECHK.TRANS64.TRYWAIT P0, [UR4+0x58], R0 ;  /* 0x00005800ff0075a7 */ /* 0x000ea40008001104 */
[----:B-12---:R-:W-:Y:S05]  /*6530*/  @!P0 BRA `(.L_x_70) ;  /* 0x0000010c00988947 */ /* 0x006fea0003800000 */
.L_x_185:
[----:B------:R-:W-:Y:S11]  /*6540*/  ISETP.NE.AND P0, PT, R13, RZ, PT ;  /* 0x000000ff0d00720c */ /* 0x000ff60003f05270 */
[----:B------:R-:W-:Y:S02]  /*6550*/  @!UPT UIADD3 URZ, UPT, UPT, URZ, URZ, URZ ;  /* 0x000000fffffff290 */ /* 0x000fe4000fffe0ff */
[----:B------:R-:W-:Y:S05]  /*6560*/  @P0 BRA `(.L_x_71) ;  /* 0x0000000000100947 */ /* 0x000fea0003800000 */
[----:B------:R-:W-:Y:S11]  /*6570*/  ELECT P0, URZ, PT ;  /* 0x0000000000ff782f */ /* 0x000ff60003800000 */
[----:B------:R-:W-:Y:S02]  /*6580*/  @!UPT UIADD3 URZ, UPT, UPT, URZ, URZ, URZ ;  /* 0x000000fffffff290 */ /* 0x000fe4000fffe0ff */
[----:B------:R-:W-:Y:S04]  /*6590*/  @P0 MOV R0, 0x8000 ;  /* 0x0000800000000802 */ /* 0x000fe80000000f00 */
[----:B------:R2:W-:Y:S03]  /*65a0*/  @P0 SYNCS.ARRIVE.TRANS64 RZ, [UR4+0x50], R0 ;  /* 0x00005000ffff09a7 */ /* 0x0005e60008000004 */
.L_x_71:
[----:B------:R-:W3:Y:S01]  /*65b0*/  S2UR UR12, SR_CTAID.Z ;  /* 0x00000000000c79c3 */ /* 0x000ee20000002700 */
[----:B------:R-:W-:Y:S02]  /*65c0*/  R2UR UR14, R12 ;  /* 0x000000000c0e72ca */ /* 0x000fe400000e0000 */
[----:B------:R-:W-:Y:S02]  /*65d0*/  ELECT P1, URZ, PT ;  /* 0x0000000000ff782f */ /* 0x000fe40003820000 */
[----:B------:R-:W-:Y:S02]  /*65e0*/  R2UR UR13, R11 ;  /* 0x000000000b0d72ca */ /* 0x000fe400000e0000 */
[----:B------:R-:W-:Y:S01]  /*65f0*/  ELECT P0, URZ, PT ;  /* 0x0000000000ff782f */ /* 0x000fe20003800000 */
[----:B------:R-:W-:Y:S01]  /*6600*/  UMOV UR25, UR33 ;  /* 0x0000002100197c82 */ /* 0x000fe20008000000 */
[----:B------:R-:W-:Y:S05]  /*6610*/  UMOV UR27, UR35 ;  /* 0x00000023001b7c82 */ /* 0x000fea0008000000 */
[----:B------:R-:W-:Y:S02]  /*6620*/  UMOV UR36, UR14 ;  /* 0x0000000e00247c82 */ /* 0x000fe40008000000 */
[C---:B------:R-:W-:Y:S02]  /*6630*/  @P1 IADD3 R14, P3, PT, R42.reuse, 0x400, RZ ;  /* 0x000004002a0e1810 */ /* 0x040fe40007f7e0ff */
[----:B------:R-:W-:Y:S02]  /*6640*/  UMOV UR37, UR13 ;  /* 0x0000000d00257c82 */ /* 0x000fe40008000000 */
[----:B------:R-:W-:Y:S01]  /*6650*/  @P0 IADD3 R2, P2, PT, R42, 0x400, RZ ;  /* 0x000004002a020810 */ /* 0x000fe20007f5e0ff */
[----:B------:R-:W-:Y:S01]  /*6660*/  UMOV UR28, UR14 ;  /* 0x0000000e001c7c82 */ /* 0x000fe20008000000 */
[----:B------:R-:W-:Y:S01]  /*6670*/  @P1 R2UR UR10, R14 ;  /* 0x000000000e0a12ca */ /* 0x000fe200000e0000 */
[--C-:B-1----:R-:W-:Y:S01]  /*6680*/  @P1 IMAD.X R3, RZ, RZ, R43.reuse, P3 ;  /* 0x000000ffff031224 */ /* 0x102fe200018e062b */
[----:B------:R-:W-:Y:S01]  /*6690*/  @P0 R2UR UR7, R2 ;  /* 0x00000000020702ca */ /* 0x000fe200000e0000 */
[----:B--2---:R-:W-:Y:S01]  /*66a0*/  @P0 IMAD.X R0, RZ, RZ, R43, P2 ;  /* 0x000000ffff000224 */ /* 0x004fe200010e062b */
[----:B------:R-:W-:Y:S01]  /*66b0*/  UMOV UR29, UR13 ;  /* 0x0000000d001d7c82 */ /* 0x000fe20008000000 */
[----:B---3--:R-:W-:Y:S01]  /*66c0*/  UMOV UR38, UR12 ;  /* 0x0000000c00267c82 */ /* 0x008fe20008000000 */
[----:B------:R-:W-:Y:S01]  /*66d0*/  @P1 R2UR UR9, R3 ;  /* 0x00000000030912ca */ /* 0x000fe200000e0000 */
[----:B------:R-:W-:Y:S01]  /*66e0*/  UMOV UR30, UR12 ;  /* 0x0000000c001e7c82 */ /* 0x000fe20008000000 */
[----:B------:R-:W-:Y:S01]  /*66f0*/  @P0 R2UR UR6, R0 ;  /* 0x00000000000602ca */ /* 0x000fe200000e0000 */
[----:B------:R-:W-:Y:S04]  /*6700*/  IMAD.U32 R0, R22, -0x80000000, RZ ;  /* 0x8000000016007824 */ /* 0x000fe800078e00ff */
[----:B------:R-:W-:Y:S02]  /*6710*/  IMAD.U32 R14, RZ, RZ, UR10 ;  /* 0x0000000aff0e7e24 */ /* 0x000fe4000f8e00ff */
[----:B------:R-:W-:Y:S03]  /*6720*/  IMAD.U32 R2, RZ, RZ, UR7 ;  /* 0x00000007ff027e24 */ /* 0x000fe6000f8e00ff */
[----:B------:R-:W-:Y:S01]  /*6730*/  @P1 R2UR UR10, R14 ;  /* 0x000000000e0a12ca */ /* 0x000fe200000e0000 */
[----:B0-----:R-:W-:Y:S02]  /*6740*/  IMAD.U32 R15, RZ, RZ, UR9 ;  /* 0x00000009ff0f7e24 */ /* 0x001fe4000f8e00ff */
[----:B------:R-:W-:Y:S01]  /*6750*/  IMAD.U32 R3, RZ, RZ, UR6 ;  /* 0x00000006ff037e24 */ /* 0x000fe2000f8e00ff */
[----:B------:R-:W-:Y:S02]  /*6760*/  @P0 R2UR UR6, R2 ;  /* 0x00000000020602ca */ /* 0x000fe400000e0000 */
[----:B------:R-:W-:Y:S02]  /*6770*/  @P1 R2UR UR11, R15 ;  /* 0x000000000f0b12ca */ /* 0x000fe400000e0000 */
[----:B------:R-:W-:Y:S11]  /*6780*/  @P0 R2UR UR7, R3 ;  /* 0x00000000030702ca */ /* 0x000ff600000e0000 */
[----:B------:R0:W-:Y:S02]  /*6790*/  UTMALDG.5D.2CTA [UR32], [UR10], desc[URZ] ;  /* 0x0000ff200a0075b4 */ /* 0x0001e40008221000 */
[----:B------:R0:W-:Y:S01]  /*67a0*/  UTMALDG.5D.2CTA [UR24], [UR6], desc[URZ] ;  /* 0x0000ff18060075b4 */ /* 0x0001e20008221000 */
[----:B------:R-:W1:Y:S02]  /*67b0*/  SYNCS.PHASECHK.TRANS64.TRYWAIT P0, [UR4+0x38], R0 ;  /* 0x00003800ff0075a7 */ /* 0x000e640008001104 */
[----:B01----:R-:W-:Y:S05]  /*67c0*/  @!P0 BRA `(.L_x_72) ;  /* 0x0000010c00108947 */ /* 0x003fea0003800000 */
.L_x_187:
[----:B------:R-:W-:Y:S02]  /*67d0*/  ISETP.NE.AND P0, PT, R13, RZ, PT ;  /* 0x000000ff0d00720c */ /* 0x000fe40003f05270 */
[----:B------:R-:W-:Y:S11]  /*67e0*/  LOP3.LUT R23, R23, 0x1, RZ, 0x3c, !PT ;  /* 0x0000000117177812 */ /* 0x000ff600078e3cff */
[----:B------:R-:W-:Y:S05]  /*67f0*/  @P0 BRA `(.L_x_73) ;  /* 0x0000000000100947 */ /* 0x000fea0003800000 */
[----:B------:R-:W-:Y:S11]  /*6800*/  ELECT P0, URZ, PT ;  /* 0x0000000000ff782f */ /* 0x000ff60003800000 */
[----:B------:R-:W-:Y:S02]  /*6810*/  @!UPT UIADD3 URZ, UPT, UPT, URZ, URZ, URZ ;  /* 0x000000fffffff290 */ /* 0x000fe4000fffe0ff */
[----:B------:R-:W-:Y:S04]  /*6820*/  @P0 MOV R0, 0x8000 ;  /* 0x0000800000000802 */ /* 0x000fe80000000f00 */
[----:B------:R1:W-:Y:S03]  /*6830*/  @P0 SYNCS.ARRIVE.TRANS64 RZ, [UR4+0x30], R0 ;  /* 0x00003000ffff09a7 */ /* 0x0003e60008000004 */
.L_x_73:
[----:B------:R-:W-:Y:S02]  /*6840*/  R2UR UR12, R12 ;  /* 0x000000000c0c72ca */ /* 0x000fe400000e0000 */
[----:B------:R-:W-:Y:S02]  /*6850*/  ELECT P1, URZ, PT ;  /* 0x0000000000ff782f */ /* 0x000fe40003820000 */
[----:B------:R-:W-:Y:S02]  /*6860*/  R2UR UR13, R11 ;  /* 0x000000000b0d72ca */ /* 0x000fe400000e0000 */
[----:B------:R-:W-:Y:S02]  /*6870*/  ELECT P0, URZ, PT ;  /* 0x0000000000ff782f */ /* 0x000fe40003800000 */
[----:B------:R-:W-:Y:S01]  /*6880*/  LOP3.LUT R22, R22, 0x1, RZ, 0x3c, !PT ;  /* 0x0000000116167812 */ /* 0x000fe200078e3cff */
[----:B------:R-:W2:Y:S01]  /*6890*/  S2UR UR14, SR_CTAID.Z ;  /* 0x00000000000e79c3 */ /* 0x000ea20000002700 */
[----:B------:R-:W-:Y:S01]  /*68a0*/  UMOV UR18, UR34 ;  /* 0x0000002200127c82 */ /* 0x000fe20008000000 */
[----:B------:R-:W-:Y:S01]  /*68b0*/  UMOV UR19, UR35 ;  /* 0x0000002300137c82 */ /* 0x000fe20008000000 */
[----:B------:R-:W-:Y:S01]  /*68c0*/  UMOV UR11, UR35 ;  /* 0x00000023000b7c82 */ /* 0x000fe20008000000 */
[----:B------:R-:W-:Y:S02]  /*68d0*/  UMOV UR20, UR12 ;  /* 0x0000000c00147c82 */ /* 0x000fe40008000000 */
[C---:B------:R-:W-:Y:S02]  /*68e0*/  @P1 IADD3 R14, P3, PT, R42.reuse, 0x280, RZ ;  /* 0x000002802a0e1810 */ /* 0x040fe40007f7e0ff */
[----:B------:R-:W-:Y:S02]  /*68f0*/  UMOV UR21, UR13 ;  /* 0x0000000d00157c82 */ /* 0x000fe40008000000 */
[----:B------:R-:W-:Y:S02]  /*6900*/  @P0 IADD3 R2, P2, PT, R42, 0x280, RZ ;  /* 0x000002802a020810 */ /* 0x000fe40007f5e0ff */
[----:B------:R-:W-:Y:S01]  /*6910*/  @P1 R2UR UR10, R14 ;  /* 0x000000000e0a12ca */ /* 0x000fe200000e0000 */
[--C-:B0-----:R-:W-:Y:S01]  /*6920*/  @P1 IMAD.X R3, RZ, RZ, R43.reuse, P3 ;  /* 0x000000ffff031224 */ /* 0x101fe200018e062b */
[----:B------:R-:W-:Y:S01]  /*6930*/  @P0 R2UR UR7, R2 ;  /* 0x00000000020702ca */ /* 0x000fe200000e0000 */
[----:B-1----:R-:W-:Y:S03]  /*6940*/  @P0 IMAD.X R0, RZ, RZ, R43, P2 ;  /* 0x000000ffff000224 */ /* 0x002fe600010e062b */
[----:B------:R-:W-:Y:S02]  /*6950*/  @P1 R2UR UR9, R3 ;  /* 0x00000000030912ca */ /* 0x000fe400000e0000 */
[----:B------:R-:W-:Y:S01]  /*6960*/  @P0 R2UR UR6, R0 ;  /* 0x00000000000602ca */ /* 0x000fe200000e0000 */
[----:B------:R-:W-:Y:S01]  /*6970*/  VIADD R0, R4, 0x1 ;  /* 0x0000000104007836 */ /* 0x000fe20000000000 */
[----:B--2---:R-:W-:Y:S03]  /*6980*/  UMOV UR22, UR14 ;  /* 0x0000000e00167c82 */ /* 0x004fe60008000000 */
[----:B------:R-:W-:Y:S01]  /*6990*/  IMAD.U32 R14, RZ, RZ, UR10 ;  /* 0x0000000aff0e7e24 */ /* 0x000fe2000f8e00ff */
[----:B------:R-:W-:Y:S01]  /*69a0*/  UMOV UR10, UR26 ;  /* 0x0000001a000a7c82 */ /* 0x000fe20008000000 */
[----:B------:R-:W-:Y:S03]  /*69b0*/  IMAD.U32 R2, RZ, RZ, UR7 ;  /* 0x00000007ff027e24 */ /* 0x000fe6000f8e00ff */
[----:B------:R-:W-:Y:S01]  /*69c0*/  @P1 R2UR UR28, R14 ;  /* 0x000000000e1c12ca */ /* 0x000fe200000e0000 */
[----:B------:R-:W-:Y:S01]  /*69d0*/  IMAD.U32 R15, RZ, RZ, UR9 ;  /* 0x00000009ff0f7e24 */ /* 0x000fe2000f8e00ff */
[----:B------:R-:W-:Y:S01]  /*69e0*/  UMOV UR9, UR17 ;  /* 0x0000001100097c82 */ /* 0x000fe20008000000 */
[----:B------:R-:W-:Y:S01]  /*69f0*/  IMAD.U32 R3, RZ, RZ, UR6 ;  /* 0x00000006ff037e24 */ /* 0x000fe2000f8e00ff */
[----:B------:R-:W-:Y:S02]  /*6a00*/  @P0 R2UR UR6, R2 ;  /* 0x00000000020602ca */ /* 0x000fe400000e0000 */
[----:B------:R-:W-:Y:S02]  /*6a10*/  @P1 R2UR UR29, R15 ;  /* 0x000000000f1d12ca */ /* 0x000fe400000e0000 */
[----:B------:R-:W-:Y:S02]  /*6a20*/  @P0 R2UR UR7, R3 ;  /* 0x00000000030702ca */ /* 0x000fe400000e0000 */
[----:B------:R-:W-:Y:S01]  /*6a30*/  ISETP.GT.U32.AND P0, PT, R93, 0x2, PT ;  /* 0x000000025d00780c */ /* 0x000fe20003f04070 */
[----:B------:R-:W-:Y:S08]  /*6a40*/  IMAD.MOV.U32 R93, RZ, RZ, R28 ;  /* 0x000000ffff5d7224 */ /* 0x000ff000078e001c */
[----:B------:R1:W-:Y:S02]  /*6a50*/  UTMALDG.5D.2CTA [UR16], [UR28], desc[URZ] ;  /* 0x0000ff101c0075b4 */ /* 0x0003e40008221000 */
[----:B------:R1:W-:Y:S02]  /*6a60*/  UTMALDG.5D.2CTA [UR8], [UR6], desc[URZ] ;  /* 0x0000ff08060075b4 */ /* 0x0003e40008221000 */
[----:B-1----:R-:W-:Y:S05]  /*6a70*/  @P0 BRA `(.L_x_74) ;  /* 0xffffffe800c40947 */ /* 0x002fea000383ffff */
.L_x_63:
[----:B------:R-:W0:Y:S02]  /*6a80*/  SYNCS.PHASECHK.TRANS64.TRYWAIT P0, [UR4+0x18], RZ ;  /* 0x000018ffff0075a7 */ /* 0x000e240008001104 */
[----:B0-----:R-:W-:Y:S05]  /*6a90*/  @!P0 BRA `(.L_x_75) ;  /* 0x0000010800788947 */ /* 0x001fea0003800000 */
.L_x_188:
[----:B------:R-:W-:-:S13]  /*6aa0*/  ISETP.NE.AND P0, PT, R13, RZ, PT ;  /* 0x000000ff0d00720c */ /* 0x000fda0003f05270 */
[----:B------:R-:W-:Y:S05]  /*6ab0*/  @P0 BRA `(.L_x_76) ;  /* 0x0000000000a00947 */ /* 0x000fea0003800000 */
[----:B------:R-:W-:-:S13]  /*6ac0*/  ELECT P0, URZ, PT ;  /* 0x0000000000ff782f */ /* 0x000fda0003800000 */
[----:B------:R-:W-:-:S04]  /*6ad0*/  @P0 MOV R0, 0x20000 ;  /* 0x0002000000000802 */ /* 0x000fc80000000f00 */
[----:B------:R1:W-:Y:S01]  /*6ae0*/  @P0 SYNCS.ARRIVE.TRANS64 RZ, [UR4+0x10], R0 ;  /* 0x00001000ffff09a7 */ /* 0x0003e20008000004 */
[----:B------:R-:W2:Y:S02]  /*6af0*/  SYNCS.PHASECHK.TRANS64.TRYWAIT P0, [UR4+0x28], RZ ;  /* 0x000028ffff0075a7 */ /* 0x000ea40008001104 */
[----:B-12---:R-:W-:Y:S05]  /*6b00*/  @!P0 BRA `(.L_x_77) ;  /* 0x0000010800708947 */ /* 0x006fea0003800000 */
.L_x_189:
[----:B------:R-:W-:Y:S02]  /*6b10*/  ELECT P0, URZ, PT ;  /* 0x0000000000ff782f */ /* 0x000fe40003800000 */
[----:B------:R-:W-:-:S11]  /*6b20*/  SHF.L.U32 R2, R27, 0x1f, RZ ;  /* 0x0000001f1b027819 */ /* 0x000fd600000006ff */
[----:B------:R-:W-:-:S04]  /*6b30*/  @P0 IMAD.MOV.U32 R0, RZ, RZ, 0x20000 ;  /* 0x00020000ff000424 */ /* 0x000fc800078e00ff */
[----:B------:R2:W-:Y:S01]  /*6b40*/  @P0 SYNCS.ARRIVE.TRANS64 RZ, [UR4+0x20], R0 ;  /* 0x00002000ffff09a7 */ /* 0x0005e20008000004 */
[----:B------:R-:W3:Y:S02]  /*6b50*/  SYNCS.PHASECHK.TRANS64.TRYWAIT P0, [UR4+0x8], R2 ;  /* 0x00000802ff0075a7 */ /* 0x000ee40008001104 */
[----:B--23--:R-:W-:Y:S05]  /*6b60*/  @!P0 BRA `(.L_x_78) ;  /* 0x00000108006c8947 */ /* 0x00cfea0003800000 */
.L_x_191:
[----:B------:R-:W-:Y:S02]  /*6b70*/  ELECT P0, URZ, PT ;  /* 0x0000000000ff782f */ /* 0x000fe40003800000 */
[----:B------:R-:W-:Y:S01]  /*6b80*/  SHF.L.U32 R26, R26, 0x1f, RZ ;  /* 0x0000001f1a1a7819 */ /* 0x000fe200000006ff */
[----:B------:R-:W-:-:S10]  /*6b90*/  IMAD.U32 R2, R25, -0x80000000, RZ ;  /* 0x8000000019027824 */ /* 0x000fd400078e00ff */
[----:B------:R-:W-:-:S04]  /*6ba0*/  @P0 IMAD.MOV.U32 R0, RZ, RZ, 0x8000 ;  /* 0x00008000ff000424 */ /* 0x000fc800078e00ff */
[----:B------:R3:W-:Y:S01]  /*6bb0*/  @P0 SYNCS.ARRIVE.TRANS64 RZ, [UR4], R0 ;  /* 0x00000000ffff09a7 */ /* 0x0007e20008000004 */
[----:B------:R-:W4:Y:S02]  /*6bc0*/  SYNCS.PHASECHK.TRANS64.TRYWAIT P0, [UR4+0x68], R26 ;  /* 0x0000681aff0075a7 */ /* 0x000f240008001104 */
[----:B---34-:R-:W-:Y:S05]  /*6bd0*/  @!P0 BRA `(.L_x_79) ;  /* 0x0000010800688947 */ /* 0x018fea0003800000 */
.L_x_193:
[----:B------:R-:W4:Y:S02]  /*6be0*/  SYNCS.PHASECHK.TRANS64.TRYWAIT P0, [UR4+0x48], R2 ;  /* 0x00004802ff0075a7 */ /* 0x000f240008001104 */
[----:B----4-:R-:W-:Y:S05]  /*6bf0*/  @!P0 BRA `(.L_x_80) ;  /* 0x0000010800788947 */ /* 0x010fea0003800000 */
.L_x_195:
[----:B------:R-:W-:Y:S02]  /*6c00*/  ELECT P0, URZ, PT ;  /* 0x0000000000ff782f */ /* 0x000fe40003800000 */
[----:B------:R-:W-:-:S11]  /*6c10*/  SHF.L.U32 R2, R23, 0x1f, RZ ;  /* 0x0000001f17027819 */ /* 0x000fd600000006ff */
[----:B------:R-:W-:-:S04]  /*6c20*/  @P0 IMAD.MOV.U32 R0, RZ, RZ, 0x8000 ;  /* 0x00008000ff000424 */ /* 0x000fc800078e00ff */
[----:B------:R4:W-:Y:S01]  /*6c30*/  @P0 SYNCS.ARRIVE.TRANS64 RZ, [UR4+0x40], R0 ;  /* 0x00004000ffff09a7 */ /* 0x0009e20008000004 */
[----:B------:R-:W5:Y:S02]  /*6c40*/  SYNCS.PHASECHK.TRANS64.TRYWAIT P0, [UR4+0x58], R2 ;  /* 0x00005802ff0075a7 */ /* 0x000f640008001104 */
[----:B----45:R-:W-:Y:S05]  /*6c50*/  @!P0 BRA `(.L_x_81) ;  /* 0x0000010800788947 */ /* 0x030fea0003800000 */
.L_x_197:
[----:B------:R-:W-:Y:S02]  /*6c60*/  ELECT P0, URZ, PT ;  /* 0x0000000000ff782f */ /* 0x000fe40003800000 */
[----:B------:R-:W-:Y:S01]  /*6c70*/  SHF.L.U32 R24, R24, 0x1f, RZ ;  /* 0x0000001f18187819 */ /* 0x000fe200000006ff */
[----:B------:R-:W-:-:S10]  /*6c80*/  IMAD.U32 R22, R22, -0x80000000, RZ ;  /* 0x8000000016167824 */ /* 0x000fd400078e00ff */
[----:B------:R-:W-:-:S04]  /*6c90*/  @P0 IMAD.MOV.U32 R0, RZ, RZ, 0x8000 ;  /* 0x00008000ff000424 */ /* 0x000fc800078e00ff */
[----:B------:R4:W-:Y:S01]  /*6ca0*/  @P0 SYNCS.ARRIVE.TRANS64 RZ, [UR4+0x50], R0 ;  /* 0x00005000ffff09a7 */ /* 0x0009e20008000004 */
[----:B------:R-:W5:Y:S02]  /*6cb0*/  SYNCS.PHASECHK.TRANS64.TRYWAIT P0, [UR4+0x78], R24 ;  /* 0x00007818ff0075a7 */ /* 0x000f640008001104 */
[----:B----45:R-:W-:Y:S05]  /*6cc0*/  @!P0 BRA `(.L_x_82) ;  /* 0x0000010800748947 */ /* 0x030fea0003800000 */
.L_x_199:
[----:B------:R-:W5:Y:S02]  /*6cd0*/  SYNCS.PHASECHK.TRANS64.TRYWAIT P0, [UR4+0x38], R22 ;  /* 0x00003816ff0075a7 */ /* 0x000f640008001104 */
[----:B-----5:R-:W-:Y:S05]  /*6ce0*/  @!P0 BRA `(.L_x_83) ;  /* 0x0000010800848947 */ /* 0x020fea0003800000 */
.L_x_201:
[----:B------:R-:W-:-:S13]  /*6cf0*/  ELECT P0, URZ, PT ;  /* 0x0000000000ff782f */ /* 0x000fda0003800000 */
[----:B------:R-:W-:Y:S05]  /*6d00*/  @!P0 BRA `(.L_x_84) ;  /* 0x000000f800e08947 */ /* 0x000fea0003800000 */
[----:B------:R-:W-:-:S04]  /*6d10*/  HFMA2 R0, -RZ, RZ, 0, -0.0 ;  /* 0x00008000ff007431 */ /* 0x000fc800000001ff */
[----:B------:R0:W-:Y:S01]  /*6d20*/  SYNCS.ARRIVE.TRANS64 RZ, [UR4+0x30], R0 ;  /* 0x00003000ffff79a7 */ /* 0x0001e20008000004 */
[----:B------:R-:W-:Y:S05]  /*6d30*/  BRA `(.L_x_84) ;  /* 0x000000f800d47947 */ /* 0x000fea0003800000 */
.L_x_76:
[----:B------:R-:W1:Y:S01]  /*6d40*/  SYNCS.PHASECHK.TRANS64.TRYWAIT P0, [UR4+0x28], RZ ;  /* 0x000028ffff0075a7 */ /* 0x000e620008001104 */
[----:B------:R-:W-:Y:S01]  /*6d50*/  SHF.L.U32 R2, R27, 0x1f, RZ ;  /* 0x0000001f1b027819 */ /* 0x000fe200000006ff */
[----:B-1----:R-:W-:Y:S06]  /*6d60*/  @!P0 BRA `(.L_x_85) ;  /* 0x00000108007c8947 */ /* 0x002fec0003800000 */
.L_x_202:
[----:B------:R-:W2:Y:S01]  /*6d70*/  SYNCS.PHASECHK.TRANS64.TRYWAIT P0, [UR4+0x8], R2 ;  /* 0x00000802ff0075a7 */ /* 0x000ea20008001104 */
[----:B------:R-:W-:Y:S01]  /*6d80*/  SHF.L.U32 R26, R26, 0x1f, RZ ;  /* 0x0000001f1a1a7819 */ /* 0x000fe200000006ff */
[----:B--2---:R-:W-:Y:S06]  /*6d90*/  @!P0 BRA `(.L_x_86) ;  /* 0x0000010800848947 */ /* 0x004fec0003800000 */
.L_x_204:
[----:B------:R-:W3:Y:S01]  /*6da0*/  SYNCS.PHASECHK.TRANS64.TRYWAIT P0, [UR4+0x68], R26 ;  /* 0x0000681aff0075a7 */ /* 0x000ee20008001104 */
[----:B------:R-:W-:Y:S01]  /*6db0*/  SHF.L.U32 R4, R25, 0x1f, RZ ;  /* 0x0000001f19047819 */ /* 0x000fe200000006ff */
[----:B---3--:R-:W-:Y:S06]  /*6dc0*/  @!P0 BRA `(.L_x_87) ;  /* 0x0000010800908947 */ /* 0x008fec0003800000 */
.L_x_206:
[----:B------:R-:W4:Y:S01]  /*6dd0*/  SYNCS.PHASECHK.TRANS64.TRYWAIT P0, [UR4+0x48], R4 ;  /* 0x00004804ff0075a7 */ /* 0x000f220008001104 */
[----:B------:R-:W-:Y:S01]  /*6de0*/  SHF.L.U32 R2, R23, 0x1f, RZ ;  /* 0x0000001f17027819 */ /* 0x000fe200000006ff */
[----:B----4-:R-:W-:Y:S06]  /*6df0*/  @!P0 BRA `(.L_x_88) ;  /* 0x00000108009c8947 */ /* 0x010fec0003800000 */
.L_x_208:
[----:B------:R-:W5:Y:S01]  /*6e00*/  SYNCS.PHASECHK.TRANS64.TRYWAIT P0, [UR4+0x58], R2 ;  /* 0x00005802ff0075a7 */ /* 0x000f620008001104 */
[----:B------:R-:W-:Y:S01]  /*6e10*/  SHF.L.U32 R24, R24, 0x1f, RZ ;  /* 0x0000001f18187819 */ /* 0x000fe200000006ff */
[----:B-----5:R-:W-:Y:S06]  /*6e20*/  @!P0 BRA `(.L_x_89) ;  /* 0x0000010800a88947 */ /* 0x020fec0003800000 */
.L_x_210:
[----:B------:R-:W5:Y:S01]  /*6e30*/  SYNCS.PHASECHK.TRANS64.TRYWAIT P0, [UR4+0x78], R24 ;  /* 0x00007818ff0075a7 */ /* 0x000f620008001104 */
[----:B------:R-:W-:-:S04]  /*6e40*/  SHF.L.U32 R2, R22, 0x1f, RZ ;  /* 0x0000001f16027819 */ /* 0x000fc800000006ff */
[----:B--2---:R-:W-:Y:S01]  /*6e50*/  MOV R3, R2 ;  /* 0x0000000200037202 */ /* 0x004fe20000000f00 */
[----:B-----5:R-:W-:Y:S06]  /*6e60*/  @!P0 BRA `(.L_x_90) ;  /* 0x0000010800b08947 */ /* 0x020fec0003800000 */
.L_x_212:
[----:B------:R0:W1:Y:S02]  /*6e70*/  SYNCS.PHASECHK.TRANS64.TRYWAIT P0, [R34+URZ+0x38], R3 ;  /* 0x00003803220075a7 */ /* 0x00006400080011ff */
[----:B-1----:R-:W-:Y:S05]  /*6e80*/  @!P0 NANOSLEEP.SYNCS 0x989680 ;  /* 0x009896800000895d */ /* 0x002fea0003900000 */
[----:B------:R-:W1:Y:S02]  /*6e90*/  @!P0 SYNCS.PHASECHK.TRANS64 P0, [R34+URZ+0x38], R3 ;  /* 0x00003803220085a7 */ /* 0x000e6400080010ff */
[----:B-1----:R-:W-:Y:S05]  /*6ea0*/  @P0 BRA `(.L_x_84) ;  /* 0x000000f800780947 */ /* 0x002fea0003800000 */
.L_x_91:
[----:B-1----:R1:W0:Y:S02]  /*6eb0*/  SYNCS.PHASECHK.TRANS64.TRYWAIT P0, [R34+URZ+0x38], R3 ;  /* 0x00003803220075a7 */ /* 0x00222400080011ff */
[----:B0-----:R-:W-:Y:S05]  /*6ec0*/  @!P0 NANOSLEEP.SYNCS 0x989680 ;  /* 0x009896800000895d */ /* 0x001fea0003900000 */
[----:B------:R-:W0:Y:S02]  /*6ed0*/  @!P0 SYNCS.PHASECHK.TRANS64 P0, [R34+URZ+0x38], R3 ;  /* 0x00003803220085a7 */ /* 0x000e2400080010ff */
[----:B0-----:R-:W-:Y:S05]  /*6ee0*/  @!P0 BRA `(.L_x_91) ;  /* 0xfffffffc00f08947 */ /* 0x001fea000383ffff */
[----:B------:R-:W-:Y:S05]  /*6ef0*/  BRA `(.L_x_84) ;  /* 0x000000f800647947 */ /* 0x000fea0003800000 */
.L_x_48:
[----:B------:R-:W2:Y:S01]  /*6f00*/  LDL R0, [R1+0xec] ;  /* 0x0000ec0001007983 */ /* 0x000ea20000100800 */
[----:B------:R-:W-:Y:S02]  /*6f10*/  UIADD3 UR11, UPT, UPT, UR5, 0x120, URZ ;  /* 0x00000120050b7890 */ /* 0x000fe4000fffe0ff */
[----:B------:R-:W-:Y:S02]  /*6f20*/  UIADD3 UR10, UPT, UPT, UR5, 0x80, URZ ;  /* 0x00000080050a7890 */ /* 0x000fe4000fffe0ff */
[----:B------:R-:W-:Y:S01]  /*6f30*/  UIADD3 UR4, UPT, UPT, UR5, 0x100, URZ ;  /* 0x0000010005047890 */ /* 0x000fe2000fffe0ff */
[----:B--2---:R-:W-:-:S13]  /*6f40*/  ISETP.NE.AND P0, PT, R0, 0x8, PT ;  /* 0x000000080000780c */ /* 0x004fda0003f05270 */
[----:B------:R-:W-:Y:S05]  /*6f50*/  @P0 BRA `(.L_x_92) ;  /* 0x0000009800a40947 */ /* 0x000fea0003800000 */
.L_x_93:
[----:B------:R-:W-:-:S08]  /*6f60*/  NOP ;  /* 0x0000000000007918 */ /* 0x000fd00000000000 */
[----:B------:R-:W0:Y:S02]  /*6f70*/  USETMAXREG.TRY_ALLOC.CTAPOOL UP0, 0x80 ;  /* 0x00000080000079c8 */ /* 0x000e240008000600 */
[----:B0-----:R-:W-:Y:S05]  /*6f80*/  BRA.U !UP0, `(.L_x_93) ;  /* 0xfffffffd08f47547 */ /* 0x001fea000b83ffff */
[----:B------:R-:W2:Y:S01]  /*6f90*/  LDL R2, [R1+0x80] ;  /* 0x0000800001027983 */ /* 0x000ea20000100800 */
[----:B------:R-:W-:Y:S01]  /*6fa0*/  IMAD.MOV.U32 R3, RZ, RZ, 0x1 ;  /* 0x00000001ff037424 */ /* 0x000fe200078e00ff */
[C---:B------:R-:W-:Y:S02]  /*6fb0*/  ISETP.NE.AND P1, PT, R15.reuse, RZ, PT ;  /* 0x000000ff0f00720c */ /* 0x040fe40003f25270 */
[----:B------:R-:W-:-:S04]  /*6fc0*/  ISETP.NE.AND P0, PT, R15, RZ, PT ;  /* 0x000000ff0f00720c */ /* 0x000fc80003f05270 */
[----:B------:R-:W-:Y:S02]  /*6fd0*/  SEL R92, RZ, 0x1, P0 ;  /* 0x00000001ff5c7807 */ /* 0x000fe40000000000 */
[----:B--2---:R-:W-:-:S04]  /*6fe0*/  LEA.HI R0, R2, R2, RZ, 0x1 ;  /* 0x0000000202007211 */ /* 0x004fc800078f08ff */
[----:B------:R-:W-:-:S05]  /*6ff0*/  LOP3.LUT R0, R0, 0xfffffffe, RZ, 0xc0, !PT ;  /* 0xfffffffe00007812 */ /* 0x000fca00078ec0ff */
[----:B------:R-:W-:-:S05]  /*7000*/  IMAD.IADD R2, R2, 0x1, -R0 ;  /* 0x0000000102027824 */ /* 0x000fca00078e0a00 */
[----:B------:R-:W-:Y:S01]  /*7010*/  LOP3.LUT R0, R2, 0x1, RZ, 0x3c, !PT ;  /* 0x0000000102007812 */ /* 0x000fe200078e3cff */
[----:B------:R0:W-:Y:S03]  /*7020*/  STL [R1+0xe8], R2 ;  /* 0x0000e80201007387 */ /* 0x0001e60000100800 */
[C---:B------:R-:W-:Y:S02]  /*7030*/  SHF.L.U32 R0, R3.reuse, R0, RZ ;  /* 0x0000000003007219 */ /* 0x040fe400000006ff */
[----:B0-----:R-:W-:Y:S02]  /*7040*/  SHF.L.U32 R2, R3, R2, RZ ;  /* 0x0000000203027219 */ /* 0x001fe400000006ff */
[----:B------:R-:W-:Y:S02]  /*7050*/  SEL R3, RZ, 0x1, !P1 ;  /* 0x00000001ff037807 */ /* 0x000fe40004800000 */
[----:B------:R-:W-:-:S03]  /*7060*/  LOP3.LUT R21, R0, R2, RZ, 0xfc, !PT ;  /* 0x0000000200157212 */ /* 0x000fc600078efcff */
[----:B------:R0:W-:Y:S01]  /*7070*/  STL [R1+0xf0], R3 ;  /* 0x0000f00301007387 */ /* 0x0001e20000100800 */
[----:B------:R-:W-:Y:S05]  /*7080*/  @P1 BRA `(.L_x_94) ;  /* 0x0000003400441947 */ /* 0x000fea0003800000 */
[----:B0-----:R-:W0:Y:S01]  /*7090*/  S2R R3, SR_CgaCtaId ;  /* 0x0000000000037919 */ /* 0x001e220000008800 */
[----:B------:R-:W-:Y:S01]  /*70a0*/  MOV R10, 0x400 ;  /* 0x00000400000a7802 */ /* 0x000fe20000000f00 */
[----:B------:R-:W-:Y:S01]  /*70b0*/  IMAD.MOV.U32 R59, RZ, RZ, -0x80000000 ;  /* 0x80000000ff3b7424 */ /* 0x000fe200078e00ff */
[----:B------:R-:W-:Y:S01]  /*70c0*/  SEL R2, RZ, 0x4000, P3 ;  /* 0x00004000ff027807 */ /* 0x000fe20001800000 */
[----:B------:R-:W-:-:S05]  /*70d0*/  IMAD.MOV.U32 R58, RZ, RZ, 0x10102010 ;  /* 0x10102010ff3a7424 */ /* 0x000fca00078e00ff */
[----:B------:R-:W-:-:S05]  /*70e0*/  SEL R0, R58, 0x10100010, !P2 ;  /* 0x101000103a007807 */ /* 0x000fca0005000000 */
[----:B------:R-:W-:-:S05]  /*70f0*/  IMAD.IADD R8, R2, 0x1, R0 ;  /* 0x0000000102087824 */ /* 0x000fca00078e0200 */
[----:B------:R-:W-:Y:S02]  /*7100*/  R2UR UR14, R8 ;  /* 0x00000000080e72ca */ /* 0x000fe400000e0000 */
[----:B0-----:R-:W-:Y:S01]  /*7110*/  LEA R10, R3, R10, 0x18 ;  /* 0x0000000a030a7211 */ /* 0x001fe200078ec0ff */
[----:B------:R0:W-:Y:S03]  /*7120*/  STL [R1+0x80], R3 ;  /* 0x0000800301007387 */ /* 0x0001e60000100800 */
[----:B------:R-:W1:Y:S07]  /*7130*/  SYNCS.PHASECHK.TRANS64.TRYWAIT P0, [R10+URZ+0x88], R59 ;  /* 0x0000883b0a0075a7 */ /* 0x000e6e00080011ff */
[----:B0-----:R-:W-:Y:S01]  /*7140*/  IMAD.U32 R3, RZ, RZ, UR14 ;  /* 0x0000000eff037e24 */ /* 0x001fe2000f8e00ff */
[----:B-1----:R-:W-:Y:S06]  /*7150*/  @!P0 BRA `(.L_x_95) ;  /* 0x00000108000c8947 */ /* 0x002fec0003800000 */
.L_x_214:
[----:B------:R-:W1:Y:S02]  /*7160*/  SYNCS.PHASECHK.TRANS64.TRYWAIT P0, [R10+URZ+0x10], RZ ;  /* 0x000010ff0a0075a7 */ /* 0x000e6400080011ff */
[----:B-1----:R-:W-:Y:S05]  /*7170*/  @!P0 BRA `(.L_x_96) ;  /* 0x0000010800208947 */ /* 0x002fea0003800000 */
.L_x_215:
[----:B------:R-:W2:Y:S02]  /*7180*/  SYNCS.PHASECHK.TRANS64.TRYWAIT P0, [R10+URZ], RZ ;  /* 0x000000ff0a0075a7 */ /* 0x000ea400080011ff */
[----:B--2---:R-:W-:Y:S05]  /*7190*/  @!P0 BRA `(.L_x_97) ;  /* 0x00000108002c8947 */ /* 0x004fea0003800000 */
.L_x_216:
[----:B------:R-:W-:Y:S01]  /*71a0*/  ELECT P0, URZ, PT ;  /* 0x0000000000ff782f */ /* 0x000fe20003800000 */
[----:B------:R-:W-:Y:S01]  /*71b0*/  VIADD R0, R13, 0x306 ;  /* 0x000003060d007836 */ /* 0x000fe20000000000 */
[----:B------:R-:W-:Y:S02]  /*71c0*/  R2UR UR14, R8 ;  /* 0x00000000080e72ca */ /* 0x000fe400000e0000 */
[----:B------:R-:W-:Y:S02]  /*71d0*/  MOV.SPILL R49, UR11 ;  /* 0x0000000b00317c02 */ /* 0x000fe40009000f00 */
[----:B------:R-:W-:Y:S02]  /*71e0*/  R2UR UR16, R0 ;  /* 0x00000000001072ca */ /* 0x000fe400000e0000 */
[----:B------:R-:W-:Y:S02]  /*71f0*/  MOV.SPILL R48, UR10 ;  /* 0x0000000a00307c02 */ /* 0x000fe40009000f00 */
[----:B------:R-:W-:-:S02]  /*7200*/  MOV.SPILL R51, UR13 ;  /* 0x0000000d00337c02 */ /* 0x000fc40009000f00 */
[----:B------:R-:W-:Y:S01]  /*7210*/  MOV.SPILL R50, UR12 ;  /* 0x0000000c00327c02 */ /* 0x000fe20009000f00 */
[----:B------:R-:W-:Y:S01]  /*7220*/  @P0 IMAD.MOV.U32 R2, RZ, RZ, RZ ;  /* 0x000000ffff020224 */ /* 0x000fe200078e00ff */
[----:B------:R-:W-:Y:S01]  /*7230*/  @P0 R2UR UR61, R3 ;  /* 0x00000000033d02ca */ /* 0x000fe200000e0000 */
[----:B------:R-:W-:Y:S01]  /*7240*/  IMAD.U32 R3, RZ, RZ, UR14 ;  /* 0x0000000eff037e24 */ /* 0x000fe2000f8e00ff */
[----:B------:R-:W-:Y:S02]  /*7250*/  MOV.SPILL R47, UR9 ;  /* 0x00000009002f7c02 */ /* 0x000fe40009000f00 */
[----:B------:R-:W-:Y:S01]  /*7260*/  @P0 R2UR UR60, R2 ;  /* 0x00000000023c02ca */ /* 0x000fe200000e0000 */
[----:B------:R-:W-:Y:S01]  /*7270*/  VIADD R2, R9, 0xc06 ;  /* 0x00000c0609027836 */ /* 0x000fe20000000000 */
[----:B------:R-:W-:Y:S01]  /*7280*/  ELECT P0, URZ, PT ;  /* 0x0000000000ff782f */ /* 0x000fe20003800000 */
[----:B------:R-:W-:Y:S01]  /*7290*/  IMAD.U32 R6, RZ, RZ, UR16 ;  /* 0x00000010ff067e24 */ /* 0x000fe2000f8e00ff */
[----:B------:R-:W-:-:S02]  /*72a0*/  MOV.SPILL R46, UR8 ;  /* 0x00000008002e7c02 */ /* 0x000fc40009000f00 */
[----:B------:R-:W-:Y:S02]  /*72b0*/  R2UR UR15, R2 ;  /* 0x00000000020f72ca */ /* 0x000fe400000e0000 */
[----:B------:R-:W-:Y:S02]  /*72c0*/  MOV.SPILL R45, UR7 ;  /* 0x00000007002d7c02 */ /* 0x000fe40009000f00 */
[----:B------:R-:W-:Y:S02]  /*72d0*/  MOV.SPILL R44, UR6 ;  /* 0x00000006002c7c02 */ /* 0x000fe40009000f00 */
[----:B------:R-:W-:Y:S01]  /*72e0*/  MOV.SPILL R57, UR63 ;  /* 0x0000003f00397c02 */ /* 0x000fe20009000f00 */
[----:B------:R-:W-:Y:S01]  /*72f0*/  UTCHMMA.2CTA gdesc[UR66], gdesc[UR64], tmem[UR4], tmem[UR60], idesc[UR61], !UPT ;  /* 0x00ff3c40420075ea */ /* 0x000fe2000fa00004 */
[----:B------:R-:W-:Y:S01]  /*7300*/  MOV.SPILL R56, UR62 ;  /* 0x0000003e00387c02 */ /* 0x000fe20009000f00 */
[----:B------:R-:W-:Y:S01]  /*7310*/  @P0 IMAD.MOV.U32 R7, RZ, RZ, 0x40004040 ;  /* 0x40004040ff070424 */ /* 0x000fe200078e00ff */
[----:B------:R-:W-:Y:S01]  /*7320*/  @P0 R2UR UR34, R6 ;  /* 0x00000000062202ca */ /* 0x000fe200000e0000 */
[----:B0-----:R-:W-:Y:S01]  /*7330*/  @P0 IMAD.MOV.U32 R5, RZ, RZ, 0x40004040 ;  /* 0x40004040ff050424 */ /* 0x001fe200078e00ff */
[----:B------:R-:W-:Y:S01]  /*7340*/  @P0 R2UR UR21, R3 ;  /* 0x00000000031502ca */ /* 0x000fe200000e0000 */
[----:B------:R-:W-:Y:S01]  /*7350*/  IMAD.U32 R4, RZ, RZ, UR15 ;  /* 0x0000000fff047e24 */ /* 0x000fe2000f8e00ff */
[----:B------:R-:W-:Y:S01]  /*7360*/  @P0 R2UR UR35, R7 ;  /* 0x00000000072302ca */ /* 0x000fe200000e0000 */
[----:B------:R-:W-:Y:S01]  /*7370*/  @P0 IMAD.MOV.U32 R2, RZ, RZ, RZ ;  /* 0x000000ffff020224 */ /* 0x000fe200078e00ff */
[----:B------:R-:W-:-:S02]  /*7380*/  @P0 R2UR UR33, R5 ;  /* 0x00000000052102ca */ /* 0x000fc400000e0000 */
[----:B------:R-:W-:Y:S02]  /*7390*/  @P0 R2UR UR32, R4 ;  /* 0x00000000042002ca */ /* 0x000fe400000e0000 */
[----:B------:R-:W-:Y:S02]  /*73a0*/  @P0 R2UR UR20, R2 ;  /* 0x00000000021402ca */ /* 0x000fe400000e0000 */
[----:B------:R-:W-:Y:S02]  /*73b0*/  ELECT P0, URZ, PT ;  /* 0x0000000000ff782f */ /* 0x000fe40003800000 */
[----:B------:R-:W-:Y:S02]  /*73c0*/  MOV.SPILL R55, UR59 ;  /* 0x0000003b00377c02 */ /* 0x000fe40009000f00 */
[----:B------:R-:W-:Y:S02]  /*73d0*/  MOV.SPILL R42, UR34 ;  /* 0x00000022002a7c02 */ /* 0x000fe40009000f00 */
[----:B------:R-:W-:-:S02]  /*73e0*/  MOV.SPILL R39, UR21 ;  /* 0x0000001500277c02 */ /* 0x000fc40009000f00 */
[----:B------:R-:W-:Y:S02]  /*73f0*/  MOV.SPILL R43, UR35 ;  /* 0x00000023002b7c02 */ /* 0x000fe40009000f00 */
[----:B------:R-:W-:Y:S02]  /*7400*/  MOV.SPILL R41, UR33 ;  /* 0x0000002100297c02 */ /* 0x000fe40009000f00 */
[----:B------:R-:W-:Y:S01]  /*7410*/  MOV.SPILL R40, UR32 ;  /* 0x0000002000287c02 */ /* 0x000fe20009000f00 */
[----:B------:R-:W-:Y:S01]  /*7420*/  @P0 VIADD R2, R10, 0x8 ;  /* 0x000000080a020836 */ /* 0x000fe20000000000 */
[----:B------:R-:W-:Y:S02]  /*7430*/  @P0 LOP3.LUT R0, R21, 0xffff, RZ, 0xc0, !PT ;  /* 0x0000ffff15000812 */ /* 0x000fe400078ec0ff */
[----:B------:R-:W-:Y:S02]  /*7440*/  MOV.SPILL R38, UR20 ;  /* 0x0000001400267c02 */ /* 0x000fe40009000f00 */
[----:B------:R-:W-:-:S02]  /*7450*/  @P0 R2UR UR19, R2 ;  /* 0x00000000021302ca */ /* 0x000fc400000e0000 */
[----:B------:R-:W-:Y:S02]  /*7460*/  @P0 R2UR UR18, R0 ;  /* 0x00000000001202ca */ /* 0x000fe400000e0000 */
[----:B------:R-:W-:Y:S02]  /*7470*/  ELECT P0, URZ, PT ;  /* 0x0000000000ff782f */ /* 0x000fe40003800000 */
[----:B------:R-:W-:Y:S02]  /*7480*/  MOV.SPILL R54, UR58 ;  /* 0x0000003a00367c02 */ /* 0x000fe40009000f00 */
[----:B------:R-:W-:Y:S02]  /*7490*/  MOV.SPILL R53, UR57 ;  /* 0x0000003900357c02 */ /* 0x000fe40009000f00 */
[----:B------:R-:W-:-:S03]  /*74a0*/  MOV.SPILL R52, UR56 ;  /* 0x0000003800347c02 */ /* 0x000fc60009000f00 */
[----:B------:R-:W-:Y:S02]  /*74b0*/  MOV.SPILL R37, UR19 ;  /* 0x0000001300257c02 */ /* 0x000fe40009000f00 */
[----:B------:R-:W-:Y:S02]  /*74c0*/  MOV.SPILL R34, UR18 ;  /* 0x0000001200227c02 */ /* 0x000fe40009000f00 */
[----:B------:R-:W-:-:S05]  /*74d0*/  @P0 VIADD R0, R10, 0x80 ;  /* 0x000000800a000836 */ /* 0x000fca0000000000 */
[----:B------:R-:W-:Y:S02]  /*74e0*/  @P0 R2UR UR17, R0 ;  /* 0x00000000001102ca */ /* 0x000fe400000e0000 */
[----:B------:R-:W-:-:S11]  /*74f0*/  ELECT P0, URZ, PT ;  /* 0x0000000000ff782f */ /* 0x000fd60003800000 */
[----:B------:R-:W-:Y:S02]  /*7500*/  MOV.SPILL R20, UR17 ;  /* 0x0000001100147c02 */ /* 0x000fe40009000f00 */
[----:B------:R-:W-:Y:S01]  /*7510*/  @P0 VIADD R2, R13, 0x2 ;  /* 0x000000020d020836 */ /* 0x000fe20000000000 */
[----:B------:R-:W-:Y:S01]  /*7520*/  @P0 R2UR UR31, R3 ;  /* 0x00000000031f02ca */ /* 0x000fe200000e0000 */
[----:B------:R-:W-:Y:S02]  /*7530*/  @P0 VIADD R0, R9, 0x2 ;  /* 0x0000000209000836 */ /* 0x000fe40000000000 */
[----:B------:R-:W-:Y:S01]  /*7540*/  @P0 IMAD.MOV.U32 R7, RZ, RZ, 0x40004040 ;  /* 0x40004040ff070424 */ /* 0x000fe200078e00ff */
[----:B------:R-:W-:Y:S01]  /*7550*/  @P0 R2UR UR16, R2 ;  /* 0x00000000021002ca */ /* 0x000fe200000e0000 */
[----:B------:R-:W-:Y:S01]  /*7560*/  @P0 IMAD.MOV.U32 R2, RZ, RZ, RZ ;  /* 0x000000ffff020224 */ /* 0x000fe200078e00ff */
[----:B------:R-:W-:Y:S01]  /*7570*/  @P0 R2UR UR15, R0 ;  /* 0x00000000000f02ca */ /* 0x000fe200000e0000 */
[----:B------:R-:W-:Y:S01]  /*7580*/  @P0 IMAD.MOV.U32 R5, RZ, RZ, 0x40004040 ;  /* 0x40004040ff050424 */ /* 0x000fe200078e00ff */
[----:B------:R-:W-:-:S02]  /*7590*/  @P0 R2UR UR55, R7 ;  /* 0x00000000073702ca */ /* 0x000fc400000e0000 */
[----:B------:R-:W-:Y:S02]  /*75a0*/  @P0 R2UR UR30, R2 ;  /* 0x00000000021e02ca */ /* 0x000fe400000e0000 */
[----:B------:R-:W-:-:S05]  /*75b0*/  @P0 R2UR UR53, R5 ;  /* 0x00000000053502ca */ /* 0x000fca00000e0000 */
[----:B------:R-:W-:Y:S02]  /*75c0*/  IMAD.U32 R6, RZ, RZ, UR16 ;  /* 0x00000010ff067e24 */ /* 0x000fe4000f8e00ff */
[----:B------:R-:W-:-:S03]  /*75d0*/  IMAD.U32 R4, RZ, RZ, UR15 ;  /* 0x0000000fff047e24 */ /* 0x000fc6000f8e00ff */
[----:B------:R-:W-:Y:S02]  /*75e0*/  @P0 R2UR UR54, R6 ;  /* 0x00000000063602ca */ /* 0x000fe400000e0000 */
[----:B------:R-:W-:Y:S02]  /*75f0*/  @P0 R2UR UR52, R4 ;  /* 0x00000000043402ca */ /* 0x000fe400000e0000 */
[----:B------:R-:W-:-:S11]  /*7600*/  ELECT P0, URZ, PT ;  /* 0x0000000000ff782f */ /* 0x000fd60003800000 */
[----:B------:R-:W-:Y:S02]  /*7610*/  UTCHMMA.2CTA gdesc[UR52], gdesc[UR54], tmem[UR4], tmem[UR30], idesc[UR31], UPT ;  /* 0x00ff1e36340075ea */ /* 0x000fe4000ba00004 */
        /* <DEDUP_REMOVED lines=33> */
[----:B------:R0:W-:Y:S02]  /*7830*/  UTCHMMA.2CTA gdesc[UR44], gdesc[UR46], tmem[UR4], tmem[UR26], idesc[UR27], UPT ;  /* 0x00ff1a2e2c0075ea */ /* 0x0001e4000ba00004 */
        /* <DEDUP_REMOVED lines=63> */
[----:B------:R-:W-:Y:S02]  /*7c30*/  IMAD.U32 R4, RZ, RZ, UR15 ;  /* 0x0000000fff047e24 */ /* 0x000fe4000f8e00ff */
[----:B------:R-:W-:Y:S01]  /*7c40*/  UMOV UR15, UR11 ;  /* 0x0000000b000f7c82 */ /* 0x000fe20008000000 */
[----:B------:R-:W-:Y:S02]  /*7c50*/  @P0 R2UR UR10, R6 ;  /* 0x00000000060a02ca */ /* 0x000fe400000e0000 */
[----:B------:R-:W-:Y:S02]  /*7c60*/  @P0 R2UR UR76, R4 ;  /* 0x00000000044c02ca */ /* 0x000fe400000e0000 */
[----:B------:R-:W-:-:S13]  /*7c70*/  ELECT P0, URZ, PT ;  /* 0x0000000000ff782f */ /* 0x000fda0003800000 */
[----:B------:R-:W-:Y:S02]  /*7c80*/  @P0 VIADD R0, R13, 0x200 ;  /* 0x000002000d000836 */ /* 0x000fe40000000000 */
[----:B------:R-:W-:Y:S02]  /*7c90*/  @P0 IMAD.MOV.U32 R2, RZ, RZ, RZ ;  /* 0x000000ffff020224 */ /* 0x000fe400078e00ff */
[----:B------:R-:W-:Y:S01]  /*7ca0*/  @P0 IMAD.MOV.U32 R7, RZ, RZ, 0x40004040 ;  /* 0x40004040ff070424 */ /* 0x000fe200078e00ff */
[----:B------:R-:W-:Y:S01]  /*7cb0*/  @P0 R2UR UR14, R0 ;  /* 0x00000000000e02ca */ /* 0x000fe200000e0000 */
[----:B------:R-:W-:Y:S01]  /*7cc0*/  @P0 VIADD R0, R9, 0x800 ;  /* 0x0000080009000836 */ /* 0x000fe20000000000 */
[----:B------:R-:W-:Y:S01]  /*7cd0*/  @P0 R2UR UR12, R2 ;  /* 0x00000000020c02ca */ /* 0x000fe200000e0000 */
[----:B------:R-:W-:Y:S01]  /*7ce0*/  @P0 IMAD.MOV.U32 R5, RZ, RZ, 0x40004040 ;  /* 0x40004040ff050424 */ /* 0x000fe200078e00ff */
[----:B------:R-:W-:-:S04]  /*7cf0*/  @P0 R2UR UR9, R7 ;  /* 0x00000000070902ca */ /* 0x000fc800000e0000 */
[----:B------:R-:W-:-:S05]  /*7d00*/  @P0 R2UR UR7, R5 ;  /* 0x00000000050702ca */ /* 0x000fca00000e0000 */
[----:B------:R-:W-:Y:S01]  /*7d10*/  IMAD.U32 R6, RZ, RZ, UR14 ;  /* 0x0000000eff067e24 */ /* 0x000fe2000f8e00ff */
[----:B------:R-:W-:Y:S01]  /*7d20*/  @P0 R2UR UR14, R0 ;  /* 0x00000000000e02ca */ /* 0x000fe200000e0000 */
[----:B------:R-:W-:Y:S02]  /*7d30*/  IMAD.U32 R28, RZ, RZ, UR12 ;  /* 0x0000000cff1c7e24 */ /* 0x000fe4000f8e00ff */
[----:B------:R-:W-:Y:S01]  /*7d40*/  IMAD.U32 R33, RZ, RZ, UR9 ;  /* 0x00000009ff217e24 */ /* 0x000fe2000f8e00ff */
[----:B------:R-:W-:Y:S02]  /*7d50*/  @P0 R2UR UR8, R6 ;  /* 0x00000000060802ca */ /* 0x000fe400000e0000 */
[----:B0-----:R-:W-:Y:S01]  /*7d60*/  R2UR UR46, R28 ;  /* 0x000000001c2e72ca */ /* 0x001fe200000e0000 */
[----:B------:R-:W-:Y:S01]  /*7d70*/  IMAD.U32 R31, RZ, RZ, UR7 ;  /* 0x00000007ff1f7e24 */ /* 0x000fe2000f8e00ff */
[----:B------:R-:W-:-:S04]  /*7d80*/  R2UR UR27, R33 ;  /* 0x00000000211b72ca */ /* 0x000fc800000e0000 */
[----:B------:R-:W-:Y:S01]  /*7d90*/  R2UR UR49, R31 ;  /* 0x000000001f3172ca */ /* 0x000fe200000e0000 */
[----:B------:R-:W-:Y:S01]  /*7da0*/  IMAD.U32 R4, RZ, RZ, UR14 ;  /* 0x0000000eff047e24 */ /* 0x000fe2000f8e00ff */
[----:B------:R-:W-:-:S03]  /*7db0*/  R2UR UR14, R8 ;  /* 0x00000000080e72ca */ /* 0x000fc600000e0000 */
[----:B------:R-:W-:Y:S01]  /*7dc0*/  IMAD.U32 R32, RZ, RZ, UR8 ;  /* 0x00000008ff207e24 */ /* 0x000fe2000f8e00ff */
[----:B------:R-:W-:-:S04]  /*7dd0*/  @P0 R2UR UR6, R4 ;  /* 0x00000000040602ca */ /* 0x000fc800000e0000 */
[----:B------:R-:W-:-:S05]  /*7de0*/  R2UR UR26, R32 ;  /* 0x00000000201a72ca */ /* 0x000fca00000e0000 */
[----:B------:R-:W-:-:S04]  /*7df0*/  IMAD.U32 R3, RZ, RZ, UR14 ;  /* 0x0000000eff037e24 */ /* 0x000fc8000f8e00ff */
[----:B------:R-:W-:Y:S01]  /*7e00*/  IMAD.U32 R30, RZ, RZ, UR6 ;  /* 0x00000006ff1e7e24 */ /* 0x000fe2000f8e00ff */
[----:B------:R-:W-:Y:S02]  /*7e10*/  @P0 R2UR UR13, R3 ;  /* 0x00000000030d02ca */ /* 0x000fe400000e0000 */
[----:B------:R-:W-:Y:S02]  /*7e20*/  ELECT P0, URZ, PT ;  /* 0x0000000000ff782f */ /* 0x000fe40003800000 */
[----:B------:R-:W-:-:S09]  /*7e30*/  R2UR UR48, R30 ;  /* 0x000000001e3072ca */ /* 0x000fd200000e0000 */
[----:B------:R-:W-:Y:S02]  /*7e40*/  IMAD.U32 R29, RZ, RZ, UR13 ;  /* 0x0000000dff1d7e24 */ /* 0x000fe4000f8e00ff */
[----:B------:R-:W-:Y:S01]  /*7e50*/  @P0 R2UR UR13, R3 ;  /* 0x00000000030d02ca */ /* 0x000fe200000e0000 */
[----:B------:R-:W-:Y:S02]  /*7e60*/  @P0 VIADD R0, R13, 0x202 ;  /* 0x000002020d000836 */ /* 0x000fe40000000000 */
[----:B------:R-:W-:Y:S01]  /*7e70*/  @P0 IMAD.MOV.U32 R2, RZ, RZ, RZ ;  /* 0x000000ffff020224 */ /* 0x000fe200078e00ff */
[----:B------:R-:W-:Y:S01]  /*7e80*/  R2UR UR47, R29 ;  /* 0x000000001d2f72ca */ /* 0x000fe200000e0000 */
[----:B------:R-:W-:Y:S01]  /*7e90*/  @P0 IMAD.MOV.U32 R7, RZ, RZ, 0x40004040 ;  /* 0x40004040ff070424 */ /* 0x000fe200078e00ff */
[----:B------:R-:W-:Y:S01]  /*7ea0*/  @P0 R2UR UR14, R0 ;  /* 0x00000000000e02ca */ /* 0x000fe200000e0000 */
[----:B------:R-:W-:Y:S01]  /*7eb0*/  @P0 VIADD R0, R9, 0x802 ;  /* 0x0000080209000836 */ /* 0x000fe20000000000 */
[----:B------:R-:W-:Y:S01]  /*7ec0*/  @P0 R2UR UR12, R2 ;  /* 0x00000000020c02ca */ /* 0x000fe200000e0000 */
[----:B------:R-:W-:Y:S01]  /*7ed0*/  @P0 IMAD.MOV.U32 R5, RZ, RZ, 0x40004040 ;  /* 0x40004040ff050424 */ /* 0x000fe200078e00ff */
[----:B------:R-:W-:-:S03]  /*7ee0*/  @P0 R2UR UR9, R7 ;  /* 0x00000000070902ca */ /* 0x000fc600000e0000 */
[----:B------:R-:W-:Y:S01]  /*7ef0*/  IMAD.U32 R23, RZ, RZ, UR13 ;  /* 0x0000000dff177e24 */ /* 0x000fe2000f8e00ff */
[----:B------:R-:W-:-:S04]  /*7f00*/  @P0 R2UR UR7, R5 ;  /* 0x00000000050702ca */ /* 0x000fc800000e0000 */
[----:B------:R-:W-:Y:S01]  /*7f10*/  R2UR UR51, R23 ;  /* 0x00000000173372ca */ /* 0x000fe200000e0000 */
[----:B------:R-:W-:Y:S01]  /*7f20*/  IMAD.U32 R6, RZ, RZ, UR14 ;  /* 0x0000000eff067e24 */ /* 0x000fe2000f8e00ff */
[----:B------:R-:W-:Y:S01]  /*7f30*/  @P0 R2UR UR14, R0 ;  /* 0x00000000000e02ca */ /* 0x000fe200000e0000 */
[----:B------:R-:W-:Y:S02]  /*7f40*/  IMAD.U32 R22, RZ, RZ, UR12 ;  /* 0x0000000cff167e24 */ /* 0x000fe4000f8e00ff */
[----:B------:R-:W-:Y:S01]  /*7f50*/  IMAD.U32 R27, RZ, RZ, UR9 ;  /* 0x00000009ff1b7e24 */ /* 0x000fe2000f8e00ff */
[----:B------:R-:W-:Y:S02]  /*7f60*/  @P0 R2UR UR8, R6 ;  /* 0x00000000060802ca */ /* 0x000fe400000e0000 */
[----:B------:R-:W-:Y:S01]  /*7f70*/  R2UR UR50, R22 ;  /* 0x00000000163272ca */ /* 0x000fe200000e0000 */
[----:B------:R-:W-:Y:S01]  /*7f80*/  IMAD.U32 R25, RZ, RZ, UR7 ;  /* 0x00000007ff197e24 */ /* 0x000fe2000f8e00ff */
[----:B------:R-:W-:-:S04]  /*7f90*/  R2UR UR29, R27 ;  /* 0x000000001b1d72ca */ /* 0x000fc800000e0000 */
[----:B------:R-:W-:Y:S01]  /*7fa0*/  R2UR UR53, R25 ;  /* 0x00000000193572ca */ /* 0x000fe200000e0000 */
[----:B------:R-:W-:Y:S01]  /*7fb0*/  IMAD.U32 R4, RZ, RZ, UR14 ;  /* 0x0000000eff047e24 */ /* 0x000fe2000f8e00ff */
[----:B------:R-:W-:-:S03]  /*7fc0*/  R2UR UR14, R8 ;  /* 0x00000000080e72ca */ /* 0x000fc600000e0000 */
[----:B------:R-:W-:Y:S01]  /*7fd0*/  IMAD.U32 R26, RZ, RZ, UR8 ;  /* 0x00000008ff1a7e24 */ /* 0x000fe2000f8e00ff */
[----:B------:R-:W-:Y:S02]  /*7fe0*/  @P0 R2UR UR6, R4 ;  /* 0x00000000040602ca */ /* 0x000fe400000e0000 */
[----:B------:R-:W-:Y:S02]  /*7ff0*/  ELECT P0, URZ, PT ;  /* 0x0000000000ff782f */ /* 0x000fe40003800000 */
[----:B------:R-:W-:-:S05]  /*8000*/  R2UR UR28, R26 ;  /* 0x000000001a1c72ca */ /* 0x000fca00000e0000 */
[----:B------:R-:W-:-:S04]  /*8010*/  IMAD.U32 R3, RZ, RZ, UR14 ;  /* 0x0000000eff037e24 */ /* 0x000fc8000f8e00ff */
        /* <DEDUP_REMOVED lines=43> */
[----:B------:R-:W-:-:S04]  /*82d0*/  @P0 R2UR UR14, R0 ;  /* 0x00000000000e02ca */ /* 0x000fc800000e0000 */
[----:B------:R-:W-:-:S09]  /*82e0*/  @P0 R2UR UR18, R6 ;  /* 0x00000000061202ca */ /* 0x000fd200000e0000 */
[----:B------:R-:W-:Y:S01]  /*82f0*/  IMAD.U32 R4, RZ, RZ, UR14 ;  /* 0x0000000eff047e24 */ /* 0x000fe2000f8e00ff */
[----:B------:R-:W-:-:S04]  /*8300*/  R2UR UR14, R8 ;  /* 0x00000000080e72ca */ /* 0x000fc800000e0000 */
[----:B------:R-:W-:Y:S02]  /*8310*/  @P0 R2UR UR20, R4 ;  /* 0x00000000041402ca */ /* 0x000fe400000e0000 */
[----:B------:R-:W-:-:S07]  /*8320*/  ELECT P0, URZ, PT ;  /* 0x0000000000ff782f */ /* 0x000fce0003800000 */
[----:B------:R-:W-:-:S06]  /*8330*/  IMAD.U32 R3, RZ, RZ, UR14 ;  /* 0x0000000eff037e24 */ /* 0x000fcc000f8e00ff */
[----:B------:R-:W-:Y:S01]  /*8340*/  @P0 VIADD R0, R13, 0x300 ;  /* 0x000003000d000836 */ /* 0x000fe20000000000 */
[----:B------:R-:W-:Y:S01]  /*8350*/  @P0 R2UR UR33, R3 ;  /* 0x00000000032102ca */ /* 0x000fe200000e0000 */
        /* <DEDUP_REMOVED lines=39> */
[----:B------:R-:W-:Y:S02]  /*85d0*/  @P0 VIADD R0, R9, 0xc04 ;  /* 0x00000c0409000836 */ /* 0x000fe40000000000 */
[----:B------:R-:W-:Y:S01]  /*85e0*/  @P0 IMAD.MOV.U32 R5, RZ, RZ, 0x40004040 ;  /* 0x40004040ff050424 */ /* 0x000fe200078e00ff */
[----:B------:R-:W-:-:S04]  /*85f0*/  @P0 R2UR UR9, R7 ;  /* 0x00000000070902ca */ /* 0x000fc800000e0000 */
[----:B------:R-:W-:-:S05]  /*8600*/  @P0 R2UR UR7, R5 ;  /* 0x00000000050702ca */ /* 0x000fca00000e0000 */
[----:B------:R-:W-:Y:S01]  /*8610*/  IMAD.U32 R6, RZ, RZ, UR14 ;  /* 0x0000000eff067e24 */ /* 0x000fe2000f8e00ff */
[----:B------:R-:W-:Y:S02]  /*8620*/  @P0 R2UR UR14, R0 ;  /* 0x00000000000e02ca */ /* 0x000fe400000e0000 */
[----:B------:R-:W-:Y:S02]  /*8630*/  SEL R0, R58, 0x10100010, !P4 ;  /* 0x101000103a007807 */ /* 0x000fe40006000000 */
[----:B------:R-:W-:-:S09]  /*8640*/  @P0 R2UR UR8, R6 ;  /* 0x00000000060802ca */ /* 0x000fd200000e0000 */
[----:B------:R-:W-:Y:S01]  /*8650*/  IMAD.U32 R4, RZ, RZ, UR14 ;  /* 0x0000000eff047e24 */ /* 0x000fe2000f8e00ff */
[----:B------:R-:W-:Y:S01]  /*8660*/  UMOV UR14, UR10 ;  /* 0x0000000a000e7c82 */ /* 0x000fe20008000000 */
[----:B------:R-:W-:Y:S01]  /*8670*/  @P0 R2UR UR10, R2 ;  /* 0x00000000020a02ca */ /* 0x000fe200000e0000 */
[----:B------:R0:W-:Y:S01]  /*8680*/  UTCHMMA.2CTA gdesc[UR76], gdesc[UR14], tmem[UR4], tmem[UR74], idesc[UR75], UPT ;  /* 0x00ff4a0e4c0075ea */ /* 0x0001e2000ba00004 */
[----:B------:R-:W-:Y:S01]  /*8690*/  UTCHMMA.2CTA gdesc[UR48], gdesc[UR26], tmem[UR4], tmem[UR46], idesc[UR47], UPT ;  /* 0x00ff2e1a300075ea */ /* 0x000fe2000ba00004 */
[----:B------:R-:W-:Y:S01]  /*86a0*/  UTCHMMA.2CTA gdesc[UR52], gdesc[UR28], tmem[UR4], tmem[UR50], idesc[UR51], UPT ;  /* 0x00ff321c340075ea */ /* 0x000fe2000ba00004 */
[----:B------:R-:W-:Y:S01]  /*86b0*/  UTCHMMA.2CTA gdesc[UR60], gdesc[UR30], tmem[UR4], tmem[UR54], idesc[UR55], UPT ;  /* 0x00ff361e3c0075ea */ /* 0x000fe2000ba00004 */
[----:B------:R3:W-:Y:S01]  /*86c0*/  UTCHMMA.2CTA gdesc[UR20], gdesc[UR18], tmem[UR4], tmem[UR16], idesc[UR17], UPT ;  /* 0x00ff1012140075ea */ /* 0x0007e2000ba00004 */
[----:B------:R-:W-:Y:S01]  /*86d0*/  @P0 R2UR UR6, R4 ;  /* 0x00000000040602ca */ /* 0x000fe200000e0000 */
[----:B------:R4:W-:Y:S01]  /*86e0*/  UTCHMMA.2CTA gdesc[UR62], gdesc[UR34], tmem[UR4], tmem[UR32], idesc[UR33], UPT ;  /* 0x00ff20223e0075ea */ /* 0x0009e2000ba00004 */
[----:B------:R5:W-:Y:S01]  /*86f0*/  UTCHMMA.2CTA gdesc[UR12], gdesc[UR56], tmem[UR4], tmem[UR58], idesc[UR59], UPT ;  /* 0x00ff3a380c0075ea */ /* 0x000be2000ba00004 */
[----:B------:R-:W-:-:S05]  /*8700*/  SEL R2, RZ, 0x4000, P5 ;  /* 0x00004000ff027807 */ /* 0x000fca0002800000 */
[----:B------:R-:W-:-:S05]  /*8710*/  IMAD.IADD R8, R2, 0x1, R0 ;  /* 0x0000000102087824 */ /* 0x000fca00078e0200 */
[----:B------:R1:W-:Y:S01]  /*8720*/  UTCHMMA.2CTA gdesc[UR6], gdesc[UR8], tmem[UR4], tmem[UR10], idesc[UR11], UPT ;  /* 0x00ff0a08060075ea */ /* 0x0003e2000ba00004 */
[----:B0-----:R-:W-:Y:S01]  /*8730*/  UMOV UR14, 0x3 ;  /* 0x00000003000e7882 */ /* 0x001fe20000000000 */
[----:B------:R-:W-:Y:S02]  /*8740*/  R2UR UR15, R8 ;  /* 0x00000000080f72ca */ /* 0x000fe400000e0000 */
[----:B---3--:R-:W-:Y:S02]  /*8750*/  R2UR.FILL UR21, R39 ;  /* 0x00000000271572ca */ /* 0x008fe400004e0000 */
[----:B------:R-:W-:Y:S02]  /*8760*/  R2UR.FILL UR20, R38 ;  /* 0x00000000261472ca */ /* 0x000fe400004e0000 */
[----:B----4-:R-:W-:Y:S02]  /*8770*/  R2UR.FILL UR33, R41 ;  /* 0x00000000292172ca */ /* 0x010fe400004e0000 */
[----:B------:R-:W-:-:S02]  /*8780*/  R2UR.FILL UR32, R40 ;  /* 0x00000000282072ca */ /* 0x000fc400004e0000 */
[----:B------:R-:W-:Y:S02]  /*8790*/  R2UR.FILL UR35, R43 ;  /* 0x000000002b2372ca */ /* 0x000fe400004e0000 */
[----:B------:R-:W-:Y:S01]  /*87a0*/  R2UR.FILL UR34, R42 ;  /* 0x000000002a2272ca */ /* 0x000fe200004e0000 */
[----:B------:R-:W-:Y:S01]  /*87b0*/  IMAD.U32 R3, RZ, RZ, UR15 ;  /* 0x0000000fff037e24 */ /* 0x000fe2000f8e00ff */
[----:B------:R-:W-:Y:S02]  /*87c0*/  R2UR.FILL UR19, R37 ;  /* 0x00000000251372ca */ /* 0x000fe400004e0000 */
[----:B------:R-:W-:Y:S02]  /*87d0*/  R2UR.FILL UR18, R34 ;  /* 0x00000000221272ca */ /* 0x000fe400004e0000 */
[----:B------:R-:W-:Y:S02]  /*87e0*/  R2UR.FILL UR17, R20 ;  /* 0x00000000141172ca */ /* 0x000fe400004e0000 */
[----:B------:R-:W-:-:S02]  /*87f0*/  R2UR.FILL UR63, R57 ;  /* 0x00000000393f72ca */ /* 0x000fc400004e0000 */
[----:B------:R-:W-:Y:S02]  /*8800*/  R2UR.FILL UR62, R56 ;  /* 0x00000000383e72ca */ /* 0x000fe400004e0000 */
[----:B-----5:R-:W-:Y:S01]  /*8810*/  R2UR.FILL UR59, R55 ;  /* 0x00000000373b72ca */ /* 0x020fe200004e0000 */
[----:B------:R0:W-:Y:S01]  /*8820*/  UTCHMMA.2CTA gdesc[UR32], gdesc[UR34], tmem[UR4], tmem[UR20], idesc[UR21], UPT ;  /* 0x00ff1422200075ea */ /* 0x0001e2000ba00004 */
[----:B------:R-:W-:Y:S02]  /*8830*/  R2UR.FILL UR58, R54 ;  /* 0x00000000363a72ca */ /* 0x000fe400004e0000 */
[----:B------:R-:W-:Y:S01]  /*8840*/  R2UR.FILL UR57, R53 ;  /* 0x00000000353972ca */ /* 0x000fe200004e0000 */
[----:B------:R0:W-:Y:S01]  /*8850*/  UTCBAR.2CTA.MULTICAST [UR19], URZ, UR18 ;  /* 0x000000ff130073e9 */ /* 0x0001e20008200812 */
[----:B------:R-:W3:Y:S02]  /*8860*/  FENCE.VIEW.ASYNC.T ;  /* 0x00000000000073c6 */ /* 0x000ee40000000200 */
[----:B---3--:R0:W-:Y:S01]  /*8870*/  UTCBAR.2CTA.MULTICAST [UR17], URZ, UR14 ;  /* 0x000000ff110073e9 */ /* 0x0081e2000820080e */
[----:B------:R-:W3:Y:S01]  /*8880*/  SYNCS.PHASECHK.TRANS64.TRYWAIT P0, [R10+URZ+0x40], RZ ;  /* 0x000040ff0a0075a7 */ /* 0x000ee200080011ff */
[----:B------:R-:W-:-:S02]  /*8890*/  R2UR.FILL UR56, R52 ;  /* 0x00000000343872ca */ /* 0x000fc400004e0000 */
[----:B------:R-:W-:Y:S02]  /*88a0*/  R2UR.FILL UR13, R51 ;  /* 0x00000000330d72ca */ /* 0x000fe400004e0000 */
[----:B------:R-:W-:Y:S02]  /*88b0*/  R2UR.FILL UR12, R50 ;  /* 0x00000000320c72ca */ /* 0x000fe400004e0000 */
[----:B-1----:R-:W-:Y:S02]  /*88c0*/  R2UR.FILL UR11, R49 ;  /* 0x00000000310b72ca */ /* 0x002fe400004e0000 */
[----:B------:R-:W-:Y:S02]  /*88d0*/  R2UR.FILL UR10, R48 ;  /* 0x00000000300a72ca */ /* 0x000fe400004e0000 */
[----:B------:R-:W-:Y:S02]  /*88e0*/  R2UR.FILL UR9, R47 ;  /* 0x000000002f0972ca */ /* 0x000fe400004e0000 */
[----:B------:R-:W-:-:S02]  /*88f0*/  R2UR.FILL UR8, R46 ;  /* 0x000000002e0872ca */ /* 0x000fc400004e0000 */
[----:B------:R-:W-:Y:S02]  /*8900*/  R2UR.FILL UR7, R45 ;  /* 0x000000002d0772ca */ /* 0x000fe400004e0000 */
[----:B------:R-:W-:Y:S01]  /*8910*/  R2UR.FILL UR6, R44 ;  /* 0x000000002c0672ca */ /* 0x000fe200004e0000 */
[----:B0--3--:R-:W-:-:S14]  /*8920*/  @!P0 BRA `(.L_x_98) ;  /* 0x000000f0005c8947 */ /* 0x009fdc0003800000 */
.L_x_217:
[----:B------:R-:W1:Y:S02]  /*8930*/  SYNCS.PHASECHK.TRANS64.TRYWAIT P0, [R10+URZ+0x20], RZ ;  /* 0x000020ff0a0075a7 */ /* 0x000e6400080011ff */
[----:B-1----:R-:W-:Y:S05]  /*8940*/  @!P0 BRA `(.L_x_99) ;  /* 0x000000f000688947 */ /* 0x002fea0003800000 */
.L_x_218:
[----:B------:R-:W3:Y:S02]  /*8950*/  SYNCS.PHASECHK.TRANS64.TRYWAIT P0, [R10+URZ+0x98], R59 ;  /* 0x0000983b0a0075a7 */ /* 0x000ee400080011ff */
[----:B---3--:R-:W-:Y:S05]  /*8960*/  @!P0 BRA `(.L_x_100) ;  /* 0x000000f000748947 */ /* 0x008fea0003800000 */
.L_x_220:
        /* <DEDUP_REMOVED lines=25> */
[----:B---3--:R-:W-:Y:S01]  /*8b00*/  @P0 IMAD.MOV.U32 R5, RZ, RZ, 0x40004040 ;  /* 0x40004040ff050424 */ /* 0x008fe200078e00ff */
        /* <DEDUP_REMOVED lines=15> */
[----:B------:R-:W-:Y:S02]  /*8c00*/  MOV.SPILL R38, UR20 ;  /* 0x0000001400267c02 */ /* 0x000fe40009000f00 */
[----:B------:R-:W-:Y:S02]  /*8c10*/  MOV.SPILL R54, UR64 ;  /* 0x0000004000367c02 */ /* 0x000fe40009000f00 */
[----:B------:R-:W-:-:S02]  /*8c20*/  @P0 R2UR UR19, R0 ;  /* 0x00000000001302ca */ /* 0x000fc400000e0000 */
[----:B------:R-:W-:Y:S02]  /*8c30*/  ELECT P0, URZ, PT ;  /* 0x0000000000ff782f */ /* 0x000fe40003800000 */
[----:B------:R-:W-:Y:S02]  /*8c40*/  MOV.SPILL R53, UR57 ;  /* 0x0000003900357c02 */ /* 0x000fe40009000f00 */
[----:B------:R-:W-:-:S07]  /*8c50*/  MOV.SPILL R52, UR56 ;  /* 0x0000003800347c02 */ /* 0x000fce0009000f00 */
[----:B------:R-:W-:Y:S02]  /*8c60*/  MOV.SPILL R37, UR19 ;  /* 0x0000001300257c02 */ /* 0x000fe40009000f00 */
[----:B------:R-:W-:Y:S01]  /*8c70*/  @P0 VIADD R2, R10, 0x48 ;  /* 0x000000480a020836 */ /* 0x000fe20000000000 */
[----:B------:R-:W-:-:S04]  /*8c80*/  @P0 LOP3.LUT R0, R21, 0xffff, RZ, 0xc0, !PT ;  /* 0x0000ffff15000812 */ /* 0x000fc800078ec0ff */
[----:B------:R-:W-:Y:S02]  /*8c90*/  @P0 R2UR UR18, R2 ;  /* 0x00000000021202ca */ /* 0x000fe400000e0000 */
[----:B------:R-:W-:Y:S02]  /*8ca0*/  @P0 R2UR UR17, R0 ;  /* 0x00000000001102ca */ /* 0x000fe400000e0000 */
[----:B------:R-:W-:-:S09]  /*8cb0*/  ELECT P0, URZ, PT ;  /* 0x0000000000ff782f */ /* 0x000fd20003800000 */
[----:B------:R-:W-:Y:S02]  /*8cc0*/  MOV.SPILL R34, UR18 ;  /* 0x0000001200227c02 */ /* 0x000fe40009000f00 */
        /* <DEDUP_REMOVED lines=134> */
[----:B---3--:R-:W-:Y:S01]  /*9530*/  R2UR UR46, R28 ;  /* 0x000000001c2e72ca */ /* 0x008fe200000e0000 */
        /* <DEDUP_REMOVED lines=139> */
[----:B------:R-:W-:-:S04]  /*9df0*/  @P0 R2UR UR14, R0 ;  /* 0x00000000000e02ca */ /* 0x000fc800000e0000 */
        /* <DEDUP_REMOVED lines=11> */
[----:B------:R-:W-:Y:S01]  /*9eb0*/  ISETP.NE.U32.AND P0, PT, R61, 0x1, PT ;  /* 0x000000013d00780c */ /* 0x000fe20003f05070 */
[----:B------:R0:W-:Y:S01]  /*9ec0*/  UTCHMMA.2CTA gdesc[UR12], gdesc[UR56], tmem[UR11], tmem[UR64], idesc[UR65], UPT ;  /* 0x00ff40380c0075ea */ /* 0x0001e2000ba0000b */
[----:B------:R-:W-:-:S02]  /*9ed0*/  IMAD.MOV.U32 R2, RZ, RZ, 0x10412010 ;  /* 0x10412010ff027424 */ /* 0x000fc400078e00ff */
[----:B------:R-:W-:-:S03]  /*9ee0*/  SEL R0, RZ, 0x4000, P0 ;  /* 0x00004000ff007807 */ /* 0x000fc60000000000 */
[----:B------:R-:W-:-:S04]  /*9ef0*/  SEL R2, R2, 0x10410010, !P6 ;  /* 0x1041001002027807 */ /* 0x000fc80007000000 */
[----:B------:R1:W-:Y:S01]  /*9f00*/  UTCHMMA.2CTA gdesc[UR4], gdesc[UR6], tmem[UR11], tmem[UR8], idesc[UR9], UPT ;  /* 0x00ff0806040075ea */ /* 0x0003e2000ba0000b */
[----:B------:R-:W-:Y:S01]  /*9f10*/  IMAD.IADD R8, R0, 0x1, R2 ;  /* 0x0000000100087824 */ /* 0x000fe200078e0202 */
[----:B---3--:R-:W-:-:S04]  /*9f20*/  UMOV UR14, 0x3 ;  /* 0x00000003000e7882 */ /* 0x008fc80000000000 */
[----:B------:R-:W-:Y:S02]  /*9f30*/  R2UR UR15, R8 ;  /* 0x00000000080f72ca */ /* 0x000fe400000e0000 */
[----:B----4-:R-:W-:Y:S02]  /*9f40*/  R2UR.FILL UR21, R39 ;  /* 0x00000000271572ca */ /* 0x010fe400004e0000 */
[----:B------:R-:W-:Y:S02]  /*9f50*/  R2UR.FILL UR20, R38 ;  /* 0x00000000261472ca */ /* 0x000fe400004e0000 */
[----:B-----5:R-:W-:Y:S02]  /*9f60*/  R2UR.FILL UR33, R41 ;  /* 0x00000000292172ca */ /* 0x020fe400004e0000 */
[----:B------:R-:W-:Y:S02]  /*9f70*/  R2UR.FILL UR32, R40 ;  /* 0x00000000282072ca */ /* 0x000fe400004e0000 */
[----:B------:R-:W-:-:S02]  /*9f80*/  R2UR.FILL UR35, R43 ;  /* 0x000000002b2372ca */ /* 0x000fc400004e0000 */
[----:B------:R-:W-:Y:S01]  /*9f90*/  R2UR.FILL UR34, R42 ;  /* 0x000000002a2272ca */ /* 0x000fe200004e0000 */
[----:B------:R-:W-:Y:S01]  /*9fa0*/  IMAD.U32 R3, RZ, RZ, UR15 ;  /* 0x0000000fff037e24 */ /* 0x000fe2000f8e00ff */
[----:B------:R-:W-:Y:S02]  /*9fb0*/  R2UR.FILL UR19, R37 ;  /* 0x00000000251372ca */ /* 0x000fe400004e0000 */
[----:B------:R-:W-:Y:S02]  /*9fc0*/  R2UR.FILL UR17, R20 ;  /* 0x00000000141172ca */ /* 0x000fe400004e0000 */
[----:B------:R-:W-:Y:S02]  /*9fd0*/  R2UR.FILL UR18, R34 ;  /* 0x00000000221272ca */ /* 0x000fe400004e0000 */
[----:B------:R-:W-:Y:S02]  /*9fe0*/  R2UR.FILL UR67, R57 ;  /* 0x00000000394372ca */ /* 0x000fe400004e0000 */
[----:B------:R-:W-:-:S02]  /*9ff0*/  R2UR.FILL UR66, R56 ;  /* 0x00000000384272ca */ /* 0x000fc400004e0000 */
[----:B0-----:R-:W-:Y:S01]  /*a000*/  R2UR.FILL UR65, R55 ;  /* 0x00000000374172ca */ /* 0x001fe200004e0000 */
[----:B------:R0:W-:Y:S01]  /*a010*/  UTCHMMA.2CTA gdesc[UR32], gdesc[UR34], tmem[UR11], tmem[UR20], idesc[UR21], UPT ;  /* 0x00ff1422200075ea */ /* 0x0001e2000ba0000b */
[----:B------:R-:W-:Y:S01]  /*a020*/  R2UR.FILL UR64, R54 ;  /* 0x00000000364072ca */ /* 0x000fe200004e0000 */
[----:B------:R0:W-:Y:S01]  /*a030*/  UTCBAR.2CTA.MULTICAST [UR19], URZ, UR14 ;  /* 0x000000ff130073e9 */ /* 0x0001e2000820080e */
[----:B------:R-:W-:Y:S02]  /*a040*/  R2UR.FILL UR57, R53 ;  /* 0x00000000353972ca */ /* 0x000fe400004e0000 */
[----:B------:R-:W-:Y:S01]  /*a050*/  R2UR.FILL UR56, R52 ;  /* 0x00000000343872ca */ /* 0x000fe200004e0000 */
[----:B------:R0:W-:Y:S01]  /*a060*/  UTCBAR.2CTA.MULTICAST [UR18], URZ, UR17 ;  /* 0x000000ff120073e9 */ /* 0x0001e20008200811 */
[----:B------:R-:W3:Y:S01]  /*a070*/  SYNCS.PHASECHK.TRANS64.TRYWAIT P0, [R10+URZ+0xa0], RZ ;  /* 0x0000a0ff0a0075a7 */ /* 0x000ee200080011ff */
[----:B------:R-:W-:Y:S02]  /*a080*/  R2UR.FILL UR13, R51 ;  /* 0x00000000330d72ca */ /* 0x000fe400004e0000 */
[----:B------:R-:W-:-:S02]  /*a090*/  R2UR.FILL UR12, R50 ;  /* 0x00000000320c72ca */ /* 0x000fc400004e0000 */
[----:B-1----:R-:W-:Y:S02]  /*a0a0*/  R2UR.FILL UR9, R49 ;  /* 0x00000000310972ca */ /* 0x002fe400004e0000 */
[----:B------:R-:W-:Y:S02]  /*a0b0*/  R2UR.FILL UR8, R48 ;  /* 0x00000000300872ca */ /* 0x000fe400004e0000 */
[----:B------:R-:W-:Y:S02]  /*a0c0*/  R2UR.FILL UR7, R47 ;  /* 0x000000002f0772ca */ /* 0x000fe400004e0000 */
[----:B------:R-:W-:Y:S02]  /*a0d0*/  R2UR.FILL UR6, R46 ;  /* 0x000000002e0672ca */ /* 0x000fe400004e0000 */
[----:B------:R-:W-:Y:S02]  /*a0e0*/  R2UR.FILL UR5, R45 ;  /* 0x000000002d0572ca */ /* 0x000fe400004e0000 */
[----:B------:R-:W-:Y:S01]  /*a0f0*/  R2UR.FILL UR4, R44 ;  /* 0x000000002c0472ca */ /* 0x000fe200004e0000 */
[----:B0--3--:R-:W-:-:S14]  /*a100*/  @!P0 BRA `(.L_x_101) ;  /* 0x000000d800a88947 */ /* 0x009fdc0003800000 */
.L_x_221:
[----:B------:R-:W1:Y:S02]  /*a110*/  SYNCS.PHASECHK.TRANS64.TRYWAIT P0, [R10+URZ+0x50], RZ ;  /* 0x000050ff0a0075a7 */ /* 0x000e6400080011ff */
[----:B-1----:R-:W-:Y:S05]  /*a120*/  @!P0 BRA `(.L_x_102) ;  /* 0x000000d800b48947 */ /* 0x002fea0003800000 */
.L_x_222:
[----:B------:R-:W-:Y:S01]  /*a130*/  ELECT P0, URZ, PT ;  /* 0x0000000000ff782f */ /* 0x000fe20003800000 */
[----:B------:R-:W-:Y:S01]  /*a140*/  VIADD R0, R36, 0x180 ;  /* 0x0000018024007836 */ /* 0x000fe20000000000 */
[----:B------:R-:W-:Y:S01]  /*a150*/  R2UR UR14, R8 ;  /* 0x00000000080e72ca */ /* 0x000fe200000e0000 */
[----:B------:R-:W-:-:S03]  /*a160*/  UPLOP3.LUT UP1, UPT, UPT, UPT, UPT, 0x80, 0x8 ;  /* 0x000000000008789c */ /* 0x000fc60003f2f070 */
[----:B------:R-:W-:-:S07]  /*a170*/  R2UR UR16, R0 ;  /* 0x00000000001072ca */ /* 0x000fce00000e0000 */
[----:B------:R-:W-:Y:S01]  /*a180*/  @P0 IMAD.MOV.U32 R2, RZ, RZ, RZ ;  /* 0x000000ffff020224 */ /* 0x000fe200078e00ff */
[----:B------:R-:W-:Y:S01]  /*a190*/  @P0 R2UR UR27, R3 ;  /* 0x00000000031b02ca */ /* 0x000fe200000e0000 */
[----:B------:R-:W-:Y:S01]  /*a1a0*/  IMAD.U32 R3, RZ, RZ, UR14 ;  /* 0x0000000eff037e24 */ /* 0x000fe2000f8e00ff */
[----:B------:R-:W-:Y:S02]  /*a1b0*/  UMOV UR14, 0x3 ;  /* 0x00000003000e7882 */ /* 0x000fe40000000000 */
[----:B------:R-:W-:Y:S01]  /*a1c0*/  @P0 R2UR UR26, R2 ;  /* 0x00000000021a02ca */ /* 0x000fe200000e0000 */
[----:B------:R-:W-:Y:S01]  /*a1d0*/  VIADD R2, R35, 0x6 ;  /* 0x0000000623027836 */ /* 0x000fe20000000000 */
[----:B------:R-:W-:Y:S01]  /*a1e0*/  ELECT P0, URZ, PT ;  /* 0x0000000000ff782f */ /* 0x000fe20003800000 */
[----:B------:R-:W-:-:S03]  /*a1f0*/  IMAD.U32 R6, RZ, RZ, UR16 ;  /* 0x00000010ff067e24 */ /* 0x000fc6000f8e00ff */
[----:B------:R-:W-:-:S07]  /*a200*/  R2UR UR15, R2 ;  /* 0x00000000020f72ca */ /* 0x000fce00000e0000 */
[----:B------:R3:W-:Y:S02]  /*a210*/  UTCHMMA.2CTA gdesc[UR8], gdesc[UR6], tmem[UR10], tmem[UR26], idesc[UR27], !UPT ;  /* 0x00ff1a06080075ea */ /* 0x0007e4000fa0000a */
[----:B------:R-:W-:Y:S01]  /*a220*/  @P0 IMAD.MOV.U32 R7, RZ, RZ, 0x40004040 ;  /* 0x40004040ff070424 */ /* 0x000fe200078e00ff */
[----:B------:R-:W-:Y:S01]  /*a230*/  @P0 R2UR UR24, R6 ;  /* 0x00000000061802ca */ /* 0x000fe200000e0000 */
[----:B------:R-:W-:Y:S01]  /*a240*/  @P0 IMAD.MOV.U32 R5, RZ, RZ, 0x40004040 ;  /* 0x40004040ff050424 */ /* 0x000fe200078e00ff */
[----:B------:R-:W-:Y:S01]  /*a250*/  @P0 R2UR UR21, R3 ;  /* 0x00000000031502ca */ /* 0x000fe200000e0000 */
[----:B------:R-:W-:Y:S01]  /*a260*/  IMAD.U32 R4, RZ, RZ, UR15 ;  /* 0x0000000fff047e24 */ /* 0x000fe2000f8e00ff */
[----:B------:R-:W-:Y:S01]  /*a270*/  @P0 R2UR UR25, R7 ;  /* 0x00000000071902ca */ /* 0x000fe200000e0000 */
[----:B------:R-:W-:Y:S01]  /*a280*/  @P0 IMAD.MOV.U32 R2, RZ, RZ, RZ ;  /* 0x000000ffff020224 */ /* 0x000fe200078e00ff */
[----:B------:R-:W-:Y:S02]  /*a290*/  @P0 R2UR UR23, R5 ;  /* 0x00000000051702ca */ /* 0x000fe400000e0000 */
[----:B------:R-:W-:-:S02]  /*a2a0*/  @P0 R2UR UR22, R4 ;  /* 0x00000000041602ca */ /* 0x000fc400000e0000 */
[----:B------:R-:W-:Y:S02]  /*a2b0*/  @P0 R2UR UR20, R2 ;  /* 0x00000000021402ca */ /* 0x000fe400000e0000 */
[----:B------:R-:W-:-:S13]  /*a2c0*/  ELECT P0, URZ, PT ;  /* 0x0000000000ff782f */ /* 0x000fda0003800000 */
[----:B------:R-:W-:Y:S01]  /*a2d0*/  @P0 VIADD R2, R10, 0x58 ;  /* 0x000000580a020836 */ /* 0x000fe20000000000 */
[----:B------:R-:W-:-:S04]  /*a2e0*/  @P0 LOP3.LUT R0, R21, 0xffff, RZ, 0xc0, !PT ;  /* 0x0000ffff15000812 */ /* 0x000fc800078ec0ff */
[----:B------:R-:W-:Y:S02]  /*a2f0*/  @P0 R2UR UR18, R2 ;  /* 0x00000000021202ca */ /* 0x000fe400000e0000 */
[----:B------:R-:W-:Y:S02]  /*a300*/  @P0 R2UR UR17, R0 ;  /* 0x00000000001102ca */ /* 0x000fe400000e0000 */
[----:B------:R-:W-:-:S13]  /*a310*/  ELECT P0, URZ, PT ;  /* 0x0000000000ff782f */ /* 0x000fda0003800000 */
        /* <DEDUP_REMOVED lines=8> */
[----:B------:R-:W-:Y:S02]  /*a3a0*/  @P0 R2UR UR33, R7 ;  /* 0x00000000072102ca */ /* 0x000fe400000e0000 */
[----:B------:R-:W-:-:S02]  /*a3b0*/  @P0 R2UR UR28, R2 ;  /* 0x00000000021c02ca */ /* 0x000fc400000e0000 */
        /* <DEDUP_REMOVED lines=25> */
[----:B------:R3:W-:Y:S01]  /*a550*/  UTCHMMA.2CTA gdesc[UR22], gdesc[UR24], tmem[UR10], tmem[UR20], idesc[UR21], UPT ;  /* 0x00ff1418160075ea */ /* 0x0007e2000ba0000a */
[----:B------:R3:W-:Y:S03]  /*a560*/  UTCBAR.2CTA.MULTICAST [UR18], URZ, UR17 ;  /* 0x000000ff120073e9 */ /* 0x0007e60008200811 */
[----:B------:R-:W-:-:S13]  /*a570*/  @P0 R2UR UR15, R0 ;  /* 0x00000000000f02ca */ /* 0x000fda00000e0000 */
[----:B------:R3:W-:Y:S01]  /*a580*/  UTCBAR.2CTA.MULTICAST [UR15], URZ, UR14 ;  /* 0x000000ff0f0073e9 */ /* 0x0007e2000820080e */
[----:B------:R-:W-:Y:S01]  /*a590*/  NOP ;  /* 0x0000000000007918 */ /* 0x000fe20000000000 */
.L_x_94:
[----:B------:R-:W-:Y:S01]  /*a5a0*/  ISETP.NE.AND P0, PT, R93, 0x1, PT ;  /* 0x000000015d00780c */ /* 0x000fe20003f05270 */
[----:B------:R-:W-:Y:S01]  /*a5b0*/  UPLOP3.LUT UP0, UPT, UPT, UPT, UPT, 0x40, 0x4 ;  /* 0x000000000004789c */ /* 0x000fe20003f0e870 */
[----:B------:R-:W-:Y:S01]  /*a5c0*/  SEL R90, RZ, 0x1, !P1 ;  /* 0x00000001ff5a7807 */ /* 0x000fe20004800000 */
[----:B------:R-:W-:Y:S02]  /*a5d0*/  HFMA2 R17, -RZ, RZ, 0, 0 ;  /* 0x00000000ff117431 */ /* 0x000fe400000001ff */
[----:B------:R-:W-:Y:S02]  /*a5e0*/  IMAD.MOV.U32 R14, RZ, RZ, RZ ;  /* 0x000000ffff0e7224 */ /* 0x000fe400078e00ff */
[--C-:B------:R-:W-:Y:S02]  /*a5f0*/  IMAD.MOV.U32 R20, RZ, RZ, R90.reuse ;  /* 0x000000ffff147224 */ /* 0x100fe400078e005a */
[----:B------:R-:W-:-:S04]  /*a600*/  IMAD.MOV.U32 R19, RZ, RZ, R90 ;  /* 0x000000ffff137224 */ /* 0x000fc800078e005a */
[----:B------:R-:W-:Y:S05]  /*a610*/  @!P0 BRA `(.L_x_103) ;  /* 0x0000005800b48947 */ /* 0x000fea0003800000 */
[----:B------:R4:W-:Y:S01]  /*a620*/  STL [R1+0xfc], R93 ;  /* 0x0000fc5d01007387 */ /* 0x0009e20000100800 */
[----:B------:R-:W-:Y:S02]  /*a630*/  MOV.SPILL R2, UR66 ;  /* 0x0000004200027c02 */ /* 0x000fe40009000f00 */
[----:B------:R-:W-:Y:S01]  /*a640*/  MOV.SPILL R0, UR65 ;  /* 0x0000004100007c02 */ /* 0x000fe20009000f00 */
[----:B------:R0:W-:Y:S01]  /*a650*/  STL [R1+0xf8], R21 ;  /* 0x0000f81501007387 */ /* 0x0001e20000100800 */
[----:B------:R-:W-:Y:S02]  /*a660*/  MOV.SPILL R4, UR17 ;  /* 0x0000001100047c02 */ /* 0x000fe40009000f00 */
[----:B------:R-:W-:Y:S02]  /*a670*/  MOV.SPILL R50, UR17 ;  /* 0x0000001100327c02 */ /* 0x000fe40009000f00 */
[----:B------:R-:W-:Y:S02]  /*a680*/  MOV.SPILL R52, UR17 ;  /* 0x0000001100347c02 */ /* 0x000fe40009000f00 */
[----:B------:R-:W-:-:S02]  /*a690*/  MOV.SPILL R54, UR17 ;  /* 0x0000001100367c02 */ /* 0x000fc40009000f00 */
[----:B0-----:R-:W-:Y:S02]  /*a6a0*/  MOV.SPILL R3, UR17 ;  /* 0x0000001100037c02 */ /* 0x001fe40009000f00 */
[----:B---3--:R-:W-:Y:S01]  /*a6b0*/  R2UR.FILL UR17, R4 ;  /* 0x00000000041172ca */ /* 0x008fe200004e0000 */
[----:B------:R-:W-:Y:S01]  /*a6c0*/  VIADD R4, R35, 0x6 ;  /* 0x0000000623047836 */ /* 0x000fe20000000000 */
[----:B------:R-:W-:Y:S01]  /*a6d0*/  R2UR.FILL UR17, R3 ;  /* 0x00000000031172ca */ /* 0x000fe200004e0000 */
[----:B------:R-:W-:Y:S01]  /*a6e0*/  VIADD R3, R36, 0x80 ;  /* 0x0000008024037836 */ /* 0x000fe20000000000 */
[----:B------:R-:W-:Y:S02]  /*a6f0*/  R2UR.FILL UR17, R54 ;  /* 0x00000000361172ca */ /* 0x000fe400004e0000 */
[----:B------:R-:W-:Y:S02]  /*a700*/  MOV.SPILL R46, UR21 ;  /* 0x00000015002e7c02 */ /* 0x000fe40009000f00 */
[----:B------:R-:W-:-:S02]  /*a710*/  MOV.SPILL R38, UR31 ;  /* 0x0000001f00267c02 */ /* 0x000fc40009000f00 */
[----:B----4-:R-:W-:Y:S02]  /*a720*/  MOV.SPILL R93, UR5 ;  /* 0x00000005005d7c02 */ /* 0x010fe40009000f00 */
[----:B------:R-:W-:Y:S02]  /*a730*/  R2UR.FILL UR21, R46 ;  /* 0x000000002e1572ca */ /* 0x000fe400004e0000 */
[----:B------:R-:W-:Y:S02]  /*a740*/  MOV.SPILL R21, UR67 ;  /* 0x0000004300157c02 */ /* 0x000fe40009000f00 */
[----:B------:R-:W-:Y:S02]  /*a750*/  R2UR.FILL UR31, R38 ;  /* 0x00000000261f72ca */ /* 0x000fe400004e0000 */
[----:B------:R-:W-:Y:S01]  /*a760*/  MOV.SPILL R48, UR19 ;  /* 0x0000001300307c02 */ /* 0x000fe20009000f00 */
[----:B------:R0:W-:Y:S01]  /*a770*/  STL [R1+0xa4], R21 ;  /* 0x0000a41501007387 */ /* 0x0001e20000100800 */
[----:B------:R-:W-:-:S02]  /*a780*/  R2UR.FILL UR17, R52 ;  /* 0x00000000341172ca */ /* 0x000fc400004e0000 */
[----:B------:R-:W-:Y:S01]  /*a790*/  R2UR.FILL UR19, R48 ;  /* 0x00000000301372ca */ /* 0x000fe200004e0000 */
[----:B------:R3:W-:Y:S01]  /*a7a0*/  STL [R1+0xa0], R2 ;  /* 0x0000a00201007387 */ /* 0x0007e20000100800 */
[----:B------:R-:W-:Y:S02]  /*a7b0*/  MOV.SPILL R44, UR23 ;  /* 0x00000017002c7c02 */ /* 0x000fe40009000f00 */
[----:B------:R-:W-:Y:S01]  /*a7c0*/  MOV.SPILL R42, UR25 ;  /* 0x00000019002a7c02 */ /* 0x000fe20009000f00 */
[----:B------:R4:W-:Y:S01]  /*a7d0*/  STL [R1+0xac], R0 ;  /* 0x0000ac0001007387 */ /* 0x0009e20000100800 */
[----:B------:R-:W-:Y:S02]  /*a7e0*/  MOV.SPILL R40, UR29 ;  /* 0x0000001d00287c02 */ /* 0x000fe40009000f00 */
[----:B------:R-:W-:Y:S02]  /*a7f0*/  R2UR.FILL UR23, R44 ;  /* 0x000000002c1772ca */ /* 0x000fe400004e0000 */
[----:B------:R-:W-:-:S02]  /*a800*/  R2UR.FILL UR25, R42 ;  /* 0x000000002a1972ca */ /* 0x000fc400004e0000 */
[----:B------:R-:W-:Y:S02]  /*a810*/  R2UR.FILL UR29, R40 ;  /* 0x00000000281d72ca */ /* 0x000fe400004e0000 */
[----:B------:R-:W-:Y:S02]  /*a820*/  MOV.SPILL R34, UR33 ;  /* 0x0000002100227c02 */ /* 0x000fe40009000f00 */
[----:B------:R-:W-:Y:S02]  /*a830*/  MOV.SPILL R32, UR35 ;  /* 0x0000002300207c02 */ /* 0x000fe40009000f00 */
[----:B------:R-:W-:Y:S02]  /*a840*/  R2UR.FILL UR33, R34 ;  /* 0x00000000222172ca */ /* 0x000fe400004e0000 */
[----:B------:R-:W-:Y:S02]  /*a850*/  R2UR.FILL UR35, R32 ;  /* 0x00000000202372ca */ /* 0x000fe400004e0000 */
[----:B0-----:R-:W-:-:S02]  /*a860*/  MOV.SPILL R21, UR64 ;  /* 0x0000004000157c02 */ /* 0x001fc40009000f00 */
[----:B------:R-:W-:Y:S02]  /*a870*/  MOV.SPILL R15, UR55 ;  /* 0x00000037000f7c02 */ /* 0x000fe40009000f00 */
[----:B---3--:R-:W-:Y:S01]  /*a880*/  MOV.SPILL R2, UR63 ;  /* 0x0000003f00027c02 */ /* 0x008fe20009000f00 */
[----:B------:R0:W-:Y:S01]  /*a890*/  STL [R1+0xa8], R21 ;  /* 0x0000a81501007387 */ /* 0x0001e20000100800 */
[----:B------:R-:W-:Y:S02]  /*a8a0*/  R2UR.FILL UR55, R15 ;  /* 0x000000000f3772ca */ /* 0x000fe400004e0000 */
[----:B----4-:R-:W-:Y:S01]  /*a8b0*/  MOV.SPILL R0, UR62 ;  /* 0x0000003e00007c02 */ /* 0x010fe20009000f00 */
[----:B------:R3:W-:Y:S01]  /*a8c0*/  STL [R1+0xb4], R2 ;  /* 0x0000b40201007387 */ /* 0x0007e20000100800 */
[----:B------:R-:W-:Y:S02]  /*a8d0*/  MOV.SPILL R14, UR77 ;  /* 0x0000004d000e7c02 */ /* 0x000fe40009000f00 */
[----:B------:R-:W-:Y:S01]  /*a8e0*/  MOV.SPILL R8, UR73 ;  /* 0x0000004900087c02 */ /* 0x000fe20009000f00 */
[----:B------:R4:W-:Y:S01]  /*a8f0*/  STL [R1+0xb0], R0 ;  /* 0x0000b00001007387 */ /* 0x0009e20000100800 */
[----:B------:R-:W-:-:S02]  /*a900*/  R2UR.FILL UR77, R14 ;  /* 0x000000000e4d72ca */ /* 0x000fc400004e0000 */
[----:B------:R-:W-:Y:S02]  /*a910*/  R2UR.FILL UR73, R8 ;  /* 0x00000000084972ca */ /* 0x000fe400004e0000 */
[----:B------:R-:W-:Y:S02]  /*a920*/  SEL R81, RZ, 0x4000, P5 ;  /* 0x00004000ff517807 */ /* 0x000fe40002800000 */
[----:B------:R-:W-:Y:S02]  /*a930*/  MOV.SPILL R7, UR71 ;  /* 0x0000004700077c02 */ /* 0x000fe40009000f00 */
[----:B------:R-:W-:Y:S02]  /*a940*/  MOV.SPILL R16, UR61 ;  /* 0x0000003d00107c02 */ /* 0x000fe40009000f00 */
[----:B------:R-:W-:Y:S01]  /*a950*/  SEL R78, RZ, 0x4000, P3 ;  /* 0x00004000ff4e7807 */ /* 0x000fe20001800000 */
[----:B------:R-:W-:Y:S01]  /*a960*/  VIADD R83, R12, 0x304 ;  /* 0x000003040c537836 */ /* 0x000fe20000000000 */
[----:B------:R-:W-:-:S02]  /*a970*/  MOV.SPILL R26, UR41 ;  /* 0x00000029001a7c02 */ /* 0x000fc40009000f00 */
[----:B------:R-:W-:Y:S02]  /*a980*/  R2UR.FILL UR17, R50 ;  /* 0x00000000321172ca */ /* 0x000fe400004e0000 */
[----:B0-----:R-:W-:Y:S02]  /*a990*/  MOV.SPILL R21, UR59 ;  /* 0x0000003b00157c02 */ /* 0x001fe40009000f00 */
[----:B-12---:R-:W-:Y:S02]  /*a9a0*/  MOV.SPILL R10, UR75 ;  /* 0x0000004b000a7c02 */ /* 0x006fe40009000f00 */
[----:B---3--:R-:W-:Y:S01]  /*a9b0*/  MOV.SPILL R2, UR58 ;  /* 0x0000003a00027c02 */ /* 0x008fe20009000f00 */
[----:B------:R0:W-:Y:S01]  /*a9c0*/  STL [R1+0xbc], R21 ;  /* 0x0000bc1501007387 */ /* 0x0001e20000100800 */
[----:B------:R-:W-:Y:S02]  /*a9d0*/  MOV.SPILL R30, UR37 ;  /* 0x00000025001e7c02 */ /* 0x000fe40009000f00 */
[----:B----4-:R-:W-:Y:S01]  /*a9e0*/  MOV.SPILL R0, UR57 ;  /* 0x0000003900007c02 */ /* 0x010fe20009000f00 */
[----:B------:R1:W-:Y:S01]  /*a9f0*/  STL [R1+0xb8], R2 ;  /* 0x0000b80201007387 */ /* 0x0003e20000100800 */
[----:B------:R-:W2:Y:S01]  /*aa00*/  LDC.U8 R8, c[0x0][0x38b] ;  /* 0x0000e2c0ff087b82 */ /* 0x000ea20000000000 */
[----:B------:R-:W-:-:S02]  /*aa10*/  ISETP.NE.U32.AND P3, PT, R61, 0x1, PT ;  /* 0x000000013d00780c */ /* 0x000fc40003f65070 */
[----:B------:R3:W-:Y:S01]  /*aa20*/  STL [R1+0xc4], R0 ;  /* 0x0000c40001007387 */ /* 0x0007e20000100800 */
[----:B------:R-:W-:Y:S02]  /*aa30*/  R2UR.FILL UR61, R16 ;  /* 0x00000000103d72ca */ /* 0x000fe400004e0000 */
[----:B------:R-:W-:Y:S02]  /*aa40*/  R2UR.FILL UR41, R26 ;  /* 0x000000001a2972ca */ /* 0x000fe400004e0000 */
[----:B------:R-:W-:Y:S02]  /*aa50*/  R2UR.FILL UR75, R10 ;  /* 0x000000000a4b72ca */ /* 0x000fe400004e0000 */
[----:B------:R-:W-:Y:S02]  /*aa60*/  R2UR.FILL UR37, R30 ;  /* 0x000000001e2572ca */ /* 0x000fe400004e0000 */
[----:B------:R-:W-:Y:S02]  /*aa70*/  MOV.SPILL R24, UR43 ;  /* 0x0000002b00187c02 */ /* 0x000fe40009000f00 */
[----:B------:R-:W-:-:S02]  /*aa80*/  MOV.SPILL R22, UR45 ;  /* 0x0000002d00167c02 */ /* 0x000fc40009000f00 */
[----:B------:R-:W-:Y:S02]  /*aa90*/  MOV.SPILL R20, UR47 ;  /* 0x0000002f00147c02 */ /* 0x000fe40009000f00 */
[----:B------:R-:W-:Y:S02]  /*aaa0*/  MOV.SPILL R19, UR49 ;  /* 0x0000003100137c02 */ /* 0x000fe40009000f00 */
[----:B0-----:R-:W-:Y:S02]  /*aab0*/  MOV.SPILL R21, UR56 ;  /* 0x0000003800157c02 */ /* 0x001fe40009000f00 */
[----:B------:R-:W-:Y:S02]  /*aac0*/  MOV.SPILL R18, UR51 ;  /* 0x0000003300127c02 */ /* 0x000fe40009000f00 */
[----:B-1----:R-:W-:Y:S01]  /*aad0*/  MOV.SPILL R2, UR13 ;  /* 0x0000000d00027c02 */ /* 0x002fe20009000f00 */
[----:B------:R0:W-:Y:S01]  /*aae0*/  STL [R1+0xc0], R21 ;  /* 0x0000c01501007387 */ /* 0x0001e20000100800 */
[----:B------:R-:W-:-:S02]  /*aaf0*/  MOV.SPILL R17, UR53 ;  /* 0x0000003500117c02 */ /* 0x000fc40009000f00 */
[----:B---3--:R-:W-:Y:S01]  /*ab00*/  MOV.SPILL R0, UR12 ;  /* 0x0000000c00007c02 */ /* 0x008fe20009000f00 */
[----:B------:R1:W-:Y:S01]  /*ab10*/  STL [R1+0xcc], R2 ;  /* 0x0000cc0201007387 */ /* 0x0003e20000100800 */
[----:B--2---:R-:W-:Y:S02]  /*ab20*/  LOP3.LUT R8, R8, 0x1, RZ, 0xc0, !PT ;  /* 0x0000000108087812 */ /* 0x004fe400078ec0ff */
[----:B------:R-:W-:Y:S01]  /*ab30*/  MOV.SPILL R118, UR61 ;  /* 0x0000003d00767c02 */ /* 0x000fe20009000f00 */
[----:B------:R2:W-:Y:S01]  /*ab40*/  STL [R1+0xc8], R0 ;  /* 0x0000c80001007387 */ /* 0x0005e20000100800 */
[----:B------:R-:W-:Y:S01]  /*ab50*/  VIADD R10, R12, 0x100 ;  /* 0x000001000c0a7836 */ /* 0x000fe20000000000 */
[----:B------:R-:W-:Y:S02]  /*ab60*/  MOV.SPILL R110, UR73 ;  /* 0x00000049006e7c02 */ /* 0x000fe40009000f00 */
[----:B------:R-:W-:Y:S02]  /*ab70*/  MOV.SPILL R5, UR27 ;  /* 0x0000001b00057c02 */ /* 0x000fe40009000f00 */
[----:B------:R-:W-:-:S02]  /*ab80*/  R2UR.FILL UR43, R24 ;  /* 0x00000000182b72ca */ /* 0x000fc400004e0000 */
[----:B------:R-:W-:Y:S02]  /*ab90*/  R2UR.FILL UR45, R22 ;  /* 0x00000000162d72ca */ /* 0x000fe400004e0000 */
[----:B------:R-:W-:Y:S02]  /*aba0*/  R2UR.FILL UR47, R20 ;  /* 0x00000000142f72ca */ /* 0x000fe400004e0000 */
[----:B------:R-:W-:Y:S02]  /*abb0*/  R2UR.FILL UR49, R19 ;  /* 0x00000000133172ca */ /* 0x000fe400004e0000 */
[----:B------:R-:W-:Y:S02]  /*abc0*/  R2UR.FILL UR51, R18 ;  /* 0x00000000123372ca */ /* 0x000fe400004e0000 */
[----:B------:R-:W-:Y:S02]  /*abd0*/  R2UR.FILL UR53, R17 ;  /* 0x00000000113572ca */ /* 0x000fe400004e0000 */
[----:B0-----:R-:W-:-:S02]  /*abe0*/  MOV.SPILL R21, UR11 ;  /* 0x0000000b00157c02 */ /* 0x001fc40009000f00 */
[----:B------:R-:W-:Y:S02]  /*abf0*/  MOV.SPILL R76, UR15 ;  /* 0x0000000f004c7c02 */ /* 0x000fe40009000f00 */
[----:B-1----:R-:W-:Y:S01]  /*ac00*/  MOV.SPILL R2, UR10 ;  /* 0x0000000a00027c02 */ /* 0x002fe20009000f00 */
[----:B------:R0:W-:Y:S01]  /*ac10*/  STL [R1+0xd4], R21 ;  /* 0x0000d41501007387 */ /* 0x0001e20000100800 */
[----:B------:R-:W-:Y:S02]  /*ac20*/  MOV.SPILL R6, UR69 ;  /* 0x0000004500067c02 */ /* 0x000fe40009000f00 */
[----:B--2---:R-:W-:Y:S01]  /*ac30*/  MOV.SPILL R0, UR9 ;  /* 0x0000000900007c02 */ /* 0x004fe20009000f00 */
[----:B------:R1:W-:Y:S01]  /*ac40*/  STL [R1+0xd0], R2 ;  /* 0x0000d00201007387 */ /* 0x0003e20000100800 */
[----:B------:R-:W-:-:S03]  /*ac50*/  MOV.SPILL R28, UR39 ;  /* 0x00000027001c7c02 */ /* 0x000fc60009000f00 */
[----:B------:R2:W-:Y:S01]  /*ac60*/  STL [R1+0xdc], R0 ;  /* 0x0000dc0001007387 */ /* 0x0005e20000100800 */
[----:B------:R-:W-:Y:S01]  /*ac70*/  ISETP.NE.U32.AND P5, PT, R8, 0x1, PT ;  /* 0x000000010800780c */ /* 0x000fe20003fa5070 */
[----:B------:R-:W-:Y:S01]  /*ac80*/  UMOV UR61, UR41 ;  /* 0x00000029003d7c82 */ /* 0x000fe20008000000 */
[----:B------:R-:W-:Y:S01]  /*ac90*/  UMOV UR73, UR33 ;  /* 0x0000002100497c82 */ /* 0x000fe20008000000 */
[----:B------:R-:W-:Y:S01]  /*aca0*/  R2UR UR12, R10 ;  /* 0x000000000a0c72ca */ /* 0x000fe200000e0000 */
[----:B------:R-:W-:Y:S01]  /*acb0*/  VIADD R82, R12, 0x302 ;  /* 0x000003020c527836 */ /* 0x000fe20000000000 */
[----:B------:R-:W-:Y:S02]  /*acc0*/  MOV.SPILL R121, UR13 ;  /* 0x0000000d00797c02 */ /* 0x000fe40009000f00 */
[----:B------:R-:W-:Y:S02]  /*acd0*/  MOV.SPILL R123, UR11 ;  /* 0x0000000b007b7c02 */ /* 0x000fe40009000f00 */
[----:B------:R-:W-:-:S02]  /*ace0*/  MOV.SPILL R120, UR5 ;  /* 0x0000000500787c02 */ /* 0x000fc40009000f00 */
[----:B------:R-:W-:Y:S02]  /*acf0*/  R2UR.FILL UR39, R28 ;  /* 0x000000001c2772ca */ /* 0x000fe400004e0000 */
[----:B0-----:R-:W-:Y:S02]  /*ad00*/  MOV.SPILL R21, UR8 ;  /* 0x0000000800157c02 */ /* 0x001fe40009000f00 */
[----:B-1----:R-:W-:-:S03]  /*ad10*/  MOV.SPILL R2, UR7 ;  /* 0x0000000700027c02 */ /* 0x002fc60009000f00 */
[----:B------:R0:W-:Y:S01]  /*ad20*/  STL [R1+0xd8], R21 ;  /* 0x0000d81501007387 */ /* 0x0001e20000100800 */
[----:B--2---:R-:W-:-:S03]  /*ad30*/  MOV.SPILL R0, UR6 ;  /* 0x0000000600007c02 */ /* 0x004fc60009000f00 */
[----:B------:R1:W-:Y:S04]  /*ad40*/  STL [R1+0xe4], R2 ;  /* 0x0000e40201007387 */ /* 0x0003e80000100800 */
[----:B------:R-:W-:Y:S04]  /*ad50*/  STL [R1+0x100], R93 ;  /* 0x0001005d01007387 */ /* 0x000fe80000100800 */
[----:B------:R2:W-:Y:S01]  /*ad60*/  STL [R1+0xe0], R0 ;  /* 0x0000e00001007387 */ /* 0x0005e20000100800 */
[----:B0-----:R-:W-:Y:S01]  /*ad70*/  MOV.SPILL R21, UR4 ;  /* 0x0000000400157c02 */ /* 0x001fe20009000f00 */
[----:B-1----:R-:W-:-:S04]  /*ad80*/  VIADD R2, R35, 0x2 ;  /* 0x0000000223027836 */ /* 0x002fc80000000000 */
[----:B------:R-:W-:Y:S01]  /*ad90*/  STL [R1+0x104], R21 ;  /* 0x0001041501007387 */ /* 0x000fe20000100800 */
[----:B------:R-:W-:Y:S01]  /*ada0*/  R2UR UR16, R2 ;  /* 0x00000000021072ca */ /* 0x000fe200000e0000 */
[----:B------:R-:W-:Y:S02]  /*adb0*/  VIADD R2, R36, 0x100 ;  /* 0x0000010024027836 */ /* 0x000fe40000000000 */
[----:B--2---:R-:W-:-:S10]  /*adc0*/  VIADD R0, R35, 0x4 ;  /* 0x0000000423007836 */ /* 0x004fd40000000000 */
[----:B------:R-:W-:Y:S01]  /*add0*/  IMAD.U32 R74, RZ, RZ, UR16 ;  /* 0x00000010ff4a7e24 */ /* 0x000fe2000f8e00ff */
[----:B------:R-:W-:Y:S01]  /*ade0*/  R2UR UR16, R0 ;  /* 0x00000000001072ca */ /* 0x000fe200000e0000 */
[----:B------:R-:W-:-:S03]  /*adf0*/  VIADD R0, R36, 0x180 ;  /* 0x0000018024007836 */ /* 0x000fc60000000000 */
[----:B------:R0:W-:Y:S02]  /*ae00*/  STL.64 [R1+0x118], R74 ;  /* 0x0001184a01007387 */ /* 0x0001e40000100a00 */
[----:B------:R-:W-:Y:S01]  /*ae10*/  R2UR UR18, R0 ;  /* 0x00000000001272ca */ /* 0x000fe200000e0000 */
[----:B------:R-:W-:-:S05]  /*ae20*/  VIADD R0, R9, 0x400 ;  /* 0x0000040009007836 */ /* 0x000fca0000000000 */
[----:B------:R-:W-:Y:S01]  /*ae30*/  R2UR UR28, R0 ;  /* 0x00000000001c72ca */ /* 0x000fe200000e0000 */
[----:B------:R-:W-:Y:S01]  /*ae40*/  IMAD.U32 R72, RZ, RZ, UR16 ;  /* 0x00000010ff487e24 */ /* 0x000fe2000f8e00ff */
[----:B------:R-:W-:Y:S01]  /*ae50*/  R2UR UR16, R4 ;  /* 0x00000000041072ca */ /* 0x000fe200000e0000 */
[C---:B------:R-:W-:Y:S02]  /*ae60*/  VIADD R0, R9.reuse, 0x800 ;  /* 0x0000080009007836 */ /* 0x040fe40000000000 */
[C---:B------:R-:W-:Y:S02]  /*ae70*/  VIADD R4, R9.reuse, 0x2 ;  /* 0x0000000209047836 */ /* 0x040fe40000000000 */
[----:B------:R-:W-:Y:S01]  /*ae80*/  IMAD.U32 R64, RZ, RZ, UR18 ;  /* 0x00000012ff407e24 */ /* 0x000fe2000f8e00ff */
[----:B------:R-:W-:Y:S01]  /*ae90*/  R2UR UR36, R0 ;  /* 0x00000000002472ca */ /* 0x000fe200000e0000 */
[C---:B------:R-:W-:Y:S01]  /*aea0*/  VIADD R0, R9.reuse, 0xc00 ;  /* 0x00000c0009007836 */ /* 0x040fe20000000000 */
[----:B------:R-:W-:Y:S01]  /*aeb0*/  R2UR UR20, R4 ;  /* 0x00000000041472ca */ /* 0x000fe200000e0000 */
[----:B------:R-:W-:-:S02]  /*aec0*/  VIADD R4, R9, 0x402 ;  /* 0x0000040209047836 */ /* 0x000fc40000000000 */
[----:B------:R-:W-:Y:S01]  /*aed0*/  IMAD.U32 R56, RZ, RZ, UR28 ;  /* 0x0000001cff387e24 */ /* 0x000fe2000f8e00ff */
[----:B------:R-:W-:Y:S01]  /*aee0*/  R2UR UR44, R0 ;  /* 0x00000000002c72ca */ /* 0x000fe200000e0000 */
[----:B------:R-:W-:Y:S01]  /*aef0*/  IMAD.U32 R70, RZ, RZ, UR16 ;  /* 0x00000010ff467e24 */ /* 0x000fe2000f8e00ff */
[----:B------:R-:W-:Y:S01]  /*af00*/  R2UR UR16, R3 ;  /* 0x00000000031072ca */ /* 0x000fe200000e0000 */
[----:B------:R-:W-:Y:S01]  /*af10*/  VIADD R3, R9, 0x4 ;  /* 0x0000000409037836 */ /* 0x000fe20000000000 */
[----:B------:R-:W-:Y:S01]  /*af20*/  R2UR UR30, R4 ;  /* 0x00000000041e72ca */ /* 0x000fe200000e0000 */
[----:B------:R-:W-:Y:S02]  /*af30*/  VIADD R0, R13, 0x2 ;  /* 0x000000020d007836 */ /* 0x000fe40000000000 */
[----:B------:R-:W-:Y:S01]  /*af40*/  VIADD R4, R9, 0x802 ;  /* 0x0000080209047836 */ /* 0x000fe20000000000 */
[----:B------:R-:W-:Y:S01]  /*af50*/  R2UR UR22, R3 ;  /* 0x00000000031672ca */ /* 0x000fe200000e0000 */
[----:B------:R-:W-:Y:S01]  /*af60*/  VIADD R3, R9, 0x404 ;  /* 0x0000040409037836 */ /* 0x000fe20000000000 */
[----:B------:R-:W-:Y:S01]  /*af70*/  R2UR UR52, R0 ;  /* 0x00000000003472ca */ /* 0x000fe200000e0000 */
[----:B------:R-:W-:Y:S01]  /*af80*/  VIADD R0, R13, 0x102 ;  /* 0x000001020d007836 */ /* 0x000fe20000000000 */
[----:B------:R-:W-:Y:S01]  /*af90*/  R2UR UR38, R4 ;  /* 0x00000000042672ca */ /* 0x000fe200000e0000 */
[----:B------:R-:W-:Y:S01]  /*afa0*/  IMAD.U32 R62, RZ, RZ, UR20 ;  /* 0x00000014ff3e7e24 */ /* 0x000fe2000f8e00ff */
[----:B------:R-:W-:Y:S01]  /*afb0*/  R2UR UR32, R3 ;  /* 0x00000000032072ca */ /* 0x000fe200000e0000 */
[----:B------:R-:W-:Y:S01]  /*afc0*/  IMAD.U32 R68, RZ, RZ, UR16 ;  /* 0x00000010ff447e24 */ /* 0x000fe2000f8e00ff */
[----:B------:R-:W-:Y:S01]  /*afd0*/  R2UR UR16, R2 ;  /* 0x00000000021072ca */ /* 0x000fe200000e0000 */
[C---:B------:R-:W-:Y:S01]  /*afe0*/  VIADD R2, R9.reuse, 0x6 ;  /* 0x0000000609027836 */ /* 0x040fe20000000000 */
[----:B------:R-:W-:Y:S01]  /*aff0*/  R2UR UR74, R0 ;  /* 0x00000000004a72ca */ /* 0x000fe200000e0000 */
[----:B------:R-:W-:-:S02]  /*b000*/  VIADD R3, R9, 0x804 ;  /* 0x0000080409037836 */ /* 0x000fc40000000000 */
[----:B------:R-:W-:Y:S01]  /*b010*/  VIADD R0, R13, 0x202 ;  /* 0x000002020d007836 */ /* 0x000fe20000000000 */
[----:B------:R-:W-:Y:S01]  /*b020*/  R2UR UR24, R2 ;  /* 0x00000000021872ca */ /* 0x000fe200000e0000 */
        /* <DEDUP_REMOVED lines=10> */
[----:B------:R-:W-:Y:S01]  /*b0d0*/  VIADD R0, R11, 0x4 ;  /* 0x000000040b007836 */ /* 0x000fe20000000000 */
[----:B------:R-:W-:Y:S01]  /*b0e0*/  R2UR UR42, R2 ;  /* 0x00000000022a72ca */ /* 0x000fe200000e0000 */
[----:B------:R-:W-:-:S02]  /*b0f0*/  VIADD R2, R9, 0xc04 ;  /* 0x00000c0409027836 */ /* 0x000fc40000000000 */
[----:B------:R-:W-:Y:S01]  /*b100*/  IMAD.U32 R46, RZ, RZ, UR38 ;  /* 0x00000026ff2e7e24 */ /* 0x000fe2000f8e00ff */
[----:B------:R-:W-:Y:S01]  /*b110*/  R2UR UR38, R0 ;  /* 0x00000000002672ca */ /* 0x000fe200000e0000 */
[C---:B------:R-:W-:Y:S01]  /*b120*/  VIADD R3, R13.reuse, 0x6 ;  /* 0x000000060d037836 */ /* 0x040fe20000000000 */
[----:B------:R-:W-:Y:S01]  /*b130*/  R2UR UR48, R2 ;  /* 0x00000000023072ca */ /* 0x000fe200000e0000 */
[----:B------:R-:W-:Y:S02]  /*b140*/  VIADD R2, R13, 0x100 ;  /* 0x000001000d027836 */ /* 0x000fe40000000000 */
[----:B------:R-:W-:Y:S01]  /*b150*/  VIADD R0, R11, 0x404 ;  /* 0x000004040b007836 */ /* 0x000fe20000000000 */
        /* <DEDUP_REMOVED lines=8> */
[----:B------:R-:W-:Y:S02]  /*b1e0*/  VIADD R0, R11, 0x804 ;  /* 0x000008040b007836 */ /* 0x000fe40000000000 */
[----:B------:R-:W-:Y:S01]  /*b1f0*/  IMAD.U32 R66, RZ, RZ, UR16 ;  /* 0x00000010ff427e24 */ /* 0x000fe2000f8e00ff */
[----:B------:R-:W-:Y:S01]  /*b200*/  R2UR UR16, R3 ;  /* 0x00000000031072ca */ /* 0x000fe200000e0000 */
[C---:B------:R-:W-:Y:S01]  /*b210*/  VIADD R4, R13.reuse, 0x104 ;  /* 0x000001040d047836 */ /* 0x040fe20000000000 */
[----:B------:R-:W-:Y:S01]  /*b220*/  R2UR UR18, R2 ;  /* 0x00000000021272ca */ /* 0x000fe200000e0000 */
[C---:B------:R-:W-:Y:S01]  /*b230*/  VIADD R3, R13.reuse, 0x206 ;  /* 0x000002060d037836 */ /* 0x040fe20000000000 */
[----:B------:R-:W-:Y:S01]  /*b240*/  R2UR UR14, R0 ;  /* 0x00000000000e72ca */ /* 0x000fe200000e0000 */
[----:B------:R-:W-:Y:S01]  /*b250*/  VIADD R2, R13, 0x300 ;  /* 0x000003000d027836 */ /* 0x000fe20000000000 */
[----:B------:R-:W-:Y:S01]  /*b260*/  R2UR UR72, R4 ;  /* 0x00000000044872ca */ /* 0x000fe200000e0000 */
[----:B------:R-:W-:-:S02]  /*b270*/  VIADD R0, R11, 0xc04 ;  /* 0x00000c040b007836 */ /* 0x000fc40000000000 */
[----:B------:R-:W-:Y:S01]  /*b280*/  IMAD.U32 R58, RZ, RZ, UR24 ;  /* 0x00000018ff3a7e24 */ /* 0x000fe2000f8e00ff */
[----:B------:R-:W-:Y:S01]  /*b290*/  R2UR UR24, R3 ;  /* 0x00000000031872ca */ /* 0x000fe200000e0000 */
[----:B------:R-:W-:Y:S01]  /*b2a0*/  VIADD R9, R9, 0xc06 ;  /* 0x00000c0609097836 */ /* 0x000fe20000000000 */
[----:B------:R-:W-:Y:S01]  /*b2b0*/  R2UR UR28, R2 ;  /* 0x00000000021c72ca */ /* 0x000fe200000e0000 */
[C---:B------:R-:W-:Y:S01]  /*b2c0*/  VIADD R4, R13.reuse, 0x204 ;  /* 0x000002040d047836 */ /* 0x040fe20000000000 */
[----:B------:R-:W-:Y:S01]  /*b2d0*/  R2UR UR66, R0 ;  /* 0x00000000004272ca */ /* 0x000fe200000e0000 */
[----:B------:R-:W-:Y:S01]  /*b2e0*/  VIADD R3, R13, 0x304 ;  /* 0x000003040d037836 */ /* 0x000fe20000000000 */
[----:B------:R-:W-:Y:S01]  /*b2f0*/  R2UR UR50, R9 ;  /* 0x00000000093272ca */ /* 0x000fe200000e0000 */
[----:B------:R-:W-:Y:S01]  /*b300*/  VIADD R2, R11, 0x2 ;  /* 0x000000020b027836 */ /* 0x000fe20000000000 */
[----:B------:R-:W-:Y:S01]  /*b310*/  MOV.SPILL R0, UR67 ;  /* 0x0000004300007c02 */ /* 0x000fe20009000f00 */
[----:B------:R-:W-:Y:S01]  /*b320*/  IMAD.U32 R60, RZ, RZ, UR22 ;  /* 0x00000016ff3c7e24 */ /* 0x000fe2000f8e00ff */
[----:B------:R-:W-:Y:S01]  /*b330*/  R2UR UR22, R4 ;  /* 0x00000000041672ca */ /* 0x000fe200000e0000 */
[----:B------:R-:W-:Y:S01]  /*b340*/  IMAD.U32 R52, RZ, RZ, UR32 ;  /* 0x00000020ff347e24 */ /* 0x000fe2000f8e00ff */
[----:B------:R-:W-:Y:S01]  /*b350*/  R2UR UR32, R3 ;  /* 0x00000000032072ca */ /* 0x000fe200000e0000 */
[----:B------:R-:W-:Y:S01]  /*b360*/  IMAD.U32 R48, RZ, RZ, UR36 ;  /* 0x00000024ff307e24 */ /* 0x000fe2000f8e00ff */
[----:B------:R-:W-:Y:S01]  /*b370*/  R2UR UR36, R2 ;  /* 0x00000000022472ca */ /* 0x000fe200000e0000 */
[C---:B------:R-:W-:Y:S01]  /*b380*/  VIADD R4, R11.reuse, 0x6 ;  /* 0x000000060b047836 */ /* 0x040fe20000000000 */
[----:B------:R-:W-:Y:S01]  /*b390*/  UMOV UR67, UR71 ;  /* 0x0000004700437c82 */ /* 0x000fe20008000000 */
[C---:B------:R-:W-:Y:S01]  /*b3a0*/  VIADD R3, R11.reuse, 0x400 ;  /* 0x000004000b037836 */ /* 0x040fe20000000000 */
[----:B------:R-:W-:Y:S01]  /*b3b0*/  MOV.SPILL R93, UR66 ;  /* 0x00000042005d7c02 */ /* 0x000fe20009000f00 */
[----:B------:R-:W-:Y:S01]  /*b3c0*/  VIADD R2, R11, 0x402 ;  /* 0x000004020b027836 */ /* 0x000fe20000000000 */
[----:B------:R-:W-:Y:S01]  /*b3d0*/  R2UR.FILL UR71, R7 ;  /* 0x00000000074772ca */ /* 0x000fe200004e0000 */
[----:B------:R-:W-:Y:S01]  /*b3e0*/  IMAD.U32 R44, RZ, RZ, UR40 ;  /* 0x00000028ff2c7e24 */ /* 0x000fe2000f8e00ff */
[----:B------:R-:W-:Y:S01]  /*b3f0*/  R2UR UR40, R4 ;  /* 0x00000000042872ca */ /* 0x000fe200000e0000 */
[----:B------:R-:W-:Y:S01]  /*b400*/  IMAD.U32 R42, RZ, RZ, UR42 ;  /* 0x0000002aff2a7e24 */ /* 0x000fe2000f8e00ff */
[----:B------:R-:W-:Y:S01]  /*b410*/  R2UR UR42, R3 ;  /* 0x00000000032a72ca */ /* 0x000fe200000e0000 */
[----:B------:R-:W-:Y:S01]  /*b420*/  IMAD.U32 R40, RZ, RZ, UR44 ;  /* 0x0000002cff287e24 */ /* 0x000fe2000f8e00ff */
[----:B------:R-:W-:Y:S01]  /*b430*/  R2UR UR44, R2 ;  /* 0x00000000022c72ca */ /* 0x000fe200000e0000 */
[C---:B------:R-:W-:Y:S01]  /*b440*/  VIADD R4, R11.reuse, 0x406 ;  /* 0x000004060b047836 */ /* 0x040fe20000000000 */
[----:B------:R-:W-:Y:S01]  /*b450*/  STL [R1+0x108], R93 ;  /* 0x0001085d01007387 */ /* 0x000fe20000100800 */
[----:B------:R-:W-:-:S02]  /*b460*/  VIADD R3, R11, 0x800 ;  /* 0x000008000b037836 */ /* 0x000fc40000000000 */
[----:B------:R-:W-:Y:S01]  /*b470*/  IMAD.MOV.U32 R8, RZ, RZ, 0x10412010 ;  /* 0x10412010ff087424 */ /* 0x000fe200078e00ff */
[----:B------:R1:W-:Y:S01]  /*b480*/  STL [R1+0x9c], R0 ;  /* 0x00009c0001007387 */ /* 0x0003e20000100800 */
        /* <DEDUP_REMOVED lines=9> */
[----:B0-----:R-:W-:Y:S01]  /*b520*/  MOV.SPILL R75, UR7 ;  /* 0x00000007004b7c02 */ /* 0x001fe20009000f00 */
[C---:B------:R-:W-:Y:S01]  /*b530*/  VIADD R3, R11.reuse, 0xc00 ;  /* 0x00000c000b037836 */ /* 0x040fe20000000000 */
[----:B------:R-:W-:Y:S01]  /*b540*/  UMOV UR13, UR51 ;  /* 0x00000033000d7c82 */ /* 0x000fe20008000000 */
[C---:B------:R-:W-:Y:S01]  /*b550*/  VIADD R2, R11.reuse, 0xc02 ;  /* 0x00000c020b027836 */ /* 0x040fe20000000000 */
[----:B------:R-:W-:Y:S01]  /*b560*/  R2UR UR26, R4 ;  /* 0x00000000041a72ca */ /* 0x000fe200000e0000 */
[----:B------:R-:W-:Y:S01]  /*b570*/  VIADD R11, R11, 0xc06 ;  /* 0x00000c060b0b7836 */ /* 0x000fe20000000000 */
[----:B------:R-:W-:Y:S01]  /*b580*/  MOV.SPILL R4, UR65 ;  /* 0x0000004100047c02 */ /* 0x000fe20009000f00 */
[----:B------:R-:W-:Y:S01]  /*b590*/  IMAD.MOV.U32 R7, RZ, RZ, 0x10102010 ;  /* 0x10102010ff077424 */ /* 0x000fe200078e00ff */
[----:B------:R-:W-:Y:S01]  /*b5a0*/  R2UR UR70, R2 ;  /* 0x00000000024672ca */ /* 0x000fe200000e0000 */
[C---:B------:R-:W-:Y:S01]  /*b5b0*/  VIADD R2, R12.reuse, 0x4 ;  /* 0x000000040c027836 */ /* 0x040fe20000000000 */
[----:B------:R-:W-:Y:S01]  /*b5c0*/  R2UR UR64, R11 ;  /* 0x000000000b4072ca */ /* 0x000fe200000e0000 */
[----:B------:R-:W-:Y:S01]  /*b5d0*/  VIADD R13, R13, 0x306 ;  /* 0x000003060d0d7836 */ /* 0x000fe20000000000 */
[----:B------:R-:W-:Y:S01]  /*b5e0*/  R2UR UR68, R3 ;  /* 0x00000000034472ca */ /* 0x000fe200000e0000 */
[----:B------:R-:W-:Y:S01]  /*b5f0*/  VIADD R3, R12, 0x6 ;  /* 0x000000060c037836 */ /* 0x000fe20000000000 */
[----:B------:R-:W-:Y:S01]  /*b600*/  R2UR UR58, R2 ;  /* 0x00000000023a72ca */ /* 0x000fe200000e0000 */
[----:B-1----:R-:W-:Y:S01]  /*b610*/  VIADD R0, R12, 0x2 ;  /* 0x000000020c007836 */ /* 0x002fe20000000000 */
[----:B------:R-:W-:Y:S01]  /*b620*/  UMOV UR65, UR69 ;  /* 0x0000004500417c82 */ /* 0x000fe20008000000 */
[----:B------:R-:W-:Y:S01]  /*b630*/  IMAD.U32 R50, RZ, RZ, UR34 ;  /* 0x00000022ff327e24 */ /* 0x000fe2000f8e00ff */
[----:B------:R-:W-:Y:S01]  /*b640*/  R2UR UR56, R3 ;  /* 0x00000000033872ca */ /* 0x000fe200000e0000 */
[----:B------:R-:W-:Y:S01]  /*b650*/  IMAD.U32 R30, RZ, RZ, UR60 ;  /* 0x0000003cff1e7e24 */ /* 0x000fe2000f8e00ff */
[----:B------:R-:W-:Y:S01]  /*b660*/  R2UR UR62, R0 ;  /* 0x00000000003e72ca */ /* 0x000fe200000e0000 */
[----:B------:R-:W-:Y:S01]  /*b670*/  UMOV UR66, UR70 ;  /* 0x0000004600427c82 */ /* 0x000fe20008000000 */
[----:B------:R-:W-:Y:S01]  /*b680*/  MOV.SPILL R0, UR63 ;  /* 0x0000003f00007c02 */ /* 0x000fe20009000f00 */
[C---:B------:R-:W-:Y:S01]  /*b690*/  VIADD R9, R12.reuse, 0x102 ;  /* 0x000001020c097836 */ /* 0x040fe20000000000 */
[----:B------:R-:W-:Y:S01]  /*b6a0*/  MOV.SPILL R21, UR64 ;  /* 0x0000004000157c02 */ /* 0x000fe20009000f00 */
[----:B------:R-:W-:Y:S01]  /*b6b0*/  VIADD R11, R12, 0x200 ;  /* 0x000002000c0b7836 */ /* 0x000fe20000000000 */
[----:B------:R-:W-:Y:S01]  /*b6c0*/  SEL R2, R7, 0x10100010, !P2 ;  /* 0x1010001007027807 */ /* 0x000fe20005000000 */
[----:B------:R-:W-:Y:S01]  /*b6d0*/  UMOV UR63, UR27 ;  /* 0x0000001b003f7c82 */ /* 0x000fe20008000000 */
[----:B------:R-:W-:Y:S01]  /*b6e0*/  R2UR UR34, R13 ;  /* 0x000000000d2272ca */ /* 0x000fe200000e0000 */
[----:B------:R0:W-:Y:S01]  /*b6f0*/  STL [R1+0x10c], R21 ;  /* 0x00010c1501007387 */ /* 0x0001e20000100800 */
[----:B------:R-:W-:Y:S01]  /*b700*/  IMAD.U32 R22, RZ, RZ, UR72 ;  /* 0x00000048ff167e24 */ /* 0x000fe2000f8e00ff */
[----:B------:R-:W-:Y:S01]  /*b710*/  UMOV UR11, UR49 ;  /* 0x00000031000b7c82 */ /* 0x000fe20008000000 */
[----:B------:R-:W-:Y:S01]  /*b720*/  UMOV UR9, UR47 ;  /* 0x0000002f00097c82 */ /* 0x000fe20008000000 */
[----:B------:R-:W-:Y:S01]  /*b730*/  MOV.SPILL R93, UR62 ;  /* 0x0000003e005d7c02 */ /* 0x000fe20009000f00 */
[----:B------:R1:W-:Y:S01]  /*b740*/  STL [R1+0x98], R4 ;  /* 0x0000980401007387 */ /* 0x0003e20000100800 */
[----:B------:R-:W-:Y:S01]  /*b750*/  SEL R3, RZ, 0x4000, P3 ;  /* 0x00004000ff037807 */ /* 0x000fe20001800000 */
[----:B------:R-:W-:Y:S01]  /*b760*/  UMOV UR64, UR68 ;  /* 0x0000004400407c82 */ /* 0x000fe20008000000 */
[----:B------:R-:W-:Y:S01]  /*b770*/  R2UR UR70, R83 ;  /* 0x00000000534672ca */ /* 0x000fe200000e0000 */
[----:B------:R-:W-:Y:S01]  /*b780*/  STL [R1+0x110], R93 ;  /* 0x0001105d01007387 */ /* 0x000fe20000100800 */
[----:B------:R-:W-:Y:S01]  /*b790*/  SEL R7, R7, 0x10100010, !P4 ;  /* 0x1010001007077807 */ /* 0x000fe20006000000 */
[----:B------:R-:W-:Y:S01]  /*b7a0*/  IMAD.IADD R2, R78, 0x1, R2 ;  /* 0x000000014e027824 */ /* 0x000fe200078e0202 */
[----:B------:R-:W-:Y:S01]  /*b7b0*/  R2UR UR10, R9 ;  /* 0x00000000090a72ca */ /* 0x000fe200000e0000 */
[----:B------:R2:W-:Y:S01]  /*b7c0*/  STL [R1+0x94], R0 ;  /* 0x0000940001007387 */ /* 0x0005e20000100800 */
[----:B------:R-:W-:Y:S01]  /*b7d0*/  VIADD R13, R12, 0x202 ;  /* 0x000002020c0d7836 */ /* 0x000fe20000000000 */
[----:B------:R-:W-:Y:S01]  /*b7e0*/  R2UR UR4, R11 ;  /* 0x000000000b0472ca */ /* 0x000fe200000e0000 */
[----:B------:R-:W-:Y:S01]  /*b7f0*/  UMOV UR62, UR26 ;  /* 0x0000001a003e7c82 */ /* 0x000fe20008000000 */
[----:B------:R-:W-:Y:S01]  /*b800*/  R2UR.FILL UR27, R5 ;  /* 0x00000000051b72ca */ /* 0x000fe200004e0000 */
[----:B------:R-:W-:Y:S01]  /*b810*/  UMOV UR7, UR45 ;  /* 0x0000002d00077c82 */ /* 0x000fe20008000000 */
[----:B------:R-:W-:Y:S01]  /*b820*/  UMOV UR5, UR43 ;  /* 0x0000002b00057c82 */ /* 0x000fe20008000000 */
[----:B------:R-:W-:Y:S01]  /*b830*/  R2UR.FILL UR69, R6 ;  /* 0x00000000064572ca */ /* 0x000fe200004e0000 */
[----:B------:R-:W-:Y:S01]  /*b840*/  IMAD.U32 R28, RZ, RZ, UR54 ;  /* 0x00000036ff1c7e24 */ /* 0x000fe2000f8e00ff */
[----:B------:R-:W-:Y:S01]  /*b850*/  MOV.SPILL R99, UR66 ;  /* 0x0000004200637c02 */ /* 0x000fe20009000f00 */
[----:B------:R-:W-:Y:S01]  /*b860*/  IMAD.U32 R24, RZ, RZ, UR74 ;  /* 0x0000004aff187e24 */ /* 0x000fe2000f8e00ff */
[----:B------:R-:W-:Y:S01]  /*b870*/  MOV.SPILL R108, UR71 ;  /* 0x00000047006c7c02 */ /* 0x000fe20009000f00 */
[--C-:B------:R-:W-:Y:S01]  /*b880*/  IMAD.MOV.U32 R19, RZ, RZ, R90.reuse ;  /* 0x000000ffff137224 */ /* 0x100fe200078e005a */
[----:B0-----:R-:W-:Y:S01]  /*b890*/  MOV.SPILL R21, UR58 ;  /* 0x0000003a00157c02 */ /* 0x001fe20009000f00 */
[----:B------:R-:W-:Y:S01]  /*b8a0*/  UMOV UR58, UR14 ;  /* 0x0000000e003a7c82 */ /* 0x000fe20008000000 */
[----:B------:R-:W-:Y:S01]  /*b8b0*/  R2UR UR72, R82 ;  /* 0x00000000524872ca */ /* 0x000fe200000e0000 */
[----:B------:R-:W-:Y:S01]  /*b8c0*/  IMAD.MOV.U32 R20, RZ, RZ, R90 ;  /* 0x000000ffff147224 */ /* 0x000fe200078e005a */
[----:B-1----:R-:W0:Y:S01]  /*b8d0*/  LDC.U8 R4, c[0x0][0x38a] ;  /* 0x0000e280ff047b82 */ /* 0x002e220000000000 */
[----:B------:R1:W-:Y:S01]  /*b8e0*/  STL [R1+0x114], R21 ;  /* 0x0001141501007387 */ /* 0x0003e20000100800 */
[----:B------:R-:W-:Y:S01]  /*b8f0*/  MOV.SPILL R91, UR64 ;  /* 0x00000040005b7c02 */ /* 0x000fe20009000f00 */
[----:B------:R-:W-:Y:S01]  /*b900*/  IMAD.U32 R26, RZ, RZ, UR76 ;  /* 0x0000004cff1a7e24 */ /* 0x000fe2000f8e00ff */
[----:B------:R-:W-:-:S02]  /*b910*/  MOV.SPILL R80, UR63 ;  /* 0x0000003f00507c02 */ /* 0x000fc40009000f00 */
[----:B------:R-:W-:Y:S02]  /*b920*/  MOV.SPILL R94, UR65 ;  /* 0x00000041005e7c02 */ /* 0x000fe40009000f00 */
[----:B--2---:R-:W-:Y:S01]  /*b930*/  MOV.SPILL R0, UR59 ;  /* 0x0000003b00007c02 */ /* 0x004fe20009000f00 */
[----:B------:R-:W-:Y:S01]  /*b940*/  UMOV UR59, UR15 ;  /* 0x0000000f003b7c82 */ /* 0x000fe20008000000 */
[----:B------:R-:W-:Y:S02]  /*b950*/  R2UR UR41, R2 ;  /* 0x00000000022972ca */ /* 0x000fe400000e0000 */
[----:B------:R-:W-:Y:S01]  /*b960*/  MOV.SPILL R107, UR70 ;  /* 0x00000046006b7c02 */ /* 0x000fe20009000f00 */
[----:B------:R2:W-:Y:S01]  /*b970*/  STL [R1+0x90], R0 ;  /* 0x0000900001007387 */ /* 0x0005e20000100800 */
[----:B------:R-:W-:Y:S02]  /*b980*/  R2UR UR60, R13 ;  /* 0x000000000d3c72ca */ /* 0x000fe400000e0000 */
[----:B------:R-:W-:Y:S01]  /*b990*/  MOV.SPILL R5, UR58 ;  /* 0x0000003a00057c02 */ /* 0x000fe20009000f00 */
[----:B------:R-:W3:Y:S01]  /*b9a0*/  LDL R15, [R1+0x88] ;  /* 0x00008800010f7983 */ /* 0x000ee20000100800 */
[----:B------:R-:W-:Y:S01]  /*b9b0*/  R2UR.FILL UR15, R76 ;  /* 0x000000004c0f72ca */ /* 0x000fe200004e0000 */
[----:B------:R-:W-:Y:S01]  /*b9c0*/  VIADD R78, R12, 0x206 ;  /* 0x000002060c4e7836 */ /* 0x000fe20000000000 */
[----:B------:R-:W-:Y:S01]  /*b9d0*/  MOV.SPILL R93, UR56 ;  /* 0x00000038005d7c02 */ /* 0x000fe20009000f00 */
[----:B------:R-:W4:Y:S01]  /*b9e0*/  LDL R14, [R1+0x84] ;  /* 0x00008400010e7983 */ /* 0x000f220000100800 */
[----:B------:R-:W-:-:S02]  /*b9f0*/  MOV.SPILL R122, UR10 ;  /* 0x0000000a007a7c02 */ /* 0x000fc40009000f00 */
[----:B0-----:R-:W-:Y:S02]  /*ba00*/  LOP3.LUT R4, R4, 0x1, RZ, 0xc0, !PT ;  /* 0x0000000104047812 */ /* 0x001fe400078ec0ff */
[----:B-1----:R-:W-:Y:S02]  /*ba10*/  MOV.SPILL R21, UR12 ;  /* 0x0000000c00157c02 */ /* 0x002fe40009000f00 */
[----:B------:R-:W-:Y:S02]  /*ba20*/  ISETP.NE.U32.AND P0, PT, R4, 0x1, PT ;  /* 0x000000010400780c */ /* 0x000fe40003f05070 */
[----:B------:R-:W-:Y:S02]  /*ba30*/  MOV.SPILL R119, UR4 ;  /* 0x0000000400777c02 */ /* 0x000fe40009000f00 */
[C---:B------:R-:W-:Y:S02]  /*ba40*/  SEL R4, R8.reuse, 0x10410010, !P0 ;  /* 0x1041001008047807 */ /* 0x040fe40004000000 */
[----:B------:R-:W-:-:S02]  /*ba50*/  SEL R8, R8, 0x10410010, !P6 ;  /* 0x1041001008087807 */ /* 0x000fc40007000000 */
[C---:B------:R-:W-:Y:S02]  /*ba60*/  R2UR UR51, R2.reuse ;  /* 0x00000000023372ca */ /* 0x040fe400000e0000 */
[----:B--2---:R-:W-:Y:S01]  /*ba70*/  MOV.SPILL R0, UR57 ;  /* 0x0000003900007c02 */ /* 0x004fe20009000f00 */
[----:B------:R-:W-:Y:S01]  /*ba80*/  IMAD.IADD R3, R3, 0x1, R8 ;  /* 0x0000000103037824 */ /* 0x000fe200078e0208 */
[----:B------:R-:W-:Y:S01]  /*ba90*/  R2UR UR49, R2 ;  /* 0x00000000023172ca */ /* 0x000fe200000e0000 */
[----:B------:R-:W-:Y:S01]  /*baa0*/  VIADD R8, R12, 0x104 ;  /* 0x000001040c087836 */ /* 0x000fe20000000000 */
[C---:B------:R-:W-:Y:S01]  /*bab0*/  R2UR UR47, R2.reuse ;  /* 0x00000000022f72ca */ /* 0x040fe200000e0000 */
[----:B------:R0:W-:Y:S01]  /*bac0*/  STL [R1+0x8c], R0 ;  /* 0x00008c0001007387 */ /* 0x0001e20000100800 */
[----:B------:R-:W-:Y:S02]  /*bad0*/  R2UR UR45, R2 ;  /* 0x00000000022d72ca */ /* 0x000fe400000e0000 */
[----:B------:R-:W-:Y:S01]  /*bae0*/  R2UR UR8, R8 ;  /* 0x00000000080872ca */ /* 0x000fe200000e0000 */
[----:B------:R-:W-:Y:S01]  /*baf0*/  UMOV UR70, UR30 ;  /* 0x0000001e00467c82 */ /* 0x000fe20008000000 */
[----:B------:R-:W-:-:S02]  /*bb00*/  R2UR UR43, R2 ;  /* 0x00000000022b72ca */ /* 0x000fc400000e0000 */
[----:B------:R-:W-:Y:S01]  /*bb10*/  MOV.SPILL R79, UR62 ;  /* 0x0000003e004f7c02 */ /* 0x000fe20009000f00 */
[----:B------:R-:W-:Y:S01]  /*bb20*/  UMOV UR71, UR31 ;  /* 0x0000001f00477c82 */ /* 0x000fe20008000000 */
[----:B------:R-:W-:Y:S02]  /*bb30*/  MOV.SPILL R109, UR72 ;  /* 0x00000048006d7c02 */ /* 0x000fe40009000f00 */
[----:B------:R-:W-:Y:S02]  /*bb40*/  MOV.SPILL R106, UR69 ;  /* 0x00000045006a7c02 */ /* 0x000fe40009000f00 */
[----:B------:R-:W-:Y:S02]  /*bb50*/  MOV.SPILL R6, UR59 ;  /* 0x0000003b00067c02 */ /* 0x000fe40009000f00 */
[----:B------:R-:W-:Y:S02]  /*bb60*/  MOV.SPILL R100, UR67 ;  /* 0x0000004300647c02 */ /* 0x000fe40009000f00 */
[----:B0-----:R-:W-:-:S05]  /*bb70*/  SEL R0, RZ, 0x4000, P5 ;  /* 0x00004000ff007807 */ /* 0x001fca0002800000 */
[----:B------:R-:W-:Y:S02]  /*bb80*/  IMAD.IADD R4, R0, 0x1, R4 ;  /* 0x0000000100047824 */ /* 0x000fe400078e0204 */
[----:B------:R-:W-:Y:S02]  /*bb90*/  IMAD.IADD R0, R81, 0x1, R7 ;  /* 0x0000000151007824 */ /* 0x000fe400078e0207 */
[----:B------:R-:W-:-:S03]  /*bba0*/  VIADD R7, R12, 0x106 ;  /* 0x000001060c077836 */ /* 0x000fc60000000000 */
[C---:B------:R-:W-:Y:S02]  /*bbb0*/  R2UR UR33, R0.reuse ;  /* 0x00000000002172ca */ /* 0x040fe400000e0000 */
[----:B------:R-:W-:Y:S02]  /*bbc0*/  R2UR UR30, R0 ;  /* 0x00000000001e72ca */ /* 0x000fe400000e0000 */
[----:B------:R-:W-:Y:S02]  /*bbd0*/  R2UR UR6, R7 ;  /* 0x00000000070672ca */ /* 0x000fe400000e0000 */
[----:B------:R-:W-:Y:S01]  /*bbe0*/  MOV.SPILL R9, UR8 ;  /* 0x0000000800097c02 */ /* 0x000fe20009000f00 */
[C---:B------:R-:W-:Y:S01]  /*bbf0*/  VIADD R76, R12.reuse, 0x204 ;  /* 0x000002040c4c7836 */ /* 0x040fe20000000000 */
[----:B------:R-:W-:Y:S01]  /*bc00*/  MOV.SPILL R117, UR60 ;  /* 0x0000003c00757c02 */ /* 0x000fe20009000f00 */
[C---:B------:R-:W-:Y:S01]  /*bc10*/  VIADD R81, R12.reuse, 0x300 ;  /* 0x000003000c517836 */ /* 0x040fe20000000000 */
[----:B------:R-:W-:Y:S01]  /*bc20*/  UMOV UR60, UR40 ;  /* 0x00000028003c7c82 */ /* 0x000fe20008000000 */
[----:B------:R-:W-:Y:S01]  /*bc30*/  VIADD R12, R12, 0x306 ;  /* 0x000003060c0c7836 */ /* 0x000fe20000000000 */
[----:B------:R-:W-:-:S02]  /*bc40*/  R2UR UR40, R2 ;  /* 0x00000000022872ca */ /* 0x000fc400000e0000 */
[----:B------:R-:W-:Y:S02]  /*bc50*/  MOV.SPILL R8, UR33 ;  /* 0x0000002100087c02 */ /* 0x000fe40009000f00 */
[----:B------:R-:W-:Y:S01]  /*bc60*/  R2UR UR33, R69 ;  /* 0x00000000452172ca */ /* 0x000fe200000e0000 */
[----:B------:R-:W-:Y:S01]  /*bc70*/  UMOV UR56, UR52 ;  /* 0x0000003400387c82 */ /* 0x000fe20008000000 */
[----:B------:R-:W-:Y:S01]  /*bc80*/  MOV.SPILL R74, UR6 ;  /* 0x00000006004a7c02 */ /* 0x000fe20009000f00 */
[----:B------:R-:W-:Y:S01]  /*bc90*/  UMOV UR57, UR53 ;  /* 0x0000003500397c82 */ /* 0x000fe20008000000 */
[----:B------:R-:W-:Y:S01]  /*bca0*/  UMOV UR12, UR50 ;  /* 0x00000032000c7c82 */ /* 0x000fe20008000000 */
[----:B------:R-:W-:Y:S01]  /*bcb0*/  UMOV UR10, UR48 ;  /* 0x00000030000a7c82 */ /* 0x000fe20008000000 */
[----:B------:R-:W-:Y:S01]  /*bcc0*/  UMOV UR8, UR46 ;  /* 0x0000002e00087c82 */ /* 0x000fe20008000000 */
[----:B------:R-:W-:Y:S01]  /*bcd0*/  UMOV UR6, UR44 ;  /* 0x0000002c00067c82 */ /* 0x000fe20008000000 */
[----:B------:R-:W-:Y:S01]  /*bce0*/  UMOV UR4, UR42 ;  /* 0x0000002a00047c82 */ /* 0x000fe20008000000 */
[----:B------:R-:W-:-:S02]  /*bcf0*/  R2UR UR68, R12 ;  /* 0x000000000c4472ca */ /* 0x000fc400000e0000 */
[C---:B------:R-:W-:Y:S02]  /*bd00*/  R2UR UR53, R2.reuse ;  /* 0x00000000023572ca */ /* 0x040fe400000e0000 */
[C---:B------:R-:W-:Y:S02]  /*bd10*/  R2UR UR52, R2.reuse ;  /* 0x00000000023472ca */ /* 0x040fe400000e0000 */
[C---:B------:R-:W-:Y:S02]  /*bd20*/  R2UR UR50, R2.reuse ;  /* 0x00000000023272ca */ /* 0x040fe400000e0000 */
[C---:B------:R-:W-:Y:S02]  /*bd30*/  R2UR UR48, R2.reuse ;  /* 0x00000000023072ca */ /* 0x040fe400000e0000 */
[C---:B------:R-:W-:Y:S02]  /*bd40*/  R2UR UR46, R2.reuse ;  /* 0x00000000022e72ca */ /* 0x040fe400000e0000 */
[----:B------:R-:W-:-:S02]  /*bd50*/  R2UR UR44, R2 ;  /* 0x00000000022c72ca */ /* 0x000fc400000e0000 */
[----:B------:R-:W-:Y:S02]  /*bd60*/  R2UR UR42, R2 ;  /* 0x00000000022a72ca */ /* 0x000fe400000e0000 */
[----:B------:R-:W-:Y:S01]  /*bd70*/  R2UR UR54, R76 ;  /* 0x000000004c3672ca */ /* 0x000fe200000e0000 */
[----:B------:R-:W-:Y:S02]  /*bd80*/  UMOV UR33, 0x40004040 ;  /* 0x4000404000217882 */ /* 0x000fe40000000000 */
[----:B------:R-:W-:Y:S01]  /*bd90*/  IMAD.U32 R69, RZ, RZ, UR33 ;  /* 0x00000021ff457e24 */ /* 0x000fe2000f8e00ff */
[----:B------:R-:W-:Y:S01]  /*bda0*/  R2UR UR33, R51 ;  /* 0x00000000332172ca */ /* 0x000fe200000e0000 */
[----:B------:R-:W-:Y:S01]  /*bdb0*/  UMOV UR72, UR32 ;  /* 0x0000002000487c82 */ /* 0x000fe20008000000 */
[----:B------:R-:W-:Y:S01]  /*bdc0*/  R2UR UR74, R81 ;  /* 0x00000000514a72ca */ /* 0x000fe200000e0000 */
[----:B------:R-:W-:Y:S01]  /*bdd0*/  UMOV UR69, UR29 ;  /* 0x0000001d00457c82 */ /* 0x000fe20008000000 */
[----:B------:R-:W-:Y:S01]  /*bde0*/  MOV.SPILL R105, UR68 ;  /* 0x0000004400697c02 */ /* 0x000fe20009000f00 */
        /* <DEDUP_REMOVED lines=19> */
[C---:B------:R-:W-:Y:S01]  /*bf20*/  R2UR UR32, R0.reuse ;  /* 0x00000000002072ca */ /* 0x040fe200000e0000 */
[----:B------:R-:W-:Y:S01]  /*bf30*/  UMOV UR59, 0x40004040 ;  /* 0x40004040003b7882 */ /* 0x000fe20000000000 */
[----:B------:R-:W-:-:S02]  /*bf40*/  R2UR UR31, R0 ;  /* 0x00000000001f72ca */ /* 0x000fc400000e0000 */
[C---:B------:R-:W-:Y:S02]  /*bf50*/  R2UR UR29, R0.reuse ;  /* 0x00000000001d72ca */ /* 0x040fe400000e0000 */
[C---:B------:R-:W-:Y:S02]  /*bf60*/  R2UR UR28, R0.reuse ;  /* 0x00000000001c72ca */ /* 0x040fe400000e0000 */
[C---:B------:R-:W-:Y:S02]  /*bf70*/  R2UR UR27, R0.reuse ;  /* 0x00000000001b72ca */ /* 0x040fe400000e0000 */
[C---:B------:R-:W-:Y:S02]  /*bf80*/  R2UR UR25, R0.reuse ;  /* 0x00000000001972ca */ /* 0x040fe400000e0000 */
[C---:B------:R-:W-:Y:S02]  /*bf90*/  R2UR UR24, R0.reuse ;  /* 0x00000000001872ca */ /* 0x040fe400000e0000 */
[----:B------:R-:W-:-:S02]  /*bfa0*/  R2UR UR23, R0 ;  /* 0x00000000001772ca */ /* 0x000fc400000e0000 */
[C---:B------:R-:W-:Y:S02]  /*bfb0*/  R2UR UR22, R0.reuse ;  /* 0x00000000001672ca */ /* 0x040fe400000e0000 */
[C---:B------:R-:W-:Y:S02]  /*bfc0*/  R2UR UR21, R0.reuse ;  /* 0x00000000001572ca */ /* 0x040fe400000e0000 */
[C---:B------:R-:W-:Y:S02]  /*bfd0*/  R2UR UR20, R0.reuse ;  /* 0x00000000001472ca */ /* 0x040fe400000e0000 */
[C---:B------:R-:W-:Y:S02]  /*bfe0*/  R2UR UR19, R0.reuse ;  /* 0x00000000001372ca */ /* 0x040fe400000e0000 */
[----:B------:R-:W-:Y:S02]  /*bff0*/  R2UR UR18, R0 ;  /* 0x00000000001272ca */ /* 0x000fe400000e0000 */
[----:B------:R-:W-:Y:S01]  /*c000*/  R2UR UR17, R3 ;  /* 0x00000000031172ca */ /* 0x000fe200000e0000 */
[----:B------:R-:W-:Y:S01]  /*c010*/  UMOV UR63, 0x40004040 ;  /* 0x40004040003f7882 */ /* 0x000fe20000000000 */
[----:B------:R-:W-:Y:S01]  /*c020*/  UMOV UR33, 0x40004040 ;  /* 0x4000404000217882 */ /* 0x000fe20000000000 */
[----:B------:R-:W-:Y:S01]  /*c030*/  UMOV UR65, 0x40004040 ;  /* 0x4000404000417882 */ /* 0x000fe20000000000 */
[----:B------:R-:W-:Y:S01]  /*c040*/  IMAD.U32 R51, RZ, RZ, UR33 ;  /* 0x00000021ff337e24 */ /* 0x000fe2000f8e00ff */
[----:B------:R-:W-:-:S02]  /*c050*/  R2UR UR33, R33 ;  /* 0x00000000212172ca */ /* 0x000fc400000e0000 */
[----:B------:R-:W-:Y:S01]  /*c060*/  MOV.SPILL R111, UR74 ;  /* 0x0000004a006f7c02 */ /* 0x000fe20009000f00 */
[----:B------:R-:W-:Y:S01]  /*c070*/  UMOV UR74, UR34 ;  /* 0x00000022004a7c82 */ /* 0x000fe20008000000 */
[----:B------:R-:W-:Y:S01]  /*c080*/  R2UR UR34, R4 ;  /* 0x00000000042272ca */ /* 0x000fe200000e0000 */
[----:B------:R-:W-:Y:S01]  /*c090*/  UMOV UR67, 0x40004040 ;  /* 0x4000404000437882 */ /* 0x000fe20000000000 */
[----:B------:R-:W-:Y:S01]  /*c0a0*/  MOV.SPILL R116, UR55 ;  /* 0x0000003700747c02 */ /* 0x000fe20009000f00 */
[----:B------:R-:W-:Y:S01]  /*c0b0*/  UMOV UR45, 0x40004040 ;  /* 0x40004040002d7882 */ /* 0x000fe20000000000 */
[----:B------:R-:W-:-:S03]  /*c0c0*/  MOV.SPILL R115, UR54 ;  /* 0x0000003600737c02 */ /* 0x000fc60009000f00 */
[----:B------:R-:W-:Y:S01]  /*c0d0*/  UMOV UR33, 0x40004040 ;  /* 0x4000404000217882 */ /* 0x000fe20000000000 */
[----:B------:R-:W-:Y:S01]  /*c0e0*/  UMOV UR54, UR38 ;  /* 0x0000002600367c82 */ /* 0x000fe20008000000 */
[----:B------:R-:W-:Y:S01]  /*c0f0*/  IMAD.U32 R33, RZ, RZ, UR33 ;  /* 0x00000021ff217e24 */ /* 0x000fe2000f8e00ff */
[----:B------:R-:W-:Y:S01]  /*c100*/  UMOV UR55, UR39 ;  /* 0x0000002700377c82 */ /* 0x000fe20008000000 */
[----:B------:R-:W-:Y:S02]  /*c110*/  R2UR.FILL UR33, R8 ;  /* 0x00000000082172ca */ /* 0x000fe400004e0000 */
[C---:B------:R-:W-:Y:S02]  /*c120*/  R2UR UR39, R2.reuse ;  /* 0x00000000022772ca */ /* 0x040fe400000e0000 */
[----:B------:R-:W-:Y:S02]  /*c130*/  R2UR UR38, R2 ;  /* 0x00000000022672ca */ /* 0x000fe400000e0000 */
[----:B------:R-:W-:-:S02]  /*c140*/  MOV.SPILL R7, UR32 ;  /* 0x0000002000077c02 */ /* 0x000fc40009000f00 */
[----:B------:R-:W-:Y:S02]  /*c150*/  MOV.SPILL R2, UR34 ;  /* 0x0000002200027c02 */ /* 0x000fe40009000f00 */
[----:B------:R-:W-:Y:S02]  /*c160*/  R2UR UR32, R68 ;  /* 0x00000000442072ca */ /* 0x000fe400000e0000 */
[----:B------:R-:W-:Y:S01]  /*c170*/  R2UR UR34, R66 ;  /* 0x00000000422272ca */ /* 0x000fe200000e0000 */
[----:B------:R-:W-:Y:S01]  /*c180*/  UMOV UR47, 0x40004040 ;  /* 0x40004040002f7882 */ /* 0x000fe20000000000 */
[----:B------:R-:W-:Y:S01]  /*c190*/  UMOV UR49, 0x40004040 ;  /* 0x4000404000317882 */ /* 0x000fe20000000000 */
[----:B------:R-:W-:-:S08]  /*c1a0*/  UMOV UR51, 0x40004040 ;  /* 0x4000404000337882 */ /* 0x000fd00000000000 */
[----:B------:R-:W-:Y:S01]  /*c1b0*/  IMAD.U32 R68, RZ, RZ, UR32 ;  /* 0x00000020ff447e24 */ /* 0x000fe2000f8e00ff */
[----:B------:R-:W-:Y:S01]  /*c1c0*/  R2UR UR32, R50 ;  /* 0x00000000322072ca */ /* 0x000fe200000e0000 */
[----:B------:R-:W-:Y:S01]  /*c1d0*/  IMAD.U32 R66, RZ, RZ, UR34 ;  /* 0x00000022ff427e24 */ /* 0x000fe2000f8e00ff */
[----:B------:R-:W-:Y:S01]  /*c1e0*/  R2UR UR34, R48 ;  /* 0x00000000302272ca */ /* 0x000fe200000e0000 */
[----:B------:R-:W-:Y:S01]  /*c1f0*/  UMOV UR53, 0x40004040 ;  /* 0x4000404000357882 */ /* 0x000fe20000000000 */
[----:B------:R-:W-:Y:S01]  /*c200*/  UMOV UR69, 0x40004040 ;  /* 0x4000404000457882 */ /* 0x000fe20000000000 */
[----:B------:R-:W-:Y:S01]  /*c210*/  R2UR UR76, R78 ;  /* 0x000000004e4c72ca */ /* 0x000fe200000e0000 */
[----:B------:R-:W-:-:S07]  /*c220*/  UMOV UR71, 0x40004040 ;  /* 0x4000404000477882 */ /* 0x000fce0000000000 */
[----:B------:R-:W-:Y:S01]  /*c230*/  IMAD.U32 R50, RZ, RZ, UR32 ;  /* 0x00000020ff327e24 */ /* 0x000fe2000f8e00ff */
[----:B------:R-:W-:Y:S01]  /*c240*/  R2UR UR32, R32 ;  /* 0x00000000202072ca */ /* 0x000fe200000e0000 */
[----:B------:R-:W-:Y:S02]  /*c250*/  IMAD.U32 R48, RZ, RZ, UR34 ;  /* 0x00000022ff307e24 */ /* 0x000fe4000f8e00ff */
[C---:B---3--:R-:W-:Y:S02]  /*c260*/  VIADD R88, R15.reuse, 0x4 ;  /* 0x000000040f587836 */ /* 0x048fe40000000000 */
[----:B------:R-:W-:-:S03]  /*c270*/  VIADD R89, R15, 0x2 ;  /* 0x000000020f597836 */ /* 0x000fc60000000000 */
[----:B------:R-:W-:Y:S02]  /*c280*/  R2UR UR58, R88 ;  /* 0x00000000583a72ca */ /* 0x000fe400000e0000 */
[----:B------:R-:W-:Y:S02]  /*c290*/  R2UR UR26, R89 ;  /* 0x00000000591a72ca */ /* 0x000fe400000e0000 */
[----:B------:R-:W-:Y:S02]  /*c2a0*/  MOV.SPILL R88, UR41 ;  /* 0x0000002900587c02 */ /* 0x000fe40009000f00 */
[----:B------:R-:W-:Y:S01]  /*c2b0*/  R2UR UR41, R77 ;  /* 0x000000004d2972ca */ /* 0x000fe200000e0000 */
[----:B------:R-:W-:Y:S01]  /*c2c0*/  IMAD.MOV.U32 R77, RZ, RZ, R9 ;  /* 0x000000ffff4d7224 */ /* 0x000fe200078e0009 */
[----:B------:R-:W-:Y:S01]  /*c2d0*/  MOV.SPILL R9, UR30 ;  /* 0x0000001e00097c02 */ /* 0x000fe20009000f00 */
[----:B----4-:R-:W-:Y:S01]  /*c2e0*/  VIADD R84, R14, 0x180 ;  /* 0x000001800e547836 */ /* 0x010fe20000000000 */
[----:B------:R-:W-:Y:S01]  /*c2f0*/  R2UR UR30, R70 ;  /* 0x00000000461e72ca */ /* 0x000fe200000e0000 */
[----:B------:R-:W-:-:S03]  /*c300*/  VIADD R87, R15, 0x6 ;  /* 0x000000060f577836 */ /* 0x000fc60000000000 */
[----:B------:R-:W-:Y:S01]  /*c310*/  R2UR UR14, R84 ;  /* 0x00000000540e72ca */ /* 0x000fe200000e0000 */
[----:B------:R-:W-:Y:S01]  /*c320*/  IMAD.U32 R76, RZ, RZ, UR26 ;  /* 0x0000001aff4c7e24 */ /* 0x000fe2000f8e00ff */
[----:B------:R-:W-:Y:S01]  /*c330*/  R2UR UR62, R87 ;  /* 0x00000000573e72ca */ /* 0x000fe200000e0000 */
[C---:B------:R-:W-:Y:S02]  /*c340*/  VIADD R86, R14.reuse, 0x80 ;  /* 0x000000800e567836 */ /* 0x040fe40000000000 */
[----:B------:R-:W-:Y:S01]  /*c350*/  VIADD R85, R14, 0x100 ;  /* 0x000001000e557836 */ /* 0x000fe20000000000 */
[----:B------:R-:W-:Y:S02]  /*c360*/  MOV.SPILL R87, UR40 ;  /* 0x0000002800577c02 */ /* 0x000fe40009000f00 */
[----:B------:R-:W-:Y:S01]  /*c370*/  R2UR UR40, R76 ;  /* 0x000000004c2872ca */ /* 0x000fe200000e0000 */
[----:B------:R-:W-:Y:S01]  /*c380*/  IMAD.U32 R70, RZ, RZ, UR30 ;  /* 0x0000001eff467e24 */ /* 0x000fe2000f8e00ff */
[----:B------:R-:W-:Y:S01]  /*c390*/  R2UR UR30, R52 ;  /* 0x00000000341e72ca */ /* 0x000fe200000e0000 */
[----:B------:R-:W-:Y:S01]  /*c3a0*/  IMAD.MOV.U32 R76, RZ, RZ, R10 ;  /* 0x000000ffff4c7224 */ /* 0x000fe200078e000a */
[----:B------:R-:W-:-:S02]  /*c3b0*/  R2UR UR64, R86 ;  /* 0x00000000564072ca */ /* 0x000fc400000e0000 */
[----:B------:R-:W-:Y:S02]  /*c3c0*/  R2UR UR66, R85 ;  /* 0x00000000554272ca */ /* 0x000fe400000e0000 */
[----:B------:R-:W-:Y:S01]  /*c3d0*/  MOV.SPILL R89, UR44 ;  /* 0x0000002c00597c02 */ /* 0x000fe20009000f00 */
[----:B------:R-:W-:Y:S01]  /*c3e0*/  UMOV UR44, UR16 ;  /* 0x00000010002c7c82 */ /* 0x000fe20008000000 */
[----:B------:R-:W-:Y:S01]  /*c3f0*/  MOV.SPILL R86, UR43 ;  /* 0x0000002b00567c02 */ /* 0x000fe20009000f00 */
[----:B------:R-:W-:Y:S01]  /*c400*/  UMOV UR43, UR15 ;  /* 0x0000000f002b7c82 */ /* 0x000fe20008000000 */
[----:B------:R-:W-:Y:S01]  /*c410*/  MOV.SPILL R85, UR42 ;  /* 0x0000002a00557c02 */ /* 0x000fe20009000f00 */
[----:B------:R-:W-:Y:S01]  /*c420*/  UMOV UR42, UR14 ;  /* 0x0000000e002a7c82 */ /* 0x000fe20008000000 */
[----:B------:R-:W-:Y:S01]  /*c430*/  R2UR UR26, R0 ;  /* 0x00000000001a72ca */ /* 0x000fe200000e0000 */
[----:B------:R-:W-:Y:S01]  /*c440*/  IMAD.MOV.U32 R0, RZ, RZ, R76 ;  /* 0x000000ffff007224 */ /* 0x000fe200078e004c */
[----:B------:R-:W-:-:S02]  /*c450*/  R2UR UR16, R3 ;  /* 0x00000000031072ca */ /* 0x000fc400000e0000 */
[C---:B------:R-:W-:Y:S02]  /*c460*/  R2UR UR15, R3.reuse ;  /* 0x00000000030f72ca */ /* 0x040fe400000e0000 */
[----:B------:R-:W-:Y:S01]  /*c470*/  R2UR UR14, R3 ;  /* 0x00000000030e72ca */ /* 0x000fe200000e0000 */
[----:B------:R-:W-:Y:S02]  /*c480*/  IMAD.MOV.U32 R3, RZ, RZ, R77 ;  /* 0x000000ffff037224 */ /* 0x000fe400078e004d */
[----:B------:R-:W-:Y:S01]  /*c490*/  IMAD.U32 R76, RZ, RZ, UR58 ;  /* 0x0000003aff4c7e24 */ /* 0x000fe2000f8e00ff */
[----:B------:R-:W-:Y:S01]  /*c4a0*/  R2UR.FILL UR58, R5 ;  /* 0x00000000053a72ca */ /* 0x000fe200004e0000 */
[----:B------:R-:W-:Y:S01]  /*c4b0*/  IMAD.U32 R77, RZ, RZ, UR59 ;  /* 0x0000003bff4d7e24 */ /* 0x000fe2000f8e00ff */
[----:B------:R-:W-:Y:S01]  /*c4c0*/  R2UR.FILL UR59, R6 ;  /* 0x00000000063b72ca */ /* 0x000fe200004e0000 */
[----:B------:R-:W-:Y:S02]  /*c4d0*/  IMAD.MOV.U32 R6, RZ, RZ, R75 ;  /* 0x000000ffff067224 */ /* 0x000fe400078e004b */
[----:B------:R-:W-:-:S02]  /*c4e0*/  IMAD.MOV.U32 R5, RZ, RZ, R74 ;  /* 0x000000ffff057224 */ /* 0x000fc400078e004a */
[----:B------:R-:W-:Y:S02]  /*c4f0*/  IMAD.U32 R74, RZ, RZ, UR62 ;  /* 0x0000003eff4a7e24 */ /* 0x000fe4000f8e00ff */
[----:B------:R-:W-:Y:S01]  /*c500*/  IMAD.U32 R75, RZ, RZ, UR63 ;  /* 0x0000003fff4b7e24 */ /* 0x000fe2000f8e00ff */
[----:B------:R-:W-:Y:S01]  /*c510*/  STL.64 [R1+0x78], R76 ;  /* 0x0000784c01007387 */ /* 0x000fe20000100a00 */
[----:B------:R-:W-:Y:S01]  /*c520*/  IMAD.U32 R52, RZ, RZ, UR30 ;  /* 0x0000001eff347e24 */ /* 0x000fe2000f8e00ff */
[----:B------:R-:W-:Y:S02]  /*c530*/  R2UR UR30, R34 ;  /* 0x00000000221e72ca */ /* 0x000fe400000e0000 */
[----:B------:R0:W-:Y:S01]  /*c540*/  STL.64 [R1+0x70], R74 ;  /* 0x0000704a01007387 */ /* 0x0001e20000100a00 */
[----:B------:R-:W-:Y:S01]  /*c550*/  UMOV UR43, 0x40004040 ;  /* 0x40004040002b7882 */ /* 0x000fe20000000000 */
[----:B------:R-:W-:-:S09]  /*c560*/  IMAD.U32 R8, RZ, RZ, UR44 ;  /* 0x0000002cff087e24 */ /* 0x000fd2000f8e00ff */
[----:B------:R-:W-:Y:S01]  /*c570*/  IMAD.U32 R34, RZ, RZ, UR30 ;  /* 0x0000001eff227e24 */ /* 0x000fe2000f8e00ff */
[----:B------:R-:W-:Y:S01]  /*c580*/  R2UR.FILL UR30, R9 ;  /* 0x00000000091e72ca */ /* 0x000fe200004e0000 */
[----:B------:R-:W-:Y:S02]  /*c590*/  IMAD.U32 R9, RZ, RZ, UR45 ;  /* 0x0000002dff097e24 */ /* 0x000fe4000f8e00ff */
[----:B0-----:R-:W-:Y:S02]  /*c5a0*/  IMAD.U32 R74, RZ, RZ, UR64 ;  /* 0x00000040ff4a7e24 */ /* 0x001fe4000f8e00ff */
[----:B------:R-:W-:-:S05]  /*c5b0*/  IMAD.U32 R75, RZ, RZ, UR65 ;  /* 0x00000041ff4b7e24 */ /* 0x000fca000f8e00ff */
[----:B------:R0:W-:Y:S02]  /*c5c0*/  STL.64 [R1+0x68], R74 ;  /* 0x0000684a01007387 */ /* 0x0001e40000100a00 */
[----:B0-----:R-:W-:Y:S02]  /*c5d0*/  IMAD.U32 R74, RZ, RZ, UR66 ;  /* 0x00000042ff4a7e24 */ /* 0x001fe4000f8e00ff */
[----:B------:R-:W-:-:S05]  /*c5e0*/  IMAD.U32 R75, RZ, RZ, UR67 ;  /* 0x00000043ff4b7e24 */ /* 0x000fca000f8e00ff */
[----:B------:R0:W-:Y:S02]  /*c5f0*/  STL.64 [R1+0x60], R74 ;  /* 0x0000604a01007387 */ /* 0x0001e40000100a00 */
[----:B0-----:R-:W-:Y:S02]  /*c600*/  IMAD.U32 R74, RZ, RZ, UR42 ;  /* 0x0000002aff4a7e24 */ /* 0x001fe4000f8e00ff */
[----:B------:R-:W-:-:S05]  /*c610*/  IMAD.U32 R75, RZ, RZ, UR43 ;  /* 0x0000002bff4b7e24 */ /* 0x000fca000f8e00ff */
[----:B------:R0:W-:Y:S01]  /*c620*/  STL.64 [R1+0x58], R74 ;  /* 0x0000584a01007387 */ /* 0x0001e20000100a00 */
[----:B------:R-:W-:-:S03]  /*c630*/  R2UR UR34, R30 ;  /* 0x000000001e2272ca */ /* 0x000fc600000e0000 */
[----:B0-----:R-:W2:Y:S04]  /*c640*/  LDL.LU.64 R74, [R1+0x118] ;  /* 0x00011800014a7983 */ /* 0x001ea80000300a00 */
[----:B------:R0:W-:Y:S02]  /*c650*/  STL.64 [R1+0x50], R8 ;  /* 0x0000500801007387 */ /* 0x0001e40000100a00 */
[----:B0-----:R-:W-:Y:S02]  /*c660*/  IMAD.U32 R8, RZ, RZ, UR46 ;  /* 0x0000002eff087e24 */ /* 0x001fe4000f8e00ff */
[----:B------:R-:W-:-:S05]  /*c670*/  IMAD.U32 R9, RZ, RZ, UR47 ;  /* 0x0000002fff097e24 */ /* 0x000fca000f8e00ff */
[----:B------:R0:W-:Y:S02]  /*c680*/  STL.64 [R1+0x48], R8 ;  /* 0x0000480801007387 */ /* 0x0001e40000100a00 */
[----:B0-----:R-:W-:Y:S02]  /*c690*/  IMAD.U32 R8, RZ, RZ, UR48 ;  /* 0x00000030ff087e24 */ /* 0x001fe4000f8e00ff */
[----:B------:R-:W-:-:S05]  /*c6a0*/  IMAD.U32 R9, RZ, RZ, UR49 ;  /* 0x00000031ff097e24 */ /* 0x000fca000f8e00ff */
[----:B------:R0:W-:Y:S01]  /*c6b0*/  STL.64 [R1+0x40], R8 ;  /* 0x0000400801007387 */ /* 0x0001e20000100a00 */
[----:B------:R-:W-:Y:S01]  /*c6c0*/  MOV.SPILL R112, UR75 ;  /* 0x0000004b00707c02 */ /* 0x000fe20009000f00 */
[----:B------:R-:W-:Y:S01]  /*c6d0*/  UMOV UR73, 0x40004040 ;  /* 0x4000404000497882 */ /* 0x000fe20000000000 */
[----:B------:R-:W-:Y:S01]  /*c6e0*/  MOV.SPILL R114, UR77 ;  /* 0x0000004d00727c02 */ /* 0x000fe20009000f00 */
[----:B------:R-:W-:Y:S01]  /*c6f0*/  UMOV UR75, UR35 ;  /* 0x00000023004b7c82 */ /* 0x000fe20008000000 */
[----:B0-----:R-:W-:Y:S02]  /*c700*/  IMAD.U32 R8, RZ, RZ, UR50 ;  /* 0x00000032ff087e24 */ /* 0x001fe4000f8e00ff */
[----:B------:R-:W-:-:S05]  /*c710*/  IMAD.U32 R9, RZ, RZ, UR51 ;  /* 0x00000033ff097e24 */ /* 0x000fca000f8e00ff */
[----:B------:R0:W-:Y:S01]  /*c720*/  STL.64 [R1+0x38], R8 ;  /* 0x0000380801007387 */ /* 0x0001e20000100a00 */
[----:B------:R-:W-:Y:S01]  /*c730*/  MOV.SPILL R113, UR76 ;  /* 0x0000004c00717c02 */ /* 0x000fe20009000f00 */
[----:B------:R-:W-:Y:S01]  /*c740*/  UMOV UR77, UR37 ;  /* 0x00000025004d7c82 */ /* 0x000fe20008000000 */
[----:B------:R-:W-:Y:S01]  /*c750*/  R2UR.FILL UR66, R99 ;  /* 0x00000000634272ca */ /* 0x000fe200004e0000 */
[----:B------:R-:W-:Y:S01]  /*c760*/  IMAD.U32 R32, RZ, RZ, UR32 ;  /* 0x00000020ff207e24 */ /* 0x000fe2000f8e00ff */
[----:B------:R-:W-:Y:S01]  /*c770*/  UMOV UR75, 0x40004040 ;  /* 0x40004040004b7882 */ /* 0x000fe20000000000 */
[----:B------:R-:W-:Y:S01]  /*c780*/  UMOV UR76, UR36 ;  /* 0x00000024004c7c82 */ /* 0x000fe20008000000 */
[----:B------:R-:W-:Y:S01]  /*c790*/  R2UR.FILL UR64, R91 ;  /* 0x000000005b4072ca */ /* 0x000fe200004e0000 */
[----:B------:R-:W-:Y:S02]  /*c7a0*/  IMAD.U32 R30, RZ, RZ, UR34 ;  /* 0x00000022ff1e7e24 */ /* 0x000fe4000f8e00ff */
[----:B0-----:R-:W-:-:S02]  /*c7b0*/  IMAD.U32 R8, RZ, RZ, UR52 ;  /* 0x00000034ff087e24 */ /* 0x001fc4000f8e00ff */
[----:B------:R-:W-:-:S05]  /*c7c0*/  IMAD.U32 R9, RZ, RZ, UR53 ;  /* 0x00000035ff097e24 */ /* 0x000fca000f8e00ff */
[----:B------:R0:W-:Y:S01]  /*c7d0*/  STL.64 [R1+0x30], R8 ;  /* 0x0000300801007387 */ /* 0x0001e20000100a00 */
[----:B------:R-:W-:Y:S01]  /*c7e0*/  R2UR.FILL UR32, R7 ;  /* 0x00000000072072ca */ /* 0x000fe200004e0000 */
[----:B------:R-:W-:Y:S01]  /*c7f0*/  IMAD.MOV.U32 R99, RZ, RZ, R6 ;  /* 0x000000ffff637224 */ /* 0x000fe200078e0006 */
[----:B------:R-:W-:Y:S01]  /*c800*/  UMOV UR77, 0x40004040 ;  /* 0x40004040004d7882 */ /* 0x000fe20000000000 */
[----:B------:R-:W-:Y:S01]  /*c810*/  R2UR.FILL UR34, R2 ;  /* 0x00000000022272ca */ /* 0x000fe200004e0000 */
[----:B------:R-:W-:Y:S02]  /*c820*/  IMAD.U32 R6, RZ, RZ, UR74 ;  /* 0x0000004aff067e24 */ /* 0x000fe4000f8e00ff */
[----:B------:R-:W-:Y:S02]  /*c830*/  IMAD.U32 R7, RZ, RZ, UR75 ;  /* 0x0000004bff077e24 */ /* 0x000fe4000f8e00ff */
[----:B------:R-:W-:Y:S01]  /*c840*/  IMAD.MOV.U32 R91, RZ, RZ, R3 ;  /* 0x000000ffff5b7224 */ /* 0x000fe200078e0003 */
[----:B------:R-:W-:Y:S01]  /*c850*/  UMOV UR55, 0x40004040 ;  /* 0x4000404000377882 */ /* 0x000fe20000000000 */
[----:B------:R-:W-:-:S02]  /*c860*/  IMAD.U32 R2, RZ, RZ, UR76 ;  /* 0x0000004cff027e24 */ /* 0x000fc4000f8e00ff */
[----:B0-----:R-:W-:Y:S02]  /*c870*/  IMAD.U32 R8, RZ, RZ, UR68 ;  /* 0x00000044ff087e24 */ /* 0x001fe4000f8e00ff */
[----:B------:R-:W-:-:S05]  /*c880*/  IMAD.U32 R9, RZ, RZ, UR69 ;  /* 0x00000045ff097e24 */ /* 0x000fca000f8e00ff */
[----:B------:R0:W-:Y:S01]  /*c890*/  STL.64 [R1+0x28], R8 ;  /* 0x0000280801007387 */ /* 0x0001e20000100a00 */
[----:B------:R-:W-:Y:S01]  /*c8a0*/  IMAD.U32 R3, RZ, RZ, UR77 ;  /* 0x0000004dff037e24 */ /* 0x000fe2000f8e00ff */
[----:B------:R-:W-:Y:S01]  /*c8b0*/  R2UR.FILL UR67, R100 ;  /* 0x00000000644372ca */ /* 0x000fe200004e0000 */
[----:B------:R-:W-:Y:S02]  /*c8c0*/  IMAD.MOV.U32 R100, RZ, RZ, R5 ;  /* 0x000000ffff647224 */ /* 0x000fe400078e0005 */
[----:B------:R-:W-:Y:S01]  /*c8d0*/  IMAD.MOV.U32 R5, RZ, RZ, R0 ;  /* 0x000000ffff057224 */ /* 0x000fe200078e0000 */
[----:B------:R-:W-:Y:S01]  /*c8e0*/  UMOV UR9, 0x40004040 ;  /* 0x4000404000097882 */ /* 0x000fe20000000000 */
[----:B------:R-:W-:Y:S02]  /*c8f0*/  R2UR.FILL UR63, R80 ;  /* 0x00000000503f72ca */ /* 0x000fe400004e0000 */
[----:B------:R-:W-:Y:S01]  /*c900*/  R2UR.FILL UR77, R114 ;  /* 0x00000000724d72ca */ /* 0x000fe200004e0000 */
[----:B0-----:R-:W-:-:S02]  /*c910*/  IMAD.U32 R8, RZ, RZ, UR70 ;  /* 0x00000046ff087e24 */ /* 0x001fc4000f8e00ff */
[----:B------:R-:W-:-:S05]  /*c920*/  IMAD.U32 R9, RZ, RZ, UR71 ;  /* 0x00000047ff097e24 */ /* 0x000fca000f8e00ff */
[----:B------:R0:W-:Y:S01]  /*c930*/  STL.64 [R1+0x20], R8 ;  /* 0x0000200801007387 */ /* 0x0001e20000100a00 */
[----:B------:R-:W-:Y:S01]  /*c940*/  IMAD.U32 R114, RZ, RZ, UR12 ;  /* 0x0000000cff727e24 */ /* 0x000fe2000f8e00ff */
[----:B------:R-:W-:Y:S02]  /*c950*/  R2UR.FILL UR12, R21 ;  /* 0x00000000150c72ca */ /* 0x000fe400004e0000 */
[----:B------:R-:W-:Y:S01]  /*c960*/  R2UR.FILL UR75, R112 ;  /* 0x00000000704b72ca */ /* 0x000fe200004e0000 */
[----:B------:R-:W-:Y:S01]  /*c970*/  IMAD.U32 R112, RZ, RZ, UR56 ;  /* 0x00000038ff707e24 */ /* 0x000fe2000f8e00ff */
[----:B------:R-:W-:Y:S01]  /*c980*/  R2UR.FILL UR56, R93 ;  /* 0x000000005d3872ca */ /* 0x000fe200004e0000 */
[----:B0-----:R-:W-:Y:S02]  /*c990*/  IMAD.U32 R8, RZ, RZ, UR72 ;  /* 0x00000048ff087e24 */ /* 0x001fe4000f8e00ff */
[----:B------:R-:W-:-:S05]  /*c9a0*/  IMAD.U32 R9, RZ, RZ, UR73 ;  /* 0x00000049ff097e24 */ /* 0x000fca000f8e00ff */
[----:B------:R0:W-:Y:S04]  /*c9b0*/  STL.64 [R1+0x18], R8 ;  /* 0x0000180801007387 */ /* 0x0001e80000100a00 */
[----:B------:R1:W-:Y:S04]  /*c9c0*/  STL.64 [R1+0x10], R6 ;  /* 0x0000100601007387 */ /* 0x0003e80000100a00 */
[----:B------:R3:W-:Y:S01]  /*c9d0*/  STL.64 [R1+0x8], R2 ;  /* 0x0000080201007387 */ /* 0x0007e20000100a00 */
[----:B0-----:R-:W-:Y:S02]  /*c9e0*/  IMAD.U32 R8, RZ, RZ, UR54 ;  /* 0x00000036ff087e24 */ /* 0x001fe4000f8e00ff */
[----:B------:R-:W-:-:S02]  /*c9f0*/  IMAD.U32 R9, RZ, RZ, UR55 ;  /* 0x00000037ff097e24 */ /* 0x000fc4000f8e00ff */
[----:B-1----:R-:W-:Y:S02]  /*ca00*/  IMAD.MOV.U32 R6, RZ, RZ, R122 ;  /* 0x000000ffff067224 */ /* 0x002fe400078e007a */
[----:B------:R-:W-:Y:S01]  /*ca10*/  IMAD.U32 R122, RZ, RZ, UR4 ;  /* 0x00000004ff7a7e24 */ /* 0x000fe2000f8e00ff */
[----:B------:R-:W-:Y:S01]  /*ca20*/  R2UR.FILL UR4, R119 ;  /* 0x00000000770472ca */ /* 0x000fe200004e0000 */
[----:B---3--:R-:W3:Y:S01]  /*ca30*/  LDL.LU R3, [R1+0x8c] ;  /* 0x00008c0001037983 */ /* 0x008ee20000300800 */
[----:B------:R-:W-:Y:S01]  /*ca40*/  R2UR.FILL UR55, R116 ;  /* 0x00000000743772ca */ /* 0x000fe200004e0000 */
[----:B------:R-:W-:Y:S02]  /*ca50*/  IMAD.U32 R119, RZ, RZ, UR9 ;  /* 0x00000009ff777e24 */ /* 0x000fe4000f8e00ff */
[----:B------:R-:W4:Y:S01]  /*ca60*/  LDL.LU R0, [R1+0x90] ;  /* 0x0000900001007983 */ /* 0x000f220000300800 */
[----:B------:R-:W-:Y:S01]  /*ca70*/  R2UR.FILL UR9, R5 ;  /* 0x00000000050972ca */ /* 0x000fe200004e0000 */
[----:B------:R-:W-:-:S02]  /*ca80*/  IMAD.U32 R116, RZ, RZ, UR10 ;  /* 0x0000000aff747e24 */ /* 0x000fc4000f8e00ff */
[----:B------:R0:W-:Y:S01]  /*ca90*/  STL.64 [R1], R8 ;  /* 0x0000000801007387 */ /* 0x0001e20000100a00 */
[----:B------:R-:W-:-:S03]  /*caa0*/  R2UR.FILL UR10, R6 ;  /* 0x00000000060a72ca */ /* 0x000fc600004e0000 */
[----:B------:R-:W2:Y:S04]  /*cab0*/  LDL.LU R80, [R1+0x94] ;  /* 0x0000940001507983 */ /* 0x000ea80000300800 */
[----:B------:R-:W2:Y:S04]  /*cac0*/  LDL.LU R5, [R1+0x98] ;  /* 0x0000980001057983 */ /* 0x000ea80000300800 */
[----:B------:R-:W2:Y:S04]  /*cad0*/  LDL.LU R6, [R1+0x9c] ;  /* 0x00009c0001067983 */ /* 0x000ea80000300800 */
[----:B------:R-:W2:Y:S04]  /*cae0*/  LDL.LU R21, [R1+0x114] ;  /* 0x0001140001157983 */ /* 0x000ea80000300800 */
[----:B------:R-:W2:Y:S01]  /*caf0*/  LDL.LU R93, [R1+0x110] ;  /* 0x00011000015d7983 */ /* 0x000ea20000300800 */
[----:B------:R-:W-:Y:S01]  /*cb00*/  R2UR.FILL UR62, R79 ;  /* 0x000000004f3e72ca */ /* 0x000fe200004e0000 */
[----:B------:R-:W-:Y:S01]  /*cb10*/  UMOV UR57, 0x40004040 ;  /* 0x4000404000397882 */ /* 0x000fe20000000000 */
[----:B------:R-:W-:Y:S01]  /*cb20*/  R2UR.FILL UR76, R113 ;  /* 0x00000000714c72ca */ /* 0x000fe200004e0000 */
[----:B------:R-:W-:Y:S01]  /*cb30*/  UMOV UR59, 0x40004040 ;  /* 0x40004040003b7882 */ /* 0x000fe20000000000 */
[----:B------:R-:W-:Y:S01]  /*cb40*/  R2UR.FILL UR74, R111 ;  /* 0x000000006f4a72ca */ /* 0x000fe200004e0000 */
[----:B------:R-:W-:Y:S01]  /*cb50*/  IMAD.U32 R113, RZ, RZ, UR57 ;  /* 0x00000039ff717e24 */ /* 0x000fe2000f8e00ff */
[----:B------:R-:W-:Y:S01]  /*cb60*/  R2UR.FILL UR73, R110 ;  /* 0x000000006e4972ca */ /* 0x000fe200004e0000 */
[----:B------:R-:W-:-:S02]  /*cb70*/  IMAD.U32 R111, RZ, RZ, UR59 ;  /* 0x0000003bff6f7e24 */ /* 0x000fc4000f8e00ff */
[----:B------:R-:W-:Y:S01]  /*cb80*/  IMAD.U32 R110, RZ, RZ, UR58 ;  /* 0x0000003aff6e7e24 */ /* 0x000fe2000f8e00ff */
[----:B------:R-:W-:Y:S01]  /*cb90*/  UMOV UR7, 0x40004040 ;  /* 0x4000404000077882 */ /* 0x000fe20000000000 */
[----:B------:R-:W-:Y:S01]  /*cba0*/  IMAD.MOV.U32 R79, RZ, RZ, R121 ;  /* 0x000000ffff4f7224 */ /* 0x000fe200078e0079 */
[----:B------:R-:W-:Y:S01]  /*cbb0*/  R2UR.FILL UR71, R108 ;  /* 0x000000006c4772ca */ /* 0x000fe200004e0000 */
[----:B------:R-:W-:Y:S01]  /*cbc0*/  IMAD.U32 R121, RZ, RZ, UR7 ;  /* 0x00000007ff797e24 */ /* 0x000fe2000f8e00ff */
[----:B------:R-:W-:Y:S01]  /*cbd0*/  R2UR.FILL UR7, R99 ;  /* 0x00000000630772ca */ /* 0x000fe200004e0000 */
[----:B------:R-:W-:Y:S01]  /*cbe0*/  IMAD.U32 R108, RZ, RZ, UR62 ;  /* 0x0000003eff6c7e24 */ /* 0x000fe2000f8e00ff */
[----:B---3--:R-:W-:Y:S02]  /*cbf0*/  R2UR.FILL UR57, R3 ;  /* 0x00000000033972ca */ /* 0x008fe400004e0000 */
[----:B------:R-:W3:Y:S01]  /*cc00*/  LDL.LU R3, [R1+0xa4] ;  /* 0x0000a40001037983 */ /* 0x000ee20000300800 */
[----:B----4-:R-:W-:-:S03]  /*cc10*/  R2UR.FILL UR59, R0 ;  /* 0x00000000003b72ca */ /* 0x010fc600004e0000 */
[----:B------:R-:W4:Y:S01]  /*cc20*/  LDL.LU R0, [R1+0xa0] ;  /* 0x0000a00001007983 */ /* 0x000f220000300800 */
[----:B--2---:R-:W-:-:S03]  /*cc30*/  R2UR.FILL UR58, R21 ;  /* 0x00000000153a72ca */ /* 0x004fc600004e0000 */
[----:B------:R-:W2:Y:S01]  /*cc40*/  LDL.LU R21, [R1+0x10c] ;  /* 0x00010c0001157983 */ /* 0x000ea20000300800 */
[----:B------:R-:W-:-:S03]  /*cc50*/  R2UR.FILL UR62, R93 ;  /* 0x000000005d3e72ca */ /* 0x000fc600004e0000 */
[----:B0-----:R-:W3:Y:S04]  /*cc60*/  LDL.LU R8, [R1+0xac] ;  /* 0x0000ac0001087983 */ /* 0x001ee80000300800 */
[----:B------:R-:W3:Y:S04]  /*cc70*/  LDL.LU R99, [R1+0xa8] ;  /* 0x0000a80001637983 */ /* 0x000ee80000300800 */
[----:B------:R-:W3:Y:S01]  /*cc80*/  LDL.LU R93, [R1+0x108] ;  /* 0x00010800015d7983 */ /* 0x000ee20000300800 */
[----:B------:R-:W-:Y:S02]  /*cc90*/  MOV.SPILL R10, UR31 ;  /* 0x0000001f000a7c02 */ /* 0x000fe40009000f00 */
[----:B------:R-:W-:Y:S01]  /*cca0*/  MOV.SPILL R11, UR28 ;  /* 0x0000001c000b7c02 */ /* 0x000fe20009000f00 */
[----:B------:R-:W-:Y:S01]  /*ccb0*/  IMAD.U32 R124, RZ, RZ, UR60 ;  /* 0x0000003cff7c7e24 */ /* 0x000fe2000f8e00ff */
[----:B------:R-:W-:Y:S01]  /*ccc0*/  R2UR UR31, R71 ;  /* 0x00000000471f72ca */ /* 0x000fe200000e0000 */
[----:B------:R-:W-:Y:S01]  /*ccd0*/  UMOV UR11, 0x40004040 ;  /* 0x40004040000b7882 */ /* 0x000fe20000000000 */
[----:B------:R-:W-:Y:S01]  /*cce0*/  R2UR UR28, R72 ;  /* 0x00000000481c72ca */ /* 0x000fe200000e0000 */
[----:B------:R-:W-:Y:S01]  /*ccf0*/  UMOV UR61, 0x40004040 ;  /* 0x40004040003d7882 */ /* 0x000fe20000000000 */
[----:B------:R-:W-:Y:S01]  /*cd00*/  MOV.SPILL R12, UR29 ;  /* 0x0000001d000c7c02 */ /* 0x000fe20009000f00 */
[----:B------:R-:W4:Y:S01]  /*cd10*/  LDL.LU R9, [R1+0xb4] ;  /* 0x0000b40001097983 */ /* 0x000f220000300800 */
[----:B------:R-:W-:-:S02]  /*cd20*/  R2UR UR29, R73 ;  /* 0x00000000491d72ca */ /* 0x000fc400000e0000 */
[----:B------:R-:W-:Y:S02]  /*cd30*/  MOV.SPILL R13, UR26 ;  /* 0x0000001a000d7c02 */ /* 0x000fe40009000f00 */
[----:B------:R-:W-:Y:S02]  /*cd40*/  MOV.SPILL R78, UR27 ;  /* 0x0000001b004e7c02 */ /* 0x000fe40009000f00 */
[----:B------:R-:W-:Y:S02]  /*cd50*/  R2UR UR26, R74 ;  /* 0x000000004a1a72ca */ /* 0x000fe400000e0000 */
[----:B------:R-:W-:Y:S01]  /*cd60*/  R2UR UR27, R75 ;  /* 0x000000004b1b72ca */ /* 0x000fe200000e0000 */
[----:B------:R-:W-:Y:S01]  /*cd70*/  UMOV UR31, 0x40004040 ;  /* 0x40004040001f7882 */ /* 0x000fe20000000000 */
[----:B------:R-:W-:Y:S02]  /*cd80*/  IMAD.U32 R72, RZ, RZ, UR28 ;  /* 0x0000001cff487e24 */ /* 0x000fe4000f8e00ff */
[----:B------:R-:W-:Y:S01]  /*cd90*/  IMAD.U32 R71, RZ, RZ, UR31 ;  /* 0x0000001fff477e24 */ /* 0x000fe2000f8e00ff */
[----:B------:R-:W-:Y:S01]  /*cda0*/  R2UR UR31, R53 ;  /* 0x00000000351f72ca */ /* 0x000fe200000e0000 */
[----:B------:R-:W-:Y:S01]  /*cdb0*/  UMOV UR29, 0x40004040 ;  /* 0x40004040001d7882 */ /* 0x000fe20000000000 */
[----:B------:R-:W-:Y:S01]  /*cdc0*/  R2UR UR28, R54 ;  /* 0x00000000361c72ca */ /* 0x000fe200000e0000 */
[----:B------:R-:W-:Y:S01]  /*cdd0*/  IMAD.U32 R73, RZ, RZ, UR29 ;  /* 0x0000001dff497e24 */ /* 0x000fe2000f8e00ff */
[----:B------:R-:W-:-:S02]  /*cde0*/  R2UR UR29, R55 ;  /* 0x00000000371d72ca */ /* 0x000fc400000e0000 */
[----:B------:R-:W-:Y:S01]  /*cdf0*/  UMOV UR27, 0x40004040 ;  /* 0x40004040001b7882 */ /* 0x000fe20000000000 */
[----:B------:R-:W-:Y:S01]  /*ce00*/  IMAD.U32 R74, RZ, RZ, UR26 ;  /* 0x0000001aff4a7e24 */ /* 0x000fe2000f8e00ff */
[----:B------:R-:W-:Y:S01]  /*ce10*/  R2UR UR26, R56 ;  /* 0x00000000381a72ca */ /* 0x000fe200000e0000 */
[----:B------:R-:W-:Y:S01]  /*ce20*/  IMAD.U32 R75, RZ, RZ, UR27 ;  /* 0x0000001bff4b7e24 */ /* 0x000fe2000f8e00ff */
[----:B------:R-:W-:Y:S01]  /*ce30*/  R2UR UR27, R57 ;  /* 0x00000000391b72ca */ /* 0x000fe200000e0000 */
[----:B------:R-:W-:Y:S02]  /*ce40*/  UMOV UR31, 0x40004040 ;  /* 0x40004040001f7882 */ /* 0x000fe40000000000 */
[----:B------:R-:W-:Y:S01]  /*ce50*/  IMAD.U32 R53, RZ, RZ, UR31 ;  /* 0x0000001fff357e24 */ /* 0x000fe2000f8e00ff */
[----:B------:R-:W-:Y:S01]  /*ce60*/  R2UR UR31, R35 ;  /* 0x00000000231f72ca */ /* 0x000fe200000e0000 */
[----:B------:R-:W-:Y:S01]  /*ce70*/  IMAD.U32 R54, RZ, RZ, UR28 ;  /* 0x0000001cff367e24 */ /* 0x000fe2000f8e00ff */
        /* <DEDUP_REMOVED lines=9> */
[----:B------:R-:W-:Y:S01]  /*cf10*/  UMOV UR31, 0x40004040 ;  /* 0x40004040001f7882 */ /* 0x000fe20000000000 */
[----:B------:R-:W-:Y:S01]  /*cf20*/  R2UR.FILL UR65, R94 ;  /* 0x000000005e4172ca */ /* 0x000fe200004e0000 */
[----:B------:R-:W-:Y:S01]  /*cf30*/  IMAD.MOV.U32 R94, RZ, RZ, R123 ;  /* 0x000000ffff5e7224 */ /* 0x000fe200078e007b */
[----:B------:R-:W-:Y:S01]  /*cf40*/  R2UR.FILL UR60, R117 ;  /* 0x00000000753c72ca */ /* 0x000fe200004e0000 */
[----:B------:R-:W-:Y:S01]  /*cf50*/  IMAD.U32 R35, RZ, RZ, UR31 ;  /* 0x0000001fff237e24 */ /* 0x000fe2000f8e00ff */
[----:B------:R-:W-:Y:S01]  /*cf60*/  R2UR.FILL UR31, R10 ;  /* 0x000000000a1f72ca */ /* 0x000fe200004e0000 */
[----:B------:R-:W-:Y:S01]  /*cf70*/  IMAD.U32 R36, RZ, RZ, UR28 ;  /* 0x0000001cff247e24 */ /* 0x000fe2000f8e00ff */
[----:B------:R-:W-:Y:S01]  /*cf80*/  UMOV UR29, 0x40004040 ;  /* 0x40004040001d7882 */ /* 0x000fe20000000000 */
[----:B------:R-:W-:Y:S01]  /*cf90*/  R2UR.FILL UR28, R11 ;  /* 0x000000000b1c72ca */ /* 0x000fe200004e0000 */
[----:B------:R-:W-:Y:S01]  /*cfa0*/  IMAD.U32 R117, RZ, RZ, UR11 ;  /* 0x0000000bff757e24 */ /* 0x000fe2000f8e00ff */
[----:B------:R-:W-:Y:S01]  /*cfb0*/  R2UR.FILL UR69, R106 ;  /* 0x000000006a4572ca */ /* 0x000fe200004e0000 */
[----:B------:R-:W4:Y:S01]  /*cfc0*/  LDL.LU R10, [R1+0xb0] ;  /* 0x0000b000010a7983 */ /* 0x000f220000300800 */
[----:B------:R-:W-:Y:S01]  /*cfd0*/  IMAD.U32 R125, RZ, RZ, UR61 ;  /* 0x0000003dff7d7e24 */ /* 0x000fe2000f8e00ff */
[----:B------:R-:W-:Y:S01]  /*cfe0*/  R2UR.FILL UR11, R94 ;  /* 0x000000005e0b72ca */ /* 0x000fe200004e0000 */
[----:B------:R-:W-:Y:S01]  /*cff0*/  IMAD.U32 R106, RZ, RZ, UR64 ;  /* 0x00000040ff6a7e24 */ /* 0x000fe2000f8e00ff */
[----:B------:R-:W4:Y:S01]  /*d000*/  LDL.LU R11, [R1+0xbc] ;  /* 0x0000bc00010b7983 */ /* 0x000f220000300800 */
[----:B------:R-:W-:Y:S01]  /*d010*/  IMAD.U32 R37, RZ, RZ, UR29 ;  /* 0x0000001dff257e24 */ /* 0x000fe2000f8e00ff */
[----:B------:R-:W-:Y:S01]  /*d020*/  R2UR.FILL UR61, R118 ;  /* 0x00000000763d72ca */ /* 0x000fe200004e0000 */
[----:B------:R-:W-:Y:S01]  /*d030*/  UMOV UR27, 0x40004040 ;  /* 0x40004040001b7882 */ /* 0x000fe20000000000 */
[----:B------:R-:W4:Y:S01]  /*d040*/  LDL.LU R94, [R1+0xb8] ;  /* 0x0000b800015e7983 */ /* 0x000f220000300800 */
[----:B------:R-:W-:Y:S01]  /*d050*/  R2UR.FILL UR29, R12 ;  /* 0x000000000c1d72ca */ /* 0x000fe200004e0000 */
[----:B------:R-:W-:Y:S01]  /*d060*/  IMAD.U32 R118, RZ, RZ, UR8 ;  /* 0x00000008ff767e24 */ /* 0x000fe2000f8e00ff */
[----:B------:R-:W-:Y:S01]  /*d070*/  R2UR.FILL UR8, R91 ;  /* 0x000000005b0872ca */ /* 0x000fe200004e0000 */
[----:B------:R-:W-:Y:S01]  /*d080*/  IMAD.U32 R38, RZ, RZ, UR26 ;  /* 0x0000001aff267e24 */ /* 0x000fe2000f8e00ff */
[----:B------:R-:W-:Y:S01]  /*d090*/  R2UR.FILL UR26, R13 ;  /* 0x000000000d1a72ca */ /* 0x000fe200004e0000 */
[----:B------:R-:W-:Y:S01]  /*d0a0*/  IMAD.U32 R39, RZ, RZ, UR27 ;  /* 0x0000001bff277e24 */ /* 0x000fe2000f8e00ff */
[----:B------:R-:W-:Y:S01]  /*d0b0*/  R2UR.FILL UR53, R104 ;  /* 0x00000000683572ca */ /* 0x000fe200004e0000 */
[----:B------:R-:W-:Y:S01]  /*d0c0*/  IMAD.U32 R104, RZ, RZ, UR66 ;  /* 0x00000042ff687e24 */ /* 0x000fe2000f8e00ff */
[----:B------:R-:W-:-:S02]  /*d0d0*/  R2UR.FILL UR27, R78 ;  /* 0x000000004e1b72ca */ /* 0x000fc400004e0000 */
[----:B--2---:R-:W-:Y:S02]  /*d0e0*/  R2UR.FILL UR64, R21 ;  /* 0x00000000154072ca */ /* 0x004fe400004e0000 */
[----:B------:R-:W2:Y:S04]  /*d0f0*/  LDL.LU R21, [R1+0x104] ;  /* 0x0001040001157983 */ /* 0x000ea80000300800 */
[----:B------:R-:W2:Y:S04]  /*d100*/  LDL.LU R12, [R1+0xc4] ;  /* 0x0000c400010c7983 */ /* 0x000ea80000300800 */
[----:B------:R-:W2:Y:S01]  /*d110*/  LDL.LU R91, [R1+0xc0] ;  /* 0x0000c000015b7983 */ /* 0x000ea20000300800 */
[----:B---3--:R-:W-:-:S03]  /*d120*/  R2UR.FILL UR66, R93 ;  /* 0x000000005d4272ca */ /* 0x008fc600004e0000 */
[----:B------:R-:W3:Y:S04]  /*d130*/  LDL.LU R13, [R1+0xcc] ;  /* 0x0000cc00010d7983 */ /* 0x000ee80000300800 */
[----:B------:R-:W3:Y:S04]  /*d140*/  LDL.LU R78, [R1+0xc8] ;  /* 0x0000c800014e7983 */ /* 0x000ee80000300800 */
[----:B------:R-:W3:Y:S01]  /*d150*/  LDL.LU R93, [R1+0x100] ;  /* 0x00010000015d7983 */ /* 0x000ee20000300800 */
[----:B------:R-:W-:Y:S02]  /*d160*/  R2UR UR36, R4 ;  /* 0x00000000042472ca */ /* 0x000fe400000e0000 */
[----:B------:R-:W-:-:S02]  /*d170*/  MOV.SPILL R82, UR39 ;  /* 0x0000002700527c02 */ /* 0x000fc40009000f00 */
[----:B------:R-:W-:-:S09]  /*d180*/  R2UR UR39, R63 ;  /* 0x000000003f2772ca */ /* 0x000fd200000e0000 */
[----:B------:R-:W-:Y:S02]  /*d190*/  MOV.SPILL R83, UR36 ;  /* 0x0000002400537c02 */ /* 0x000fe40009000f00 */
[----:B------:R-:W-:Y:S01]  /*d1a0*/  R2UR UR36, R64 ;  /* 0x00000000402472ca */ /* 0x000fe200000e0000 */
[----:B------:R-:W-:Y:S01]  /*d1b0*/  UMOV UR39, 0x40004040 ;  /* 0x4000404000277882 */ /* 0x000fe20000000000 */
[----:B------:R-:W-:Y:S01]  /*d1c0*/  UMOV UR67, 0x40004040 ;  /* 0x4000404000437882 */ /* 0x000fe20000000000 */
[----:B------:R-:W-:Y:S01]  /*d1d0*/  IMAD.U32 R63, RZ, RZ, UR39 ;  /* 0x00000027ff3f7e24 */ /* 0x000fe2000f8e00ff */
[----:B------:R-:W-:Y:S02]  /*d1e0*/  R2UR UR39, R45 ;  /* 0x000000002d2772ca */ /* 0x000fe400000e0000 */
[----:B------:R-:W-:Y:S01]  /*d1f0*/  R2UR.FILL UR68, R105 ;  /* 0x00000000694472ca */ /* 0x000fe200004e0000 */
[----:B------:R-:W-:Y:S01]  /*d200*/  IMAD.U32 R105, RZ, RZ, UR67 ;  /* 0x00000043ff697e24 */ /* 0x000fe2000f8e00ff */
[----:B------:R-:W-:-:S05]  /*d210*/  R2UR.FILL UR67, R6 ;  /* 0x00000000064372ca */ /* 0x000fca00004e0000 */
[----:B------:R-:W-:Y:S01]  /*d220*/  IMAD.U32 R64, RZ, RZ, UR36 ;  /* 0x00000024ff407e24 */ /* 0x000fe2000f8e00ff */
[----:B------:R-:W-:Y:S01]  /*d230*/  R2UR UR36, R46 ;  /* 0x000000002e2472ca */ /* 0x000fe200000e0000 */
[----:B------:R-:W-:Y:S01]  /*d240*/  UMOV UR13, 0x40004040 ;  /* 0x40004040000d7882 */ /* 0x000fe20000000000 */
[----:B------:R-:W-:Y:S01]  /*d250*/  R2UR.FILL UR54, R115 ;  /* 0x00000000733672ca */ /* 0x000fe200004e0000 */
[----:B------:R-:W-:Y:S01]  /*d260*/  UMOV UR63, 0x40004040 ;  /* 0x40004040003f7882 */ /* 0x000fe20000000000 */
[----:B------:R-:W-:Y:S01]  /*d270*/  UMOV UR39, 0x40004040 ;  /* 0x4000404000277882 */ /* 0x000fe20000000000 */
[----:B------:R-:W-:Y:S01]  /*d280*/  R2UR.FILL UR72, R109 ;  /* 0x000000006d4872ca */ /* 0x000fe200004e0000 */
[----:B------:R-:W-:Y:S01]  /*d290*/  IMAD.U32 R115, RZ, RZ, UR13 ;  /* 0x0000000dff737e24 */ /* 0x000fe2000f8e00ff */
[----:B------:R-:W-:Y:S01]  /*d2a0*/  UMOV UR65, 0x40004040 ;  /* 0x4000404000417882 */ /* 0x000fe20000000000 */
[----:B------:R-:W-:Y:S01]  /*d2b0*/  R2UR.FILL UR70, R107 ;  /* 0x000000006b4672ca */ /* 0x000fe200004e0000 */
[----:B------:R-:W-:Y:S01]  /*d2c0*/  UMOV UR5, 0x40004040 ;  /* 0x4000404000057882 */ /* 0x000fe20000000000 */
[----:B------:R-:W-:Y:S01]  /*d2d0*/  R2UR.FILL UR13, R79 ;  /* 0x000000004f0d72ca */ /* 0x000fe200004e0000 */
[----:B------:R-:W-:Y:S01]  /*d2e0*/  IMAD.U32 R109, RZ, RZ, UR63 ;  /* 0x0000003fff6d7e24 */ /* 0x000fe2000f8e00ff */
[----:B------:R-:W-:Y:S01]  /*d2f0*/  R2UR.FILL UR63, R80 ;  /* 0x00000000503f72ca */ /* 0x000fe200004e0000 */
[----:B------:R-:W-:Y:S01]  /*d300*/  IMAD.U32 R46, RZ, RZ, UR36 ;  /* 0x00000024ff2e7e24 */ /* 0x000fe2000f8e00ff */
[----:B------:R-:W-:Y:S01]  /*d310*/  R2UR UR36, R28 ;  /* 0x000000001c2472ca */ /* 0x000fe200000e0000 */
[----:B------:R-:W-:Y:S01]  /*d320*/  IMAD.U32 R45, RZ, RZ, UR39 ;  /* 0x00000027ff2d7e24 */ /* 0x000fe2000f8e00ff */
[----:B------:R-:W3:Y:S01]  /*d330*/  LDL.LU R79, [R1+0xd4] ;  /* 0x0000d400014f7983 */ /* 0x000ee20000300800 */
[----:B------:R-:W-:Y:S01]  /*d340*/  IMAD.U32 R107, RZ, RZ, UR65 ;  /* 0x00000041ff6b7e24 */ /* 0x000fe2000f8e00ff */
[----:B------:R-:W-:Y:S01]  /*d350*/  UMOV UR67, 0x40004040 ;  /* 0x4000404000437882 */ /* 0x000fe20000000000 */
[----:B------:R-:W-:Y:S01]  /*d360*/  R2UR UR39, R27 ;  /* 0x000000001b2772ca */ /* 0x000fe200000e0000 */
[----:B------:R-:W-:Y:S01]  /*d370*/  IMAD.U32 R123, RZ, RZ, UR5 ;  /* 0x00000005ff7b7e24 */ /* 0x000fe2000f8e00ff */
[----:B------:R-:W-:Y:S01]  /*d380*/  R2UR.FILL UR52, R103 ;  /* 0x00000000673472ca */ /* 0x000fe200004e0000 */
[----:B------:R-:W3:Y:S01]  /*d390*/  LDL.LU R80, [R1+0xd0] ;  /* 0x0000d00001507983 */ /* 0x000ee20000300800 */
[----:B------:R-:W-:Y:S01]  /*d3a0*/  R2UR.FILL UR65, R5 ;  /* 0x00000000054172ca */ /* 0x000fe200004e0000 */
[----:B------:R-:W-:Y:S01]  /*d3b0*/  IMAD.U32 R103, RZ, RZ, UR67 ;  /* 0x00000043ff677e24 */ /* 0x000fe2000f8e00ff */
[----:B------:R-:W-:Y:S01]  /*d3c0*/  R2UR.FILL UR51, R102 ;  /* 0x00000000663372ca */ /* 0x000fe200004e0000 */
[----:B------:R-:W3:Y:S01]  /*d3d0*/  LDL.LU R5, [R1+0xdc] ;  /* 0x0000dc0001057983 */ /* 0x000ee20000300800 */
[----:B------:R-:W-:Y:S01]  /*d3e0*/  R2UR.FILL UR5, R120 ;  /* 0x00000000780572ca */ /* 0x000fe200004e0000 */
[----:B------:R-:W-:Y:S01]  /*d3f0*/  IMAD.U32 R102, RZ, RZ, UR66 ;  /* 0x00000042ff667e24 */ /* 0x000fe2000f8e00ff */
[----:B------:R-:W-:Y:S01]  /*d400*/  R2UR.FILL UR67, R3 ;  /* 0x00000000034372ca */ /* 0x000fe200004e0000 */
[----:B------:R-:W3:Y:S01]  /*d410*/  LDL.LU R6, [R1+0xd8] ;  /* 0x0000d80001067983 */ /* 0x000ee20000300800 */
[----:B----4-:R-:W-:-:S03]  /*d420*/  R2UR.FILL UR66, R0 ;  /* 0x00000000004272ca */ /* 0x010fc600004e0000 */
[----:B------:R-:W4:Y:S04]  /*d430*/  LDL.LU R3, [R1+0xe4] ;  /* 0x0000e40001037983 */ /* 0x000f280000300800 */
[----:B------:R-:W4:Y:S01]  /*d440*/  LDL.LU R0, [R1+0xe0] ;  /* 0x0000e00001007983 */ /* 0x000f220000300800 */
[----:B------:R-:W-:Y:S01]  /*d450*/  UMOV UR39, 0x40004040 ;  /* 0x4000404000277882 */ /* 0x000fe20000000000 */
[----:B------:R-:W-:Y:S01]  /*d460*/  IMAD.U32 R28, RZ, RZ, UR36 ;  /* 0x00000024ff1c7e24 */ /* 0x000fe2000f8e00ff */
[----:B------:R-:W-:Y:S01]  /*d470*/  UMOV UR5, 0x40004040 ;  /* 0x4000404000057882 */ /* 0x000fe20000000000 */
[----:B------:R-:W-:Y:S01]  /*d480*/  R2UR.FILL UR36, R83 ;  /* 0x00000000532472ca */ /* 0x000fe200004e0000 */
[----:B------:R-:W-:Y:S01]  /*d490*/  IMAD.U32 R27, RZ, RZ, UR39 ;  /* 0x00000027ff1b7e24 */ /* 0x000fe2000f8e00ff */
[----:B------:R-:W-:Y:S01]  /*d4a0*/  R2UR.FILL UR39, R82 ;  /* 0x00000000522772ca */ /* 0x000fe200004e0000 */
[----:B------:R-:W-:-:S02]  /*d4b0*/  IMAD.U32 R83, RZ, RZ, UR5 ;  /* 0x00000005ff537e24 */ /* 0x000fc4000f8e00ff */
[----:B------:R-:W-:Y:S01]  /*d4c0*/  IMAD.U32 R82, RZ, RZ, UR4 ;  /* 0x00000004ff527e24 */ /* 0x000fe2000f8e00ff */
[----:B--2---:R-:W-:Y:S02]  /*d4d0*/  R2UR.FILL UR4, R21 ;  /* 0x00000000150472ca */ /* 0x004fe400004e0000 */
[----:B---3--:R-:W-:Y:S02]  /*d4e0*/  R2UR.FILL UR5, R93 ;  /* 0x000000005d0572ca */ /* 0x008fe400004e0000 */
[----:B------:R0:W5:Y:S04]  /*d4f0*/  LDL.LU R93, [R1+0xfc] ;  /* 0x0000fc00015d7983 */ /* 0x0001680000300800 */
[----:B------:R0:W5:Y:S01]  /*d500*/  LDL.LU R21, [R1+0xf8] ;  /* 0x0000f80001157983 */ /* 0x0001620000300800 */
[----:B------:R-:W-:-:S02]  /*d510*/  R2UR UR37, R4 ;  /* 0x00000000042572ca */ /* 0x000fc400000e0000 */
[----:B------:R-:W-:Y:S01]  /*d520*/  R2UR UR35, R4 ;  /* 0x00000000042372ca */ /* 0x000fe200000e0000 */
[----:B------:R-:W-:Y:S01]  /*d530*/  IMAD.U32 R76, RZ, RZ, UR40 ;  /* 0x00000028ff4c7e24 */ /* 0x000fe2000f8e00ff */
[----:B------:R-:W-:Y:S02]  /*d540*/  R2UR UR40, R60 ;  /* 0x000000003c2872ca */ /* 0x000fe400000e0000 */
[----:B------:R-:W-:Y:S02]  /*d550*/  R2UR UR42, R58 ;  /* 0x000000003a2a72ca */ /* 0x000fe400000e0000 */
[----:B------:R-:W-:-:S05]  /*d560*/  R2UR UR43, R59 ;  /* 0x000000003b2b72ca */ /* 0x000fca00000e0000 */
[----:B------:R-:W-:Y:S02]  /*d570*/  MOV.SPILL R84, UR37 ;  /* 0x0000002500547c02 */ /* 0x000fe40009000f00 */
[----:B------:R-:W-:Y:S02]  /*d580*/  R2UR UR37, R65 ;  /* 0x00000000412572ca */ /* 0x000fe400000e0000 */
[----:B------:R-:W-:Y:S02]  /*d590*/  MOV.SPILL R4, UR35 ;  /* 0x0000002300047c02 */ /* 0x000fe40009000f00 */
[----:B------:R-:W-:Y:S01]  /*d5a0*/  R2UR UR35, R67 ;  /* 0x00000000432372ca */ /* 0x000fe200000e0000 */
[----:B------:R-:W-:Y:S02]  /*d5b0*/  UMOV UR41, 0x40004040 ;  /* 0x4000404000297882 */ /* 0x000fe40000000000 */
[----:B------:R-:W-:Y:S01]  /*d5c0*/  IMAD.U32 R77, RZ, RZ, UR41 ;  /* 0x00000029ff4d7e24 */ /* 0x000fe2000f8e00ff */
[----:B------:R-:W-:-:S02]  /*d5d0*/  R2UR UR41, R61 ;  /* 0x000000003d2972ca */ /* 0x000fc400000e0000 */
[----:B------:R-:W-:Y:S01]  /*d5e0*/  MOV.SPILL R81, UR38 ;  /* 0x0000002600517c02 */ /* 0x000fe20009000f00 */
[----:B------:R-:W-:Y:S01]  /*d5f0*/  UMOV UR37, 0x40004040 ;  /* 0x4000404000257882 */ /* 0x000fe20000000000 */
[----:B------:R-:W-:Y:S01]  /*d600*/  R2UR UR38, R62 ;  /* 0x000000003e2672ca */ /* 0x000fe200000e0000 */
[----:B------:R-:W-:Y:S01]  /*d610*/  UMOV UR43, 0x40004040 ;  /* 0x40004040002b7882 */ /* 0x000fe20000000000 */
[----:B------:R-:W-:Y:S01]  /*d620*/  IMAD.U32 R65, RZ, RZ, UR37 ;  /* 0x00000025ff417e24 */ /* 0x000fe2000f8e00ff */
[----:B------:R-:W-:Y:S01]  /*d630*/  UMOV UR35, 0x40004040 ;  /* 0x4000404000237882 */ /* 0x000fe20000000000 */
[----:B------:R-:W-:Y:S01]  /*d640*/  IMAD.U32 R60, RZ, RZ, UR40 ;  /* 0x00000028ff3c7e24 */ /* 0x000fe2000f8e00ff */
[----:B------:R-:W-:Y:S01]  /*d650*/  R2UR UR37, R47 ;  /* 0x000000002f2572ca */ /* 0x000fe200000e0000 */
[----:B------:R-:W-:Y:S01]  /*d660*/  IMAD.U32 R58, RZ, RZ, UR42 ;  /* 0x0000002aff3a7e24 */ /* 0x000fe2000f8e00ff */
[----:B------:R-:W-:Y:S01]  /*d670*/  R2UR UR40, R42 ;  /* 0x000000002a2872ca */ /* 0x000fe200000e0000 */
[----:B------:R-:W-:Y:S01]  /*d680*/  IMAD.U32 R59, RZ, RZ, UR43 ;  /* 0x0000002bff3b7e24 */ /* 0x000fe2000f8e00ff */
[----:B------:R-:W-:Y:S01]  /*d690*/  R2UR UR42, R40 ;  /* 0x00000000282a72ca */ /* 0x000fe200000e0000 */
[----:B------:R-:W-:Y:S01]  /*d6a0*/  IMAD.U32 R67, RZ, RZ, UR35 ;  /* 0x00000023ff437e24 */ /* 0x000fe2000f8e00ff */
[----:B------:R-:W-:-:S02]  /*d6b0*/  R2UR UR43, R41 ;  /* 0x00000000292b72ca */ /* 0x000fc400000e0000 */
[----:B------:R-:W-:Y:S01]  /*d6c0*/  R2UR UR35, R49 ;  /* 0x00000000312372ca */ /* 0x000fe200000e0000 */
[----:B------:R-:W-:Y:S02]  /*d6d0*/  UMOV UR41, 0x40004040 ;  /* 0x4000404000297882 */ /* 0x000fe40000000000 */
[----:B------:R-:W-:Y:S01]  /*d6e0*/  IMAD.U32 R61, RZ, RZ, UR41 ;  /* 0x00000029ff3d7e24 */ /* 0x000fe2000f8e00ff */
[----:B------:R-:W-:Y:S01]  /*d6f0*/  R2UR UR41, R43 ;  /* 0x000000002b2972ca */ /* 0x000fe200000e0000 */
[----:B------:R-:W-:Y:S01]  /*d700*/  IMAD.U32 R62, RZ, RZ, UR38 ;  /* 0x00000026ff3e7e24 */ /* 0x000fe2000f8e00ff */
[----:B------:R-:W-:Y:S01]  /*d710*/  R2UR UR38, R44 ;  /* 0x000000002c2672ca */ /* 0x000fe200000e0000 */
[----:B------:R-:W-:Y:S02]  /*d720*/  UMOV UR37, 0x40004040 ;  /* 0x4000404000257882 */ /* 0x000fe40000000000 */
        /* <DEDUP_REMOVED lines=13> */
[----:B------:R-:W-:Y:S01]  /*d800*/  R2UR.FILL UR6, R100 ;  /* 0x00000000640672ca */ /* 0x000fe200004e0000 */
[----:B------:R-:W-:Y:S02]  /*d810*/  UMOV UR41, 0x40004040 ;  /* 0x4000404000297882 */ /* 0x000fe40000000000 */
[----:B------:R-:W-:Y:S01]  /*d820*/  IMAD.U32 R43, RZ, RZ, UR41 ;  /* 0x00000029ff2b7e24 */ /* 0x000fe2000f8e00ff */
[----:B------:R-:W-:Y:S01]  /*d830*/  R2UR UR41, R25 ;  /* 0x00000000192972ca */ /* 0x000fe200000e0000 */
[----:B------:R-:W-:Y:S01]  /*d840*/  IMAD.U32 R44, RZ, RZ, UR38 ;  /* 0x00000026ff2c7e24 */ /* 0x000fe2000f8e00ff */
[----:B------:R-:W-:Y:S01]  /*d850*/  R2UR UR38, R26 ;  /* 0x000000001a2672ca */ /* 0x000fe200000e0000 */
[----:B------:R-:W-:Y:S01]  /*d860*/  UMOV UR37, 0x40004040 ;  /* 0x4000404000257882 */ /* 0x000fe20000000000 */
[----:B------:R-:W-:Y:S01]  /*d870*/  R2UR.FILL UR47, R96 ;  /* 0x00000000602f72ca */ /* 0x000fe200004e0000 */
[----:B------:R-:W-:Y:S01]  /*d880*/  UMOV UR43, 0x40004040 ;  /* 0x40004040002b7882 */ /* 0x000fe20000000000 */
[----:B------:R-:W-:Y:S01]  /*d890*/  IMAD.U32 R96, RZ, RZ, UR58 ;  /* 0x0000003aff607e24 */ /* 0x000fe2000f8e00ff */
[----:B------:R-:W-:Y:S01]  /*d8a0*/  R2UR.FILL UR58, R94 ;  /* 0x000000005e3a72ca */ /* 0x000fe200004e0000 */
[----:B------:R-:W-:Y:S01]  /*d8b0*/  UMOV UR35, 0x40004040 ;  /* 0x4000404000237882 */ /* 0x000fe20000000000 */
[----:B------:R-:W-:Y:S01]  /*d8c0*/  IMAD.U32 R29, RZ, RZ, UR37 ;  /* 0x00000025ff1d7e24 */ /* 0x000fe2000f8e00ff */
        /* <DEDUP_REMOVED lines=11> */
[----:B------:R-:W-:Y:S01]  /*d980*/  UMOV UR7, 0x40004040 ;  /* 0x4000404000077882 */ /* 0x000fe20000000000 */
        /* <DEDUP_REMOVED lines=23> */
[----:B------:R-:W-:Y:S02]  /*db00*/  R2UR.FILL UR63, R9 ;  /* 0x00000000093f72ca */ /* 0x000fe400004e0000 */
[----:B------:R-:W-:Y:S02]  /*db10*/  R2UR.FILL UR62, R10 ;  /* 0x000000000a3e72ca */ /* 0x000fe400004e0000 */
[----:B------:R-:W-:Y:S02]  /*db20*/  R2UR.FILL UR59, R11 ;  /* 0x000000000b3b72ca */ /* 0x000fe400004e0000 */
[----:B------:R-:W-:Y:S02]  /*db30*/  R2UR.FILL UR57, R12 ;  /* 0x000000000c3972ca */ /* 0x000fe400004e0000 */
[----:B------:R-:W-:Y:S02]  /*db40*/  R2UR.FILL UR13, R13 ;  /* 0x000000000d0d72ca */ /* 0x000fe400004e0000 */
[----:B------:R-:W-:-:S02]  /*db50*/  R2UR.FILL UR9, R5 ;  /* 0x00000000050972ca */ /* 0x000fc400004e0000 */
[----:B------:R-:W-:Y:S02]  /*db60*/  R2UR.FILL UR8, R6 ;  /* 0x00000000060872ca */ /* 0x000fe400004e0000 */
[----:B----4-:R-:W-:Y:S02]  /*db70*/  R2UR.FILL UR7, R3 ;  /* 0x00000000030772ca */ /* 0x010fe400004e0000 */
[----:B------:R-:W-:Y:S01]  /*db80*/  R2UR.FILL UR6, R0 ;  /* 0x00000000000672ca */ /* 0x000fe200004e0000 */
[----:B------:R-:W-:Y:S01]  /*db90*/  UMOV UR41, 0x40004040 ;  /* 0x4000404000297882 */ /* 0x000fe20000000000 */
[----:B------:R-:W-:Y:S01]  /*dba0*/  UMOV UR11, 0x40004040 ;  /* 0x40004040000b7882 */ /* 0x000fe20000000000 */
[----:B------:R-:W-:Y:S01]  /*dbb0*/  IMAD.U32 R25, RZ, RZ, UR41 ;  /* 0x00000029ff197e24 */ /* 0x000fe2000f8e00ff */
[----:B------:R-:W-:Y:S01]  /*dbc0*/  R2UR.FILL UR41, R88 ;  /* 0x00000000582972ca */ /* 0x000fe200004e0000 */
[----:B------:R-:W-:Y:S01]  /*dbd0*/  IMAD.U32 R26, RZ, RZ, UR38 ;  /* 0x00000026ff1a7e24 */ /* 0x000fe2000f8e00ff */
[----:B------:R-:W-:Y:S01]  /*dbe0*/  R2UR.FILL UR45, R90 ;  /* 0x000000005a2d72ca */ /* 0x000fe200004e0000 */
[----:B------:R-:W-:Y:S01]  /*dbf0*/  IMAD.U32 R90, RZ, RZ, UR12 ;  /* 0x0000000cff5a7e24 */ /* 0x000fe2000f8e00ff */
[----:B------:R-:W-:Y:S01]  /*dc00*/  R2UR.FILL UR44, R89 ;  /* 0x00000000592c72ca */ /* 0x000fe200004e0000 */
[----:B------:R-:W-:Y:S01]  /*dc10*/  IMAD.U32 R88, RZ, RZ, UR10 ;  /* 0x0000000aff587e24 */ /* 0x000fe2000f8e00ff */
[----:B------:R-:W-:Y:S01]  /*dc20*/  UMOV UR61, 0x40004040 ;  /* 0x40004040003d7882 */ /* 0x000fe20000000000 */
[----:B------:R-:W-:Y:S01]  /*dc30*/  IMAD.U32 R89, RZ, RZ, UR11 ;  /* 0x0000000bff597e24 */ /* 0x000fe2000f8e00ff */
[----:B------:R-:W-:Y:S01]  /*dc40*/  UMOV UR55, 0x40004040 ;  /* 0x4000404000377882 */ /* 0x000fe20000000000 */
[----:B------:R-:W-:Y:S01]  /*dc50*/  R2UR.FILL UR38, R81 ;  /* 0x00000000512672ca */ /* 0x000fe200004e0000 */
[----:B------:R-:W-:Y:S01]  /*dc60*/  IMAD.MOV.U32 R17, RZ, RZ, RZ ;  /* 0x000000ffff117224 */ /* 0x000fe200078e00ff */
[----:B------:R-:W-:Y:S01]  /*dc70*/  R2UR.FILL UR12, R78 ;  /* 0x000000004e0c72ca */ /* 0x000fe200004e0000 */
[--C-:B------:R-:W-:Y:S01]  /*dc80*/  IMAD.MOV.U32 R16, RZ, RZ, R92.reuse ;  /* 0x000000ffff107224 */ /* 0x100fe200078e005c */
[----:B------:R-:W-:Y:S01]  /*dc90*/  R2UR.FILL UR11, R79 ;  /* 0x000000004f0b72ca */ /* 0x000fe200004e0000 */
[----:B------:R-:W-:Y:S01]  /*dca0*/  IMAD.MOV.U32 R18, RZ, RZ, R92 ;  /* 0x000000ffff127224 */ /* 0x000fe200078e005c */
[----:B------:R-:W-:Y:S01]  /*dcb0*/  R2UR.FILL UR10, R80 ;  /* 0x00000000500a72ca */ /* 0x000fe200004e0000 */
[----:B------:R-:W-:-:S02]  /*dcc0*/  IMAD.MOV.U32 R14, RZ, RZ, RZ ;  /* 0x000000ffff0e7224 */ /* 0x000fc400078e00ff */
[----:B------:R-:W-:Y:S02]  /*dcd0*/  IMAD.MOV.U32 R15, RZ, RZ, R92 ;  /* 0x000000ffff0f7224 */ /* 0x000fe400078e005c */
[----:B------:R-:W-:Y:S02]  /*dce0*/  IMAD.U32 R80, RZ, RZ, UR60 ;  /* 0x0000003cff507e24 */ /* 0x000fe4000f8e00ff */
[----:B------:R-:W-:Y:S02]  /*dcf0*/  IMAD.U32 R81, RZ, RZ, UR61 ;  /* 0x0000003dff517e24 */ /* 0x000fe4000f8e00ff */
[----:B------:R-:W-:Y:S02]  /*dd00*/  IMAD.U32 R78, RZ, RZ, UR54 ;  /* 0x00000036ff4e7e24 */ /* 0x000fe4000f8e00ff */
[----:B------:R-:W-:Y:S01]  /*dd10*/  IMAD.U32 R79, RZ, RZ, UR55 ;  /* 0x00000037ff4f7e24 */ /* 0x000fe2000f8e00ff */
[----:B------:R-:W-:Y:S01]  /*dd20*/  UMOV UR77, 0x40004040 ;  /* 0x40004040004d7882 */ /* 0x000fe20000000000 */
[----:B------:R-:W-:Y:S01]  /*dd30*/  UMOV UR75, 0x40004040 ;  /* 0x40004040004b7882 */ /* 0x000fe20000000000 */
[----:B------:R-:W-:Y:S01]  /*dd40*/  UMOV UR73, 0x40004040 ;  /* 0x4000404000497882 */ /* 0x000fe20000000000 */
[----:B------:R-:W-:Y:S01]  /*dd50*/  UMOV UR71, 0x40004040 ;  /* 0x4000404000477882 */ /* 0x000fe20000000000 */
[----:B0-----:R-:W-:Y:S01]  /*dd60*/  UMOV UR69, 0x40004040 ;  /* 0x4000404000457882 */ /* 0x001fe20000000000 */
.L_x_113:
[----:B0-----:R-:W-:Y:S05]  /*dd70*/  @P1 BRA `(.L_x_104) ;  /* 0x0000002000d01947 */ /* 0x001fea0003800000 */
[----:B------:R-:W0:Y:S01]  /*dd80*/  S2R R0, SR_CgaCtaId ;  /* 0x0000000000007919 */ /* 0x000e220000008800 */
[----:B------:R-:W-:Y:S01]  /*dd90*/  MOV R9, 0x400 ;  /* 0x0000040000097802 */ /* 0x000fe20000000f00 */
[----:B------:R-:W-:Y:S03]  /*dda0*/  IMAD.U32 R2, R15, -0x80000000, RZ ;  /* 0x800000000f027824 */ /* 0x000fe600078e00ff */
[----:B0-----:R-:W-:Y:S01]  /*ddb0*/  LEA R9, R0, R9, 0x18 ;  /* 0x0000000900097211 */ /* 0x001fe200078ec0ff */
[----:B------:R0:W-:Y:S03]  /*ddc0*/  STL [R1+0x80], R0 ;  /* 0x0000800001007387 */ /* 0x0001e60000100800 */
[----:B------:R-:W1:Y:S01]  /*ddd0*/  SYNCS.PHASECHK.TRANS64.TRYWAIT P0, [R9+URZ], R2 ;  /* 0x00000002090075a7 */ /* 0x000e6200080011ff */
[----:B0-----:R-:W-:Y:S01]  /*dde0*/  IMAD.U32 R0, R20, -0x80000000, RZ ;  /* 0x8000000014007824 */ /* 0x001fe200078e00ff */
[----:B-1----:R-:W-:Y:S06]  /*ddf0*/  @!P0 BRA `(.L_x_105) ;  /* 0x0000009c00948947 */ /* 0x002fec0003800000 */
.L_x_224:
[----:B------:R-:W1:Y:S02]  /*de00*/  SYNCS.PHASECHK.TRANS64.TRYWAIT P0, [R9+URZ+0x88], R0 ;  /* 0x00008800090075a7 */ /* 0x000e6400080011ff */
[----:B-1----:R-:W-:Y:S05]  /*de10*/  @!P0 BRA `(.L_x_106) ;  /* 0x0000009c00a48947 */ /* 0x002fea0003800000 */
.L_x_226:
[----:B------:R-:W-:Y:S01]  /*de20*/  MOV.SPILL R6, UR13 ;  /* 0x0000000d00067c02 */ /* 0x000fe20009000f00 */
[----:B------:R1:W-:Y:S01]  /*de30*/  STL.64 [R1+0x110], R68 ;  /* 0x0001104401007387 */ /* 0x0003e20000100a00 */
[----:B------:R-:W-:Y:S02]  /*de40*/  MOV.SPILL R5, UR12 ;  /* 0x0000000c00057c02 */ /* 0x000fe40009000f00 */
[----:B------:R-:W-:Y:S02]  /*de50*/  ELECT P0, URZ, PT ;  /* 0x0000000000ff782f */ /* 0x000fe40003800000 */
[----:B------:R-:W-:Y:S01]  /*de60*/  R2UR UR12, R62 ;  /* 0x000000003e0c72ca */ /* 0x000fe200000e0000 */
[----:B0-----:R-:W-:Y:S01]  /*de70*/  IMAD.U32 R3, RZ, RZ, UR53 ;  /* 0x00000035ff037e24 */ /* 0x001fe2000f8e00ff */
[----:B------:R-:W-:Y:S02]  /*de80*/  R2UR UR13, R63 ;  /* 0x000000003f0d72ca */ /* 0x000fe400000e0000 */
[----:B------:R-:W-:Y:S02]  /*de90*/  MOV.SPILL R8, UR9 ;  /* 0x0000000900087c02 */ /* 0x000fe40009000f00 */
[----:B------:R-:W-:Y:S02]  /*dea0*/  MOV.SPILL R7, UR8 ;  /* 0x0000000800077c02 */ /* 0x000fe40009000f00 */
[----:B------:R-:W-:Y:S02]  /*deb0*/  R2UR UR8, R60 ;  /* 0x000000003c0872ca */ /* 0x000fe400000e0000 */
[----:B------:R-:W-:Y:S02]  /*dec0*/  R2UR UR9, R61 ;  /* 0x000000003d0972ca */ /* 0x000fe400000e0000 */
[----:B------:R-:W-:Y:S01]  /*ded0*/  @P0 R2UR UR55, R3 ;  /* 0x00000000033702ca */ /* 0x000fe200000e0000 */
[----:B------:R-:W-:Y:S01]  /*dee0*/  @P0 IMAD.MOV.U32 R2, RZ, RZ, RZ ;  /* 0x000000ffff020224 */ /* 0x000fe200078e00ff */
[----:B------:R-:W-:Y:S01]  /*def0*/  MOV.SPILL R0, UR14 ;  /* 0x0000000e00007c02 */ /* 0x000fe20009000f00 */
[----:B------:R-:W-:Y:S01]  /*df00*/  IMAD.U32 R3, RZ, RZ, UR52 ;  /* 0x00000034ff037e24 */ /* 0x000fe2000f8e00ff */
[----:B------:R-:W-:Y:S02]  /*df10*/  R2UR UR14, R58 ;  /* 0x000000003a0e72ca */ /* 0x000fe400000e0000 */
[----:B------:R-:W-:Y:S02]  /*df20*/  @P0 R2UR UR54, R2 ;  /* 0x00000000023602ca */ /* 0x000fe400000e0000 */
[----:B------:R-:W-:Y:S02]  /*df30*/  ELECT P0, URZ, PT ;  /* 0x0000000000ff782f */ /* 0x000fe40003800000 */
[----:B------:R-:W-:Y:S02]  /*df40*/  MOV.SPILL R11, UR11 ;  /* 0x0000000b000b7c02 */ /* 0x000fe40009000f00 */
[----:B------:R-:W-:Y:S02]  /*df50*/  MOV.SPILL R10, UR10 ;  /* 0x0000000a000a7c02 */ /* 0x000fe40009000f00 */
[----:B------:R-:W-:Y:S01]  /*df60*/  R2UR UR10, R32 ;  /* 0x00000000200a72ca */ /* 0x000fe200000e0000 */
[----:B-1----:R-:W2:Y:S01]  /*df70*/  LDL.64 R68, [R1+0x48] ;  /* 0x0000480001447983 */ /* 0x002ea20000100a00 */
[----:B------:R-:W-:Y:S02]  /*df80*/  R2UR UR11, R33 ;  /* 0x00000000210b72ca */ /* 0x000fe400000e0000 */
[----:B------:R-:W-:Y:S02]  /*df90*/  MOV.SPILL R13, UR7 ;  /* 0x00000007000d7c02 */ /* 0x000fe40009000f00 */
[----:B------:R-:W-:Y:S01]  /*dfa0*/  MOV.SPILL R12, UR6 ;  /* 0x00000006000c7c02 */ /* 0x000fe20009000f00 */
[----:B------:R0:W-:Y:S01]  /*dfb0*/  STL.64 [R1+0x108], R66 ;  /* 0x0001084201007387 */ /* 0x0001e20000100a00 */
[----:B------:R-:W-:Y:S01]  /*dfc0*/  @P0 R2UR UR61, R3 ;  /* 0x00000000033d02ca */ /* 0x000fe200000e0000 */
[----:B------:R-:W-:Y:S01]  /*dfd0*/  @P0 IMAD.MOV.U32 R2, RZ, RZ, RZ ;  /* 0x000000ffff020224 */ /* 0x000fe200078e00ff */
[----:B------:R-:W-:Y:S01]  /*dfe0*/  R2UR UR6, R30 ;  /* 0x000000001e0672ca */ /* 0x000fe200000e0000 */
[----:B------:R-:W-:Y:S01]  /*dff0*/  IMAD.U32 R3, RZ, RZ, UR51 ;  /* 0x00000033ff037e24 */ /* 0x000fe2000f8e00ff */
[----:B------:R-:W-:Y:S01]  /*e000*/  R2UR UR7, R31 ;  /* 0x000000001f0772ca */ /* 0x000fe200000e0000 */
[----:B------:R1:W-:Y:S01]  /*e010*/  UTCHMMA.2CTA gdesc[UR66], gdesc[UR64], tmem[UR4], tmem[UR54], idesc[UR55], !UPT ;  /* 0x00ff3640420075ea */ /* 0x0003e2000fa00004 */
[----:B------:R-:W-:Y:S02]  /*e020*/  @P0 R2UR UR60, R2 ;  /* 0x00000000023c02ca */ /* 0x000fe400000e0000 */
[----:B------:R-:W-:Y:S02]  /*e030*/  ELECT P0, URZ, PT ;  /* 0x0000000000ff782f */ /* 0x000fe40003800000 */
[----:B------:R-:W-:Y:S02]  /*e040*/  MOV.SPILL R4, UR15 ;  /* 0x0000000f00047c02 */ /* 0x000fe40009000f00 */
[----:B------:R-:W-:Y:S07]  /*e050*/  R2UR UR15, R59 ;  /* 0x000000003b0f72ca */ /* 0x000fee00000e0000 */
[----:B------:R3:W-:Y:S02]  /*e060*/  UTCHMMA.2CTA gdesc[UR12], gdesc[UR10], tmem[UR4], tmem[UR60], idesc[UR61], UPT ;  /* 0x00ff3c0a0c0075ea */ /* 0x0007e4000ba00004 */
[----:B------:R-:W-:Y:S01]  /*e070*/  @P0 IMAD.MOV.U32 R2, RZ, RZ, RZ ;  /* 0x000000ffff020224 */ /* 0x000fe200078e00ff */
[----:B0-----:R-:W4:Y:S04]  /*e080*/  LDL.64 R66, [R1+0x50] ;  /* 0x0000500001427983 */ /* 0x001f280000100a00 */
[----:B-1----:R-:W-:Y:S02]  /*e090*/  @P0 R2UR UR54, R2 ;  /* 0x00000000023602ca */ /* 0x002fe400000e0000 */
[----:B------:R-:W-:Y:S02]  /*e0a0*/  @P0 R2UR UR55, R3 ;  /* 0x00000000033702ca */ /* 0x000fe400000e0000 */
[----:B------:R-:W-:Y:S01]  /*e0b0*/  ELECT P0, URZ, PT ;  /* 0x0000000000ff782f */ /* 0x000fe20003800000 */
[----:B------:R-:W-:Y:S01]  /*e0c0*/  IMAD.U32 R3, RZ, RZ, UR50 ;  /* 0x00000032ff037e24 */ /* 0x000fe2000f8e00ff */
[----:B------:R0:W-:Y:S06]  /*e0d0*/  STL.64 [R1+0x100], R64 ;  /* 0x0001004001007387 */ /* 0x0001ec0000100a00 */
[----:B------:R1:W-:Y:S01]  /*e0e0*/  STL.64 [R1+0xf8], R18 ;  /* 0x0000f81201007387 */ /* 0x0003e20000100a00 */
[----:B---3--:R-:W-:Y:S04]  /*e0f0*/  R2UR UR12, R26 ;  /* 0x000000001a0c72ca */ /* 0x008fe800000e0000 */
[----:B------:R-:W-:Y:S01]  /*e100*/  @P0 R2UR UR61, R3 ;  /* 0x00000000033d02ca */ /* 0x000fe200000e0000 */
[----:B------:R3:W-:Y:S01]  /*e110*/  UTCHMMA.2CTA gdesc[UR8], gdesc[UR6], tmem[UR4], tmem[UR54], idesc[UR55], UPT ;  /* 0x00ff3606080075ea */ /* 0x0007e2000ba00004 */
[----:B------:R-:W-:Y:S01]  /*e120*/  R2UR UR13, R27 ;  /* 0x000000001b0d72ca */ /* 0x000fe200000e0000 */
[----:B------:R-:W-:Y:S01]  /*e130*/  @P0 IMAD.MOV.U32 R2, RZ, RZ, RZ ;  /* 0x000000ffff020224 */ /* 0x000fe200078e00ff */
[----:B------:R-:W-:Y:S01]  /*e140*/  R2UR UR10, R56 ;  /* 0x00000000380a72ca */ /* 0x000fe200000e0000 */
[----:B------:R-:W-:Y:S01]  /*e150*/  IMAD.U32 R3, RZ, RZ, UR49 ;  /* 0x00000031ff037e24 */ /* 0x000fe2000f8e00ff */
[----:B------:R-:W-:Y:S02]  /*e160*/  R2UR UR11, R57 ;  /* 0x00000000390b72ca */ /* 0x000fe400000e0000 */
[----:B------:R-:W-:Y:S02]  /*e170*/  @P0 R2UR UR60, R2 ;  /* 0x00000000023c02ca */ /* 0x000fe400000e0000 */
[----:B------:R-:W-:Y:S01]  /*e180*/  ELECT P0, URZ, PT ;  /* 0x0000000000ff782f */ /* 0x000fe20003800000 */
[----:B0-----:R-:W4:Y:S06]  /*e190*/  LDL.64 R64, [R1+0x40] ;  /* 0x0000400001407983 */ /* 0x001f2c0000100a00 */
[----:B-1----:R-:W4:Y:S06]  /*e1a0*/  LDL.64 R18, [R1+0x30] ;  /* 0x0000300001127983 */ /* 0x002f2c0000100a00 */
[----:B------:R-:W-:Y:S01]  /*e1b0*/  @P0 IMAD.MOV.U32 R2, RZ, RZ, RZ ;  /* 0x000000ffff020224 */ /* 0x000fe200078e00ff */
[----:B---3--:R-:W-:Y:S02]  /*e1c0*/  R2UR UR54, R28 ;  /* 0x000000001c3672ca */ /* 0x008fe400000e0000 */
[----:B------:R-:W-:Y:S02]  /*e1d0*/  R2UR UR55, R29 ;  /* 0x000000001d3772ca */ /* 0x000fe400000e0000 */
[----:B------:R-:W-:Y:S02]  /*e1e0*/  R2UR UR8, R24 ;  /* 0x00000000180872ca */ /* 0x000fe400000e0000 */
[----:B------:R-:W-:Y:S02]  /*e1f0*/  R2UR UR9, R25 ;  /* 0x00000000190972ca */ /* 0x000fe400000e0000 */
[----:B------:R-:W-:Y:S02]  /*e200*/  R2UR UR6, R54 ;  /* 0x00000000360672ca */ /* 0x000fe400000e0000 */
[----:B------:R-:W-:Y:S05]  /*e210*/  R2UR UR7, R55 ;  /* 0x00000000370772ca */ /* 0x000fea00000e0000 */
[----:B------:R0:W-:Y:S02]  /*e220*/  UTCHMMA.2CTA gdesc[UR14], gdesc[UR54], tmem[UR4], tmem[UR60], idesc[UR61], UPT ;  /* 0x00ff3c360e0075ea */ /* 0x0001e4000ba00004 */
[----:B0-----:R-:W-:Y:S02]  /*e230*/  @P0 R2UR UR54, R2 ;  /* 0x00000000023602ca */ /* 0x001fe400000e0000 */
[----:B------:R-:W-:Y:S02]  /*e240*/  @P0 R2UR UR55, R3 ;  /* 0x00000000033702ca */ /* 0x000fe400000e0000 */
[----:B------:R-:W-:Y:S02]  /*e250*/  ELECT P0, URZ, PT ;  /* 0x0000000000ff782f */ /* 0x000fe40003800000 */
[----:B------:R-:W-:Y:S01]  /*e260*/  R2UR UR14, R52 ;  /* 0x00000000340e72ca */ /* 0x000fe200000e0000 */
[----:B------:R-:W-:Y:S01]  /*e270*/  IMAD.U32 R3, RZ, RZ, UR48 ;  /* 0x00000030ff037e24 */ /* 0x000fe2000f8e00ff */
[----:B------:R-:W-:Y:S07]  /*e280*/  R2UR UR15, R53 ;  /* 0x00000000350f72ca */ /* 0x000fee00000e0000 */
[----:B------:R0:W-:Y:S02]  /*e290*/  UTCHMMA.2CTA gdesc[UR10], gdesc[UR12], tmem[UR4], tmem[UR54], idesc[UR55], UPT ;  /* 0x00ff360c0a0075ea */ /* 0x0001e4000ba00004 */
[----:B------:R-:W-:Y:S01]  /*e2a0*/  @P0 R2UR UR61, R3 ;  /* 0x00000000033d02ca */ /* 0x000fe200000e0000 */
[----:B------:R-:W-:Y:S02]  /*e2b0*/  @P0 IMAD.MOV.U32 R2, RZ, RZ, RZ ;  /* 0x000000ffff020224 */ /* 0x000fe400078e00ff */
[----:B------:R-:W-:Y:S03]  /*e2c0*/  IMAD.U32 R3, RZ, RZ, UR47 ;  /* 0x0000002fff037e24 */ /* 0x000fe6000f8e00ff */
[----:B------:R-:W-:Y:S02]  /*e2d0*/  @P0 R2UR UR60, R2 ;  /* 0x00000000023c02ca */ /* 0x000fe400000e0000 */
[----:B------:R-:W-:Y:S11]  /*e2e0*/  ELECT P0, URZ, PT ;  /* 0x0000000000ff782f */ /* 0x000ff60003800000 */
[----:B------:R1:W-:Y:S02]  /*e2f0*/  UTCHMMA.2CTA gdesc[UR6], gdesc[UR8], tmem[UR4], tmem[UR60], idesc[UR61], UPT ;  /* 0x00ff3c08060075ea */ /* 0x0003e4000ba00004 */
[----:B------:R-:W-:Y:S01]  /*e300*/  @P0 IMAD.MOV.U32 R2, RZ, RZ, RZ ;  /* 0x000000ffff020224 */ /* 0x000fe200078e00ff */
[----:B0-----:R-:W-:Y:S01]  /*e310*/  @P0 R2UR UR55, R3 ;  /* 0x00000000033702ca */ /* 0x001fe200000e0000 */
[----:B------:R-:W-:Y:S03]  /*e320*/  IMAD.U32 R3, RZ, RZ, UR46 ;  /* 0x0000002eff037e24 */ /* 0x000fe6000f8e00ff */
[----:B------:R-:W-:Y:S02]  /*e330*/  @P0 R2UR UR54, R2 ;  /* 0x00000000023602ca */ /* 0x000fe400000e0000 */
[----:B------:R-:W-:Y:S02]  /*e340*/  ELECT P0, URZ, PT ;  /* 0x0000000000ff782f */ /* 0x000fe40003800000 */
[----:B------:R-:W-:Y:S02]  /*e350*/  R2UR UR10, R50 ;  /* 0x00000000320a72ca */ /* 0x000fe400000e0000 */
[----:B------:R-:W-:Y:S09]  /*e360*/  R2UR UR11, R51 ;  /* 0x00000000330b72ca */ /* 0x000ff200000e0000 */
[----:B------:R-:W-:Y:S01]  /*e370*/  @P0 IMAD.MOV.U32 R2, RZ, RZ, RZ ;  /* 0x000000ffff020224 */ /* 0x000fe200078e00ff */
[----:B-1----:R-:W-:Y:S02]  /*e380*/  R2UR UR60, R22 ;  /* 0x00000000163c72ca */ /* 0x002fe400000e0000 */
[----:B------:R-:W-:Y:S02]  /*e390*/  R2UR UR61, R23 ;  /* 0x00000000173d72ca */ /* 0x000fe400000e0000 */
[----:B------:R-:W-:Y:S02]  /*e3a0*/  R2UR UR6, R48 ;  /* 0x00000000300672ca */ /* 0x000fe400000e0000 */
[----:B------:R-:W-:Y:S09]  /*e3b0*/  R2UR UR7, R49 ;  /* 0x00000000310772ca */ /* 0x000ff200000e0000 */
[----:B------:R0:W-:Y:S02]  /*e3c0*/  UTCHMMA.2CTA gdesc[UR14], gdesc[UR60], tmem[UR4], tmem[UR54], idesc[UR55], UPT ;  /* 0x00ff363c0e0075ea */ /* 0x0001e4000ba00004 */
[----:B0-----:R-:W-:Y:S02]  /*e3d0*/  @P0 R2UR UR60, R2 ;  /* 0x00000000023c02ca */ /* 0x001fe400000e0000 */
[----:B------:R-:W-:Y:S02]  /*e3e0*/  @P0 R2UR UR61, R3 ;  /* 0x00000000033d02ca */ /* 0x000fe400000e0000 */
[----:B------:R-:W-:Y:S02]  /*e3f0*/  ELECT P0, URZ, PT ;  /* 0x0000000000ff782f */ /* 0x000fe40003800000 */
[----:B------:R-:W-:Y:S01]  /*e400*/  R2UR UR14, R46 ;  /* 0x000000002e0e72ca */ /* 0x000fe200000e0000 */
[----:B------:R-:W-:Y:S01]  /*e410*/  IMAD.U32 R3, RZ, RZ, UR45 ;  /* 0x0000002dff037e24 */ /* 0x000fe2000f8e00ff */
[----:B------:R-:W-:Y:S09]  /*e420*/  R2UR UR15, R47 ;  /* 0x000000002f0f72ca */ /* 0x000ff200000e0000 */
[----:B------:R-:W-:Y:S01]  /*e430*/  @P0 R2UR UR55, R3 ;  /* 0x00000000033702ca */ /* 0x000fe200000e0000 */
[----:B------:R-:W-:Y:S02]  /*e440*/  @P0 IMAD.MOV.U32 R2, RZ, RZ, RZ ;  /* 0x000000ffff020224 */ /* 0x000fe400078e00ff */
[----:B------:R-:W-:Y:S03]  /*e450*/  IMAD.U32 R3, RZ, RZ, UR44 ;  /* 0x0000002cff037e24 */ /* 0x000fe6000f8e00ff */
[----:B------:R-:W-:Y:S02]  /*e460*/  @P0 R2UR UR54, R2 ;  /* 0x00000000023602ca */ /* 0x000fe400000e0000 */
[----:B------:R-:W-:Y:S11]  /*e470*/  ELECT P0, URZ, PT ;  /* 0x0000000000ff782f */ /* 0x000ff60003800000 */
[----:B------:R-:W-:Y:S02]  /*e480*/  @!UPT UIADD3 URZ, UPT, UPT, URZ, URZ, URZ ;  /* 0x000000fffffff290 */ /* 0x000fe4000fffe0ff */
[----:B------:R-:W-:Y:S01]  /*e490*/  @P0 IMAD.MOV.U32 R2, RZ, RZ, RZ ;  /* 0x000000ffff020224 */ /* 0x000fe200078e00ff */
[----:B--2---:R-:W-:Y:S02]  /*e4a0*/  R2UR UR8, R68 ;  /* 0x00000000440872ca */ /* 0x004fe400000e0000 */
[----:B------:R-:W-:Y:S02]  /*e4b0*/  R2UR UR9, R69 ;  /* 0x00000000450972ca */ /* 0x000fe400000e0000 */
[----:B------:R-:W2:Y:S01]  /*e4c0*/  LDL.64 R68, [R1+0x28] ;  /* 0x0000280001447983 */ /* 0x000ea20000100a00 */
[----:B----4-:R-:W-:Y:S02]  /*e4d0*/  R2UR UR12, R66 ;  /* 0x00000000420c72ca */ /* 0x010fe400000e0000 */
[----:B------:R-:W-:Y:S03]  /*e4e0*/  R2UR UR13, R67 ;  /* 0x00000000430d72ca */ /* 0x000fe600000e0000 */
[----:B------:R-:W3:Y:S10]  /*e4f0*/  LDL.64 R66, [R1+0x38] ;  /* 0x0000380001427983 */ /* 0x000ef40000100a00 */
[----:B------:R0:W-:Y:S01]  /*e500*/  UTCHMMA.2CTA gdesc[UR10], gdesc[UR12], tmem[UR4], tmem[UR60], idesc[UR61], UPT ;  /* 0x00ff3c0c0a0075ea */ /* 0x0001e2000ba00004 */
[----:B------:R1:W-:Y:S01]  /*e510*/  UTCHMMA.2CTA gdesc[UR6], gdesc[UR8], tmem[UR4], tmem[UR54], idesc[UR55], UPT ;  /* 0x00ff3608060075ea */ /* 0x0003e2000ba00004 */
[----:B0-----:R-:W-:Y:S02]  /*e520*/  @P0 R2UR UR60, R2 ;  /* 0x00000000023c02ca */ /* 0x001fe400000e0000 */
[----:B-1----:R-:W-:Y:S02]  /*e530*/  R2UR UR54, R64 ;  /* 0x00000000403672ca */ /* 0x002fe400000e0000 */
[----:B------:R-:W-:Y:S02]  /*e540*/  R2UR UR55, R65 ;  /* 0x00000000413772ca */ /* 0x000fe400000e0000 */
[----:B------:R-:W-:Y:S01]  /*e550*/  R2UR UR8, R18 ;  /* 0x00000000120872ca */ /* 0x000fe200000e0000 */
[----:B------:R-:W4:Y:S01]  /*e560*/  LDL.64 R64, [R1+0x18] ;  /* 0x0000180001407983 */ /* 0x000f220000100a00 */
[----:B------:R-:W-:Y:S02]  /*e570*/  R2UR UR9, R19 ;  /* 0x00000000130972ca */ /* 0x000fe400000e0000 */
[----:B------:R-:W-:Y:S02]  /*e580*/  @P0 R2UR UR61, R3 ;  /* 0x00000000033d02ca */ /* 0x000fe400000e0000 */
[----:B------:R-:W-:Y:S02]  /*e590*/  ELECT P0, URZ, PT ;  /* 0x0000000000ff782f */ /* 0x000fe40003800000 */
[----:B------:R-:W-:Y:S01]  /*e5a0*/  R2UR UR10, R44 ;  /* 0x000000002c0a72ca */ /* 0x000fe200000e0000 */
[----:B------:R-:W4:Y:S01]  /*e5b0*/  LDL.64 R18, [R1+0x10] ;  /* 0x0000100001127983 */ /* 0x000f220000100a00 */
[----:B------:R-:W-:Y:S01]  /*e5c0*/  R2UR UR11, R45 ;  /* 0x000000002d0b72ca */ /* 0x000fe200000e0000 */
[----:B------:R-:W-:Y:S01]  /*e5d0*/  IMAD.U32 R3, RZ, RZ, UR43 ;  /* 0x0000002bff037e24 */ /* 0x000fe2000f8e00ff */
[----:B------:R-:W-:Y:S02]  /*e5e0*/  R2UR UR6, R42 ;  /* 0x000000002a0672ca */ /* 0x000fe400000e0000 */
[----:B------:R-:W-:Y:S03]  /*e5f0*/  R2UR UR7, R43 ;  /* 0x000000002b0772ca */ /* 0x000fe600000e0000 */
[----:B------:R0:W-:Y:S02]  /*e600*/  UTCHMMA.2CTA gdesc[UR14], gdesc[UR54], tmem[UR4], tmem[UR60], idesc[UR61], UPT ;  /* 0x00ff3c360e0075ea */ /* 0x0001e4000ba00004 */
[----:B------:R-:W-:Y:S05]  /*e610*/  @P0 IMAD.MOV.U32 R2, RZ, RZ, RZ ;  /* 0x000000ffff020224 */ /* 0x000fea00078e00ff */
[----:B0-----:R-:W-:Y:S02]  /*e620*/  @P0 R2UR UR54, R2 ;  /* 0x00000000023602ca */ /* 0x001fe400000e0000 */
[----:B------:R-:W-:Y:S02]  /*e630*/  @P0 R2UR UR55, R3 ;  /* 0x00000000033702ca */ /* 0x000fe400000e0000 */
[----:B------:R-:W-:Y:S01]  /*e640*/  ELECT P0, URZ, PT ;  /* 0x0000000000ff782f */ /* 0x000fe20003800000 */
[----:B------:R-:W-:Y:S11]  /*e650*/  IMAD.U32 R3, RZ, RZ, UR42 ;  /* 0x0000002aff037e24 */ /* 0x000ff6000f8e00ff */
[----:B------:R-:W-:Y:S01]  /*e660*/  @!UPT UIADD3 URZ, UPT, UPT, URZ, URZ, URZ ;  /* 0x000000fffffff290 */ /* 0x000fe2000fffe0ff */
        /* <DEDUP_REMOVED lines=9> */
[----:B---3--:R-:W-:Y:S02]  /*e700*/  R2UR UR12, R66 ;  /* 0x00000000420c72ca */ /* 0x008fe400000e0000 */
[----:B------:R-:W-:Y:S02]  /*e710*/  R2UR UR13, R67 ;  /* 0x00000000430d72ca */ /* 0x000fe400000e0000 */
[----:B------:R-:W2:Y:S06]  /*e720*/  LDL.64 R66, [R1+0x20] ;  /* 0x0000200001427983 */ /* 0x000eac0000100a00 */
[----:B------:R0:W5:Y:S05]  /*e730*/  LDL.LU.64 R68, [R1+0x110] ;  /* 0x0001100001447983 */ /* 0x00016a0000300a00 */
[----:B------:R1:W-:Y:S01]  /*e740*/  UTCHMMA.2CTA gdesc[UR10], gdesc[UR12], tmem[UR4], tmem[UR54], idesc[UR55], UPT ;  /* 0x00ff360c0a0075ea */ /* 0x0003e2000ba00004 */
[----:B------:R3:W-:Y:S01]  /*e750*/  UTCHMMA.2CTA gdesc[UR6], gdesc[UR8], tmem[UR4], tmem[UR60], idesc[UR61], UPT ;  /* 0x00ff3c08060075ea */ /* 0x0007e2000ba00004 */
[----:B-1----:R-:W-:Y:S02]  /*e760*/  @P0 R2UR UR54, R2 ;  /* 0x00000000023602ca */ /* 0x002fe400000e0000 */
[----:B---3--:R-:W-:Y:S02]  /*e770*/  R2UR UR60, R40 ;  /* 0x00000000283c72ca */ /* 0x008fe400000e0000 */
[----:B------:R-:W-:Y:S02]  /*e780*/  R2UR UR61, R41 ;  /* 0x00000000293d72ca */ /* 0x000fe400000e0000 */
[----:B------:R-:W-:Y:S02]  /*e790*/  @P0 R2UR UR55, R3 ;  /* 0x00000000033702ca */ /* 0x000fe400000e0000 */
[----:B------:R-:W-:Y:S02]  /*e7a0*/  ELECT P0, URZ, PT ;  /* 0x0000000000ff782f */ /* 0x000fe40003800000 */
[----:B----4-:R-:W-:Y:S01]  /*e7b0*/  R2UR UR10, R64 ;  /* 0x00000000400a72ca */ /* 0x010fe200000e0000 */
[----:B------:R-:W-:Y:S01]  /*e7c0*/  IMAD.U32 R3, RZ, RZ, UR40 ;  /* 0x00000028ff037e24 */ /* 0x000fe2000f8e00ff */
[----:B------:R-:W-:Y:S02]  /*e7d0*/  R2UR UR11, R65 ;  /* 0x00000000410b72ca */ /* 0x000fe400000e0000 */
[----:B------:R-:W-:Y:S02]  /*e7e0*/  R2UR UR6, R18 ;  /* 0x00000000120672ca */ /* 0x000fe400000e0000 */
[----:B------:R-:W-:Y:S02]  /*e7f0*/  R2UR UR7, R19 ;  /* 0x00000000130772ca */ /* 0x000fe400000e0000 */
[----:B------:R-:W-:Y:S02]  /*e800*/  R2UR UR8, R36 ;  /* 0x00000000240872ca */ /* 0x000fe400000e0000 */
[----:B------:R-:W-:Y:S01]  /*e810*/  R2UR UR9, R37 ;  /* 0x00000000250972ca */ /* 0x000fe200000e0000 */
[----:B------:R1:W-:Y:S01]  /*e820*/  UTCHMMA.2CTA gdesc[UR60], gdesc[UR14], tmem[UR4], tmem[UR54], idesc[UR55], UPT ;  /* 0x00ff360e3c0075ea */ /* 0x0003e2000ba00004 */
[----:B------:R-:W-:Y:S01]  /*e830*/  @P0 IMAD.MOV.U32 R2, RZ, RZ, RZ ;  /* 0x000000ffff020224 */ /* 0x000fe200078e00ff */
[----:B-1----:R-:W-:Y:S02]  /*e840*/  R2UR UR54, R38 ;  /* 0x00000000263672ca */ /* 0x002fe400000e0000 */
[----:B------:R-:W-:Y:S02]  /*e850*/  R2UR UR55, R39 ;  /* 0x00000000273772ca */ /* 0x000fe400000e0000 */
[----:B------:R-:W-:Y:S02]  /*e860*/  @P0 R2UR UR60, R2 ;  /* 0x00000000023c02ca */ /* 0x000fe400000e0000 */
[----:B------:R-:W-:Y:S02]  /*e870*/  @P0 R2UR UR61, R3 ;  /* 0x00000000033d02ca */ /* 0x000fe400000e0000 */
[----:B------:R-:W-:Y:S02]  /*e880*/  ELECT P0, URZ, PT ;  /* 0x0000000000ff782f */ /* 0x000fe40003800000 */
[----:B------:R-:W-:Y:S01]  /*e890*/  R2UR.FILL UR14, R0 ;  /* 0x00000000000e72ca */ /* 0x000fe200004e0000 */
[----:B------:R-:W-:Y:S01]  /*e8a0*/  IMAD.U32 R3, RZ, RZ, UR39 ;  /* 0x00000027ff037e24 */ /* 0x000fe2000f8e00ff */
[----:B------:R-:W-:Y:S09]  /*e8b0*/  R2UR.FILL UR15, R4 ;  /* 0x00000000040f72ca */ /* 0x000ff200004e0000 */
[----:B------:R-:W-:Y:S01]  /*e8c0*/  @P0 IMAD.MOV.U32 R2, RZ, RZ, RZ ;  /* 0x000000ffff020224 */ /* 0x000fe200078e00ff */
[----:B--2---:R-:W-:Y:S02]  /*e8d0*/  R2UR UR12, R66 ;  /* 0x00000000420c72ca */ /* 0x004fe400000e0000 */
[----:B------:R-:W-:Y:S02]  /*e8e0*/  R2UR UR13, R67 ;  /* 0x00000000430d72ca */ /* 0x000fe400000e0000 */
[----:B------:R0:W5:Y:S06]  /*e8f0*/  LDL.LU.64 R66, [R1+0x108] ;  /* 0x0001080001427983 */ /* 0x00016c0000300a00 */
[----:B------:R0:W5:Y:S06]  /*e900*/  LDL.LU.64 R64, [R1+0x100] ;  /* 0x0001000001407983 */ /* 0x00016c0000300a00 */
[----:B------:R0:W5:Y:S01]  /*e910*/  LDL.LU.64 R18, [R1+0xf8] ;  /* 0x0000f80001127983 */ /* 0x0001620000300a00 */
[----:B------:R1:W-:Y:S02]  /*e920*/  UTCHMMA.2CTA gdesc[UR54], gdesc[UR12], tmem[UR4], tmem[UR60], idesc[UR61], UPT ;  /* 0x00ff3c0c360075ea */ /* 0x0003e4000ba00004 */
[----:B-1----:R-:W-:Y:S02]  /*e930*/  @P0 R2UR UR54, R2 ;  /* 0x00000000023602ca */ /* 0x002fe400000e0000 */
[----:B------:R-:W-:Y:S02]  /*e940*/  @P0 R2UR UR55, R3 ;  /* 0x00000000033702ca */ /* 0x000fe400000e0000 */
[----:B------:R-:W-:Y:S02]  /*e950*/  ELECT P0, URZ, PT ;  /* 0x0000000000ff782f */ /* 0x000fe40003800000 */
[----:B------:R-:W-:Y:S01]  /*e960*/  R2UR UR60, R34 ;  /* 0x00000000223c72ca */ /* 0x000fe200000e0000 */
[----:B------:R-:W-:Y:S01]  /*e970*/  IMAD.U32 R3, RZ, RZ, UR38 ;  /* 0x00000026ff037e24 */ /* 0x000fe2000f8e00ff */
[----:B------:R-:W-:Y:S02]  /*e980*/  R2UR UR61, R35 ;  /* 0x00000000233d72ca */ /* 0x000fe400000e0000 */
[----:B------:R-:W-:Y:S02]  /*e990*/  R2UR.FILL UR13, R6 ;  /* 0x00000000060d72ca */ /* 0x000fe400004e0000 */
[----:B------:R-:W-:Y:S03]  /*e9a0*/  R2UR.FILL UR12, R5 ;  /* 0x00000000050c72ca */ /* 0x000fe600004e0000 */
[----:B------:R1:W-:Y:S02]  /*e9b0*/  UTCHMMA.2CTA gdesc[UR8], gdesc[UR10], tmem[UR4], tmem[UR54], idesc[UR55], UPT ;  /* 0x00ff360a080075ea */ /* 0x0003e4000ba00004 */
[----:B------:R-:W-:Y:S05]  /*e9c0*/  @P0 IMAD.MOV.U32 R2, RZ, RZ, RZ ;  /* 0x000000ffff020224 */ /* 0x000fea00078e00ff */
[----:B-1----:R-:W-:Y:S02]  /*e9d0*/  @P0 R2UR UR54, R2 ;  /* 0x00000000023602ca */ /* 0x002fe400000e0000 */
[----:B------:R-:W-:Y:S02]  /*e9e0*/  @P0 R2UR UR55, R3 ;  /* 0x00000000033702ca */ /* 0x000fe400000e0000 */
[----:B------:R-:W-:Y:S02]  /*e9f0*/  ELECT P0, URZ, PT ;  /* 0x0000000000ff782f */ /* 0x000fe40003800000 */
[----:B------:R-:W-:Y:S02]  /*ea00*/  R2UR.FILL UR11, R11 ;  /* 0x000000000b0b72ca */ /* 0x000fe400004e0000 */
[----:B------:R-:W-:Y:S02]  /*ea10*/  R2UR.FILL UR10, R10 ;  /* 0x000000000a0a72ca */ /* 0x000fe400004e0000 */
[----:B------:R-:W-:Y:S02]  /*ea20*/  R2UR.FILL UR9, R8 ;  /* 0x00000000080972ca */ /* 0x000fe400004e0000 */
[----:B------:R-:W-:Y:S03]  /*ea30*/  R2UR.FILL UR8, R7 ;  /* 0x00000000070872ca */ /* 0x000fe600004e0000 */
[----:B------:R1:W-:Y:S02]  /*ea40*/  UTCHMMA.2CTA gdesc[UR60], gdesc[UR6], tmem[UR4], tmem[UR54], idesc[UR55], UPT ;  /* 0x00ff36063c0075ea */ /* 0x0003e4000ba00004 */
[----:B------:R-:W-:Y:S01]  /*ea50*/  @P0 VIADD R2, R9, 0x8 ;  /* 0x0000000809020836 */ /* 0x000fe20000000000 */
[----:B-----5:R-:W-:Y:S04]  /*ea60*/  @P0 LOP3.LUT R0, R21, 0xffff, RZ, 0xc0, !PT ;  /* 0x0000ffff15000812 */ /* 0x020fe800078ec0ff */
[----:B-1----:R-:W-:Y:S01]  /*ea70*/  @P0 R2UR UR61, R2 ;  /* 0x00000000023d02ca */ /* 0x002fe200000e0000 */
[----:B------:R-:W-:Y:S01]  /*ea80*/  IMAD.U32 R2, R14, -0x80000000, RZ ;  /* 0x800000000e027824 */ /* 0x000fe200078e00ff */
[----:B------:R-:W-:Y:S02]  /*ea90*/  @P0 R2UR UR60, R0 ;  /* 0x00000000003c02ca */ /* 0x000fe400000e0000 */
[----:B------:R-:W-:Y:S02]  /*eaa0*/  ELECT P0, URZ, PT ;  /* 0x0000000000ff782f */ /* 0x000fe40003800000 */
[----:B------:R-:W-:Y:S01]  /*eab0*/  R2UR.FILL UR7, R13 ;  /* 0x000000000d0772ca */ /* 0x000fe200004e0000 */
[----:B------:R-:W-:Y:S01]  /*eac0*/  UMOV UR54, 0x3 ;  /* 0x0000000300367882 */ /* 0x000fe20000000000 */
[----:B------:R-:W-:Y:S07]  /*ead0*/  R2UR.FILL UR6, R12 ;  /* 0x000000000c0672ca */ /* 0x000fee00004e0000 */
[----:B------:R0:W-:Y:S02]  /*eae0*/  UTCBAR.2CTA.MULTICAST [UR61], URZ, UR60 ;  /* 0x000000ff3d0073e9 */ /* 0x0001e4000820083c */
[----:B------:R-:W-:Y:S05]  /*eaf0*/  @P0 VIADD R0, R9, 0x80 ;  /* 0x0000008009000836 */ /* 0x000fea0000000000 */
[----:B------:R-:W-:Y:S01]  /*eb00*/  @P0 R2UR UR55, R0 ;  /* 0x00000000003702ca */ /* 0x000fe200000e0000 */
[----:B------:R-:W-:Y:S11]  /*eb10*/  IMAD.U32 R0, R17, -0x80000000, RZ ;  /* 0x8000000011007824 */ /* 0x000ff600078e00ff */
[----:B------:R-:W-:Y:S01]  /*eb20*/  @!UPT UIADD3 URZ, UPT, UPT, URZ, URZ, URZ ;  /* 0x000000fffffff290 */ /* 0x000fe2000fffe0ff */
[----:B------:R0:W-:Y:S01]  /*eb30*/  UTCBAR.2CTA.MULTICAST [UR55], URZ, UR54 ;  /* 0x000000ff370073e9 */ /* 0x0001e20008200836 */
[----:B------:R-:W1:Y:S02]  /*eb40*/  SYNCS.PHASECHK.TRANS64.TRYWAIT P0, [R9+URZ+0x30], R2 ;  /* 0x00003002090075a7 */ /* 0x000e6400080011ff */
[----:B01----:R-:W-:Y:S05]  /*eb50*/  @!P0 BRA `(.L_x_107) ;  /* 0x0000009000708947 */ /* 0x003fea0003800000 */
.L_x_228:
[----:B------:R-:W1:Y:S02]  /*eb60*/  SYNCS.PHASECHK.TRANS64.TRYWAIT P0, [R9+URZ+0xb0], R0 ;  /* 0x0000b000090075a7 */ /* 0x000e6400080011ff */
[----:B-1----:R-:W-:Y:S05]  /*eb70*/  @!P0 BRA `(.L_x_108) ;  /* 0x0000009000808947 */ /* 0x002fea0003800000 */
.L_x_230:
[----:B------:R-:W-:Y:S01]  /*eb80*/  MOV.SPILL R4, UR15 ;  /* 0x0000000f00047c02 */ /* 0x000fe20009000f00 */
[----:B------:R-:W2:Y:S01]  /*eb90*/  LDL.64 R6, [R1+0x68] ;  /* 0x0000680001067983 */ /* 0x000ea20000100a00 */
[----:B------:R-:W-:Y:S02]  /*eba0*/  MOV.SPILL R8, UR11 ;  /* 0x0000000b00087c02 */ /* 0x000fe40009000f00 */
[----:B------:R-:W-:Y:S02]  /*ebb0*/  ELECT P0, URZ, PT ;  /* 0x0000000000ff782f */ /* 0x000fe40003800000 */
[----:B------:R-:W-:Y:S01]  /*ebc0*/  MOV.SPILL R0, UR14 ;  /* 0x0000000e00007c02 */ /* 0x000fe20009000f00 */
[----:B0-----:R-:W-:Y:S01]  /*ebd0*/  IMAD.U32 R3, RZ, RZ, UR37 ;  /* 0x00000025ff037e24 */ /* 0x001fe2000f8e00ff */
[----:B------:R-:W-:Y:S01]  /*ebe0*/  MOV.SPILL R5, UR8 ;  /* 0x0000000800057c02 */ /* 0x000fe20009000f00 */
[----:B------:R-:W3:Y:S06]  /*ebf0*/  LDL.64 R12, [R1+0x60] ;  /* 0x00006000010c7983 */ /* 0x000eec0000100a00 */
[----:B------:R-:W4:Y:S02]  /*ec00*/  LDL.64 R10, [R1+0x78] ;  /* 0x00007800010a7983 */ /* 0x000f240000100a00 */
[----:B------:R-:W-:Y:S01]  /*ec10*/  @P0 R2UR UR55, R3 ;  /* 0x00000000033702ca */ /* 0x000fe200000e0000 */
[----:B------:R-:W-:Y:S03]  /*ec20*/  @P0 IMAD.MOV.U32 R2, RZ, RZ, RZ ;  /* 0x000000ffff020224 */ /* 0x000fe600078e00ff */
[----:B------:R0:W-:Y:S01]  /*ec30*/  STL.64 [R1+0xf8], R14 ;  /* 0x0000f80e01007387 */ /* 0x0001e20000100a00 */
[----:B------:R-:W-:Y:S01]  /*ec40*/  IMAD.U32 R3, RZ, RZ, UR36 ;  /* 0x00000024ff037e24 */ /* 0x000fe2000f8e00ff */
[----:B------:R-:W-:Y:S02]  /*ec50*/  @P0 R2UR UR54, R2 ;  /* 0x00000000023602ca */ /* 0x000fe400000e0000 */
[----:B------:R-:W-:Y:S11]  /*ec60*/  ELECT P0, URZ, PT ;  /* 0x0000000000ff782f */ /* 0x000ff60003800000 */
[----:B------:R1:W-:Y:S02]  /*ec70*/  UTCHMMA.2CTA gdesc[UR56], gdesc[UR12], tmem[UR5], tmem[UR54], idesc[UR55], UP0 ;  /* 0x00ff360c380075ea */ /* 0x0003e40008200005 */
[----:B------:R-:W-:Y:S01]  /*ec80*/  @P0 R2UR UR61, R3 ;  /* 0x00000000033d02ca */ /* 0x000fe200000e0000 */
[----:B------:R-:W-:Y:S02]  /*ec90*/  @P0 IMAD.MOV.U32 R2, RZ, RZ, RZ ;  /* 0x000000ffff020224 */ /* 0x000fe400078e00ff */
[----:B------:R-:W-:Y:S03]  /*eca0*/  IMAD.U32 R3, RZ, RZ, UR35 ;  /* 0x00000023ff037e24 */ /* 0x000fe6000f8e00ff */
[----:B------:R-:W-:Y:S02]  /*ecb0*/  @P0 R2UR UR60, R2 ;  /* 0x00000000023c02ca */ /* 0x000fe400000e0000 */
[----:B------:R-:W-:Y:S01]  /*ecc0*/  ELECT P0, URZ, PT ;  /* 0x0000000000ff782f */ /* 0x000fe20003800000 */
[----:B0-----:R-:W4:Y:S11]  /*ecd0*/  LDL.64 R14, [R1+0x58] ;  /* 0x00005800010e7983 */ /* 0x001f360000100a00 */
[----:B------:R-:W-:Y:S01]  /*ece0*/  @!UPT UIADD3 URZ, UPT, UPT, URZ, URZ, URZ ;  /* 0x000000fffffff290 */ /* 0x000fe2000fffe0ff */
[----:B------:R-:W-:Y:S01]  /*ecf0*/  @P0 IMAD.MOV.U32 R2, RZ, RZ, RZ ;  /* 0x000000ffff020224 */ /* 0x000fe200078e00ff */
[----:B-1----:R-:W-:Y:S02]  /*ed00*/  R2UR UR54, R76 ;  /* 0x000000004c3672ca */ /* 0x002fe400000e0000 */
[----:B------:R-:W-:Y:S02]  /*ed10*/  R2UR UR55, R77 ;  /* 0x000000004d3772ca */ /* 0x000fe400000e0000 */
[----:B--2---:R-:W-:Y:S02]  /*ed20*/  R2UR UR15, R7 ;  /* 0x00000000070f72ca */ /* 0x004fe400000e0000 */
[----:B------:R-:W-:Y:S02]  /*ed30*/  MOV.SPILL R7, UR10 ;  /* 0x0000000a00077c02 */ /* 0x000fe40009000f00 */
[----:B------:R-:W-:Y:S02]  /*ed40*/  R2UR UR14, R6 ;  /* 0x00000000060e72ca */ /* 0x000fe400000e0000 */
[----:B---3--:R-:W-:Y:S02]  /*ed50*/  R2UR UR10, R12 ;  /* 0x000000000c0a72ca */ /* 0x008fe400000e0000 */
[----:B------:R-:W-:Y:S02]  /*ed60*/  R2UR UR11, R13 ;  /* 0x000000000d0b72ca */ /* 0x000fe400000e0000 */
[----:B------:R-:W-:Y:S01]  /*ed70*/  MOV.SPILL R6, UR9 ;  /* 0x0000000900067c02 */ /* 0x000fe20009000f00 */
[----:B------:R-:W2:Y:S01]  /*ed80*/  LDL.64 R12, [R1+0x70] ;  /* 0x00007000010c7983 */ /* 0x000ea20000100a00 */
[----:B----4-:R-:W-:Y:S02]  /*ed90*/  R2UR UR8, R10 ;  /* 0x000000000a0872ca */ /* 0x010fe400000e0000 */
[----:B------:R-:W-:Y:S02]  /*eda0*/  R2UR UR9, R11 ;  /* 0x000000000b0972ca */ /* 0x000fe400000e0000 */
[----:B------:R-:W-:Y:S01]  /*edb0*/  MOV.SPILL R11, UR7 ;  /* 0x00000007000b7c02 */ /* 0x000fe20009000f00 */
[----:B------:R0:W-:Y:S01]  /*edc0*/  UTCHMMA.2CTA gdesc[UR54], gdesc[UR14], tmem[UR5], tmem[UR60], idesc[UR61], UPT ;  /* 0x00ff3c0e360075ea */ /* 0x0001e2000ba00005 */
[----:B------:R-:W-:Y:S02]  /*edd0*/  MOV.SPILL R10, UR6 ;  /* 0x00000006000a7c02 */ /* 0x000fe40009000f00 */
[----:B0-----:R-:W-:Y:S02]  /*ede0*/  @P0 R2UR UR54, R2 ;  /* 0x00000000023602ca */ /* 0x001fe400000e0000 */
[----:B------:R-:W-:Y:S02]  /*edf0*/  @P0 R2UR UR55, R3 ;  /* 0x00000000033702ca */ /* 0x000fe400000e0000 */
[----:B------:R-:W-:Y:S02]  /*ee00*/  ELECT P0, URZ, PT ;  /* 0x0000000000ff782f */ /* 0x000fe40003800000 */
[----:B------:R-:W-:Y:S01]  /*ee10*/  R2UR.FILL UR14, R0 ;  /* 0x00000000000e72ca */ /* 0x000fe200004e0000 */
[----:B------:R-:W-:Y:S01]  /*ee20*/  IMAD.U32 R3, RZ, RZ, UR34 ;  /* 0x00000022ff037e24 */ /* 0x000fe2000f8e00ff */
[----:B------:R-:W-:Y:S02]  /*ee30*/  R2UR UR6, R14 ;  /* 0x000000000e0672ca */ /* 0x000fe400000e0000 */
[----:B------:R-:W-:Y:S02]  /*ee40*/  R2UR UR7, R15 ;  /* 0x000000000f0772ca */ /* 0x000fe400000e0000 */
[----:B------:R-:W-:Y:S01]  /*ee50*/  R2UR.FILL UR15, R4 ;  /* 0x00000000040f72ca */ /* 0x000fe200004e0000 */
[----:B------:R0:W5:Y:S04]  /*ee60*/  LDL.LU.64 R14, [R1+0xf8] ;  /* 0x0000f800010e7983 */ /* 0x0001680000300a00 */
[----:B------:R-:W-:Y:S01]  /*ee70*/  @P0 IMAD.MOV.U32 R2, RZ, RZ, RZ ;  /* 0x000000ffff020224 */ /* 0x000fe200078e00ff */
[----:B------:R1:W-:Y:S04]  /*ee80*/  UTCHMMA.2CTA gdesc[UR8], gdesc[UR10], tmem[UR5], tmem[UR54], idesc[UR55], UPT ;  /* 0x00ff360a080075ea */ /* 0x0003e8000ba00005 */
[----:B-1----:R-:W-:Y:S02]  /*ee90*/  @P0 R2UR UR54, R2 ;  /* 0x00000000023602ca */ /* 0x002fe400000e0000 */
[----:B------:R-:W-:Y:S02]  /*eea0*/  @P0 R2UR UR55, R3 ;  /* 0x00000000033702ca */ /* 0x000fe400000e0000 */
[----:B------:R-:W-:Y:S02]  /*eeb0*/  ELECT P0, URZ, PT ;  /* 0x0000000000ff782f */ /* 0x000fe40003800000 */
[----:B------:R-:W-:Y:S02]  /*eec0*/  R2UR.FILL UR11, R8 ;  /* 0x00000000080b72ca */ /* 0x000fe400004e0000 */
[----:B------:R-:W-:Y:S02]  /*eed0*/  R2UR.FILL UR10, R7 ;  /* 0x00000000070a72ca */ /* 0x000fe400004e0000 */
[----:B------:R-:W-:Y:S02]  /*eee0*/  R2UR.FILL UR9, R6 ;  /* 0x00000000060972ca */ /* 0x000fe400004e0000 */
[----:B------:R-:W-:Y:S05]  /*eef0*/  R2UR.FILL UR8, R5 ;  /* 0x00000000050872ca */ /* 0x000fea00004e0000 */
[----:B------:R-:W-:Y:S01]  /*ef00*/  @P0 VIADD R2, R9, 0x38 ;  /* 0x0000003809020836 */ /* 0x000fe20000000000 */
[----:B------:R-:W-:Y:S02]  /*ef10*/  @P0 LOP3.LUT R0, R21, 0xffff, RZ, 0xc0, !PT ;  /* 0x0000ffff15000812 */ /* 0x000fe400078ec0ff */
[----:B--2---:R-:W-:Y:S02]  /*ef20*/  R2UR UR60, R12 ;  /* 0x000000000c3c72ca */ /* 0x004fe400000e0000 */
[----:B------:R-:W-:Y:S11]  /*ef30*/  R2UR UR61, R13 ;  /* 0x000000000d3d72ca */ /* 0x000ff600000e0000 */
[----:B------:R-:W-:Y:S02]  /*ef40*/  @!UPT UIADD3 URZ, UPT, UPT, URZ, URZ, URZ ;  /* 0x000000fffffff290 */ /* 0x000fe4000fffe0ff */
[----:B------:R1:W-:Y:S02]  /*ef50*/  UTCHMMA.2CTA gdesc[UR60], gdesc[UR6], tmem[UR5], tmem[UR54], idesc[UR55], UPT ;  /* 0x00ff36063c0075ea */ /* 0x0003e4000ba00005 */
        /* <DEDUP_REMOVED lines=15> */
.L_x_232:
[----:B------:R-:W1:Y:S02]  /*f050*/  SYNCS.PHASECHK.TRANS64.TRYWAIT P0, [R9+URZ+0x40], R0 ;  /* 0x00004000090075a7 */ /* 0x000e6400080011ff */
[----:B-1----:R-:W-:Y:S05]  /*f060*/  @!P0 BRA `(.L_x_110) ;  /* 0x0000008c00788947 */ /* 0x002fea0003800000 */
.L_x_234:
[----:B------:R-:W-:Y:S01]  /*f070*/  MOV.SPILL R0, UR12 ;  /* 0x0000000c00007c02 */ /* 0x000fe20009000f00 */
[----:B------:R-:W2:Y:S01]  /*f080*/  LDL.64 R6, [R1+0x8] ;  /* 0x0000080001067983 */ /* 0x000ea20000100a00 */
[----:B------:R-:W-:Y:S02]  /*f090*/  MOV.SPILL R4, UR13 ;  /* 0x0000000d00047c02 */ /* 0x000fe40009000f00 */
[----:B------:R-:W-:Y:S02]  /*f0a0*/  ELECT P0, URZ, PT ;  /* 0x0000000000ff782f */ /* 0x000fe40003800000 */
[----:B------:R-:W-:Y:S01]  /*f0b0*/  MOV.SPILL R5, UR8 ;  /* 0x0000000800057c02 */ /* 0x000fe20009000f00 */
[----:B0-----:R-:W-:Y:S01]  /*f0c0*/  IMAD.U32 R3, RZ, RZ, UR33 ;  /* 0x00000021ff037e24 */ /* 0x001fe2000f8e00ff */
[----:B------:R-:W-:Y:S01]  /*f0d0*/  MOV.SPILL R8, UR7 ;  /* 0x0000000700087c02 */ /* 0x000fe20009000f00 */
[----:B------:R-:W3:Y:S01]  /*f0e0*/  LDL.64 R10, [R1] ;  /* 0x00000000010a7983 */ /* 0x000ee20000100a00 */
[----:B------:R-:W-:Y:S07]  /*f0f0*/  R2UR UR7, R125 ;  /* 0x000000007d0772ca */ /* 0x000fee00000e0000 */
[----:B------:R-:W-:Y:S01]  /*f100*/  @P0 R2UR UR55, R3 ;  /* 0x00000000033702ca */ /* 0x000fe200000e0000 */
[----:B------:R-:W-:Y:S02]  /*f110*/  @P0 IMAD.MOV.U32 R2, RZ, RZ, RZ ;  /* 0x000000ffff020224 */ /* 0x000fe400078e00ff */
[----:B------:R-:W-:Y:S03]  /*f120*/  IMAD.U32 R3, RZ, RZ, UR32 ;  /* 0x00000020ff037e24 */ /* 0x000fe6000f8e00ff */
[----:B------:R-:W-:Y:S02]  /*f130*/  @P0 R2UR UR54, R2 ;  /* 0x00000000023602ca */ /* 0x000fe400000e0000 */
[----:B------:R-:W-:Y:S11]  /*f140*/  ELECT P0, URZ, PT ;  /* 0x0000000000ff782f */ /* 0x000ff60003800000 */
[----:B------:R0:W-:Y:S02]  /*f150*/  UTCHMMA.2CTA gdesc[UR62], gdesc[UR58], tmem[UR11], tmem[UR54], idesc[UR55], !UPT ;  /* 0x00ff363a3e0075ea */ /* 0x0001e4000fa0000b */
[----:B------:R-:W-:Y:S01]  /*f160*/  @P0 R2UR UR61, R3 ;  /* 0x00000000033d02ca */ /* 0x000fe200000e0000 */
[----:B------:R-:W-:Y:S02]  /*f170*/  @P0 IMAD.MOV.U32 R2, RZ, RZ, RZ ;  /* 0x000000ffff020224 */ /* 0x000fe400078e00ff */
[----:B------:R-:W-:Y:S03]  /*f180*/  IMAD.U32 R3, RZ, RZ, UR31 ;  /* 0x0000001fff037e24 */ /* 0x000fe6000f8e00ff */
[----:B------:R-:W-:Y:S02]  /*f190*/  @P0 R2UR UR60, R2 ;  /* 0x00000000023c02ca */ /* 0x000fe400000e0000 */
[----:B------:R-:W-:Y:S11]  /*f1a0*/  ELECT P0, URZ, PT ;  /* 0x0000000000ff782f */ /* 0x000ff60003800000 */
[----:B------:R-:W-:Y:S02]  /*f1b0*/  @!UPT UIADD3 URZ, UPT, UPT, URZ, URZ, URZ ;  /* 0x000000fffffff290 */ /* 0x000fe4000fffe0ff */
[----:B------:R-:W-:Y:S01]  /*f1c0*/  @P0 IMAD.MOV.U32 R2, RZ, RZ, RZ ;  /* 0x000000ffff020224 */ /* 0x000fe200078e00ff */
[----:B0-----:R-:W-:Y:S02]  /*f1d0*/  R2UR UR54, R98 ;  /* 0x00000000623672ca */ /* 0x001fe400000e0000 */
[----:B------:R-:W-:Y:S02]  /*f1e0*/  R2UR UR55, R99 ;  /* 0x00000000633772ca */ /* 0x000fe400000e0000 */
[----:B--2---:R-:W-:Y:S02]  /*f1f0*/  R2UR UR12, R6 ;  /* 0x00000000060c72ca */ /* 0x004fe400000e0000 */
[----:B------:R-:W-:Y:S02]  /*f200*/  R2UR UR13, R7 ;  /* 0x00000000070d72ca */ /* 0x000fe400000e0000 */
[----:B------:R-:W-:Y:S02]  /*f210*/  MOV.SPILL R6, UR9 ;  /* 0x0000000900067c02 */ /* 0x000fe40009000f00 */
[----:B---3--:R-:W-:Y:S02]  /*f220*/  R2UR UR8, R10 ;  /* 0x000000000a0872ca */ /* 0x008fe400000e0000 */
[----:B------:R-:W-:Y:S02]  /*f230*/  R2UR UR9, R11 ;  /* 0x000000000b0972ca */ /* 0x000fe400000e0000 */
[----:B------:R-:W-:Y:S02]  /*f240*/  MOV.SPILL R7, UR6 ;  /* 0x0000000600077c02 */ /* 0x000fe40009000f00 */
[----:B------:R-:W-:Y:S02]  /*f250*/  MOV.SPILL R11, UR5 ;  /* 0x00000005000b7c02 */ /* 0x000fe40009000f00 */
[----:B------:R-:W-:Y:S01]  /*f260*/  MOV.SPILL R10, UR4 ;  /* 0x00000004000a7c02 */ /* 0x000fe20009000f00 */
[----:B------:R0:W-:Y:S01]  /*f270*/  UTCHMMA.2CTA gdesc[UR12], gdesc[UR54], tmem[UR11], tmem[UR60], idesc[UR61], UPT ;  /* 0x00ff3c360c0075ea */ /* 0x0001e2000ba0000b */
[----:B------:R-:W-:Y:S02]  /*f280*/  R2UR UR6, R124 ;  /* 0x000000007c0672ca */ /* 0x000fe400000e0000 */
[----:B------:R-:W-:Y:S02]  /*f290*/  R2UR UR4, R94 ;  /* 0x000000005e0472ca */ /* 0x000fe400000e0000 */
[----:B------:R-:W-:Y:S02]  /*f2a0*/  R2UR UR5, R95 ;  /* 0x000000005f0572ca */ /* 0x000fe400000e0000 */
[----:B0-----:R-:W-:Y:S02]  /*f2b0*/  R2UR UR60, R96 ;  /* 0x00000000603c72ca */ /* 0x001fe400000e0000 */
[----:B------:R-:W-:Y:S02]  /*f2c0*/  R2UR UR61, R97 ;  /* 0x00000000613d72ca */ /* 0x000fe400000e0000 */
[----:B------:R-:W-:Y:S02]  /*f2d0*/  @P0 R2UR UR54, R2 ;  /* 0x00000000023602ca */ /* 0x000fe400000e0000 */
[----:B------:R-:W-:Y:S02]  /*f2e0*/  @P0 R2UR UR55, R3 ;  /* 0x00000000033702ca */ /* 0x000fe400000e0000 */
[----:B------:R-:W-:Y:S02]  /*f2f0*/  ELECT P0, URZ, PT ;  /* 0x0000000000ff782f */ /* 0x000fe40003800000 */
[----:B------:R-:W-:Y:S01]  /*f300*/  R2UR UR12, R122 ;  /* 0x000000007a0c72ca */ /* 0x000fe200000e0000 */
[----:B------:R-:W-:Y:S01]  /*f310*/  IMAD.U32 R3, RZ, RZ, UR30 ;  /* 0x0000001eff037e24 */ /* 0x000fe2000f8e00ff */
[----:B------:R-:W-:Y:S07]  /*f320*/  R2UR UR13, R123 ;  /* 0x000000007b0d72ca */ /* 0x000fee00000e0000 */
[----:B------:R0:W-:Y:S02]  /*f330*/  UTCHMMA.2CTA gdesc[UR8], gdesc[UR60], tmem[UR11], tmem[UR54], idesc[UR55], UPT ;  /* 0x00ff363c080075ea */ /* 0x0001e4000ba0000b */
[----:B------:R-:W-:Y:S05]  /*f340*/  @P0 IMAD.MOV.U32 R2, RZ, RZ, RZ ;  /* 0x000000ffff020224 */ /* 0x000fea00078e00ff */
        /* <DEDUP_REMOVED lines=16> */
[----:B------:R-:W-:Y:S02]  /*f450*/  R2UR UR6, R86 ;  /* 0x00000000560672ca */ /* 0x000fe400000e0000 */
[----:B------:R-:W-:Y:S02]  /*f460*/  R2UR UR7, R87 ;  /* 0x00000000570772ca */ /* 0x000fe400000e0000 */
[----:B------:R-:W-:Y:S02]  /*f470*/  R2UR UR4, R118 ;  /* 0x00000000760472ca */ /* 0x000fe400000e0000 */
[----:B------:R-:W-:Y:S05]  /*f480*/  R2UR UR5, R119 ;  /* 0x00000000770572ca */ /* 0x000fea00000e0000 */
[----:B------:R0:W-:Y:S02]  /*f490*/  UTCHMMA.2CTA gdesc[UR12], gdesc[UR60], tmem[UR11], tmem[UR54], idesc[UR55], UPT ;  /* 0x00ff363c0c0075ea */ /* 0x0001e4000ba0000b */
        /* <DEDUP_REMOVED lines=36> */
[----:B------:R-:W-:Y:S01]  /*f6e0*/  R2UR.FILL UR12, R0 ;  /* 0x00000000000c72ca */ /* 0x000fe200004e0000 */
[----:B------:R-:W-:Y:S01]  /*f6f0*/  IMAD.U32 R3, RZ, RZ, UR24 ;  /* 0x00000018ff037e24 */ /* 0x000fe2000f8e00ff */
[----:B------:R-:W-:Y:S07]  /*f700*/  R2UR.FILL UR13, R4 ;  /* 0x00000000040d72ca */ /* 0x000fee00004e0000 */
[----:B------:R0:W-:Y:S02]  /*f710*/  UTCHMMA.2CTA gdesc[UR60], gdesc[UR8], tmem[UR11], tmem[UR54], idesc[UR55], UPT ;  /* 0x00ff36083c0075ea */ /* 0x0001e4000ba0000b */
[----:B------:R-:W-:Y:S01]  /*f720*/  @P0 IMAD.MOV.U32 R2, RZ, RZ, RZ ;  /* 0x000000ffff020224 */ /* 0x000fe200078e00ff */
        /* <DEDUP_REMOVED lines=29> */
[----:B------:R-:W-:Y:S01]  /*f900*/  @P0 IMAD.MOV.U32 R2, RZ, RZ, RZ ;  /* 0x000000ffff020224 */ /* 0x000fe200078e00ff */
[----:B0-----:R-:W-:Y:S02]  /*f910*/  R2UR UR60, R106 ;  /* 0x000000006a3c72ca */ /* 0x001fe400000e0000 */
[----:B------:R-:W-:Y:S02]  /*f920*/  R2UR UR61, R107 ;  /* 0x000000006b3d72ca */ /* 0x000fe400000e0000 */
[----:B------:R-:W-:Y:S02]  /*f930*/  @P0 R2UR UR54, R2 ;  /* 0x00000000023602ca */ /* 0x000fe400000e0000 */
[----:B------:R-:W-:Y:S02]  /*f940*/  @P0 R2UR UR55, R3 ;  /* 0x00000000033702ca */ /* 0x000fe400000e0000 */
[----:B------:R-:W-:Y:S01]  /*f950*/  ELECT P0, URZ, PT ;  /* 0x0000000000ff782f */ /* 0x000fe20003800000 */
[----:B------:R-:W-:Y:S10]  /*f960*/  IMAD.U32 R3, RZ, RZ, UR20 ;  /* 0x00000014ff037e24 */ /* 0x000ff4000f8e00ff */
        /* <DEDUP_REMOVED lines=21> */
[----:B------:R-:W-:Y:S02]  /*fac0*/  R2UR.FILL UR5, R11 ;  /* 0x000000000b0572ca */ /* 0x000fe400004e0000 */
[----:B------:R-:W-:Y:S07]  /*fad0*/  R2UR.FILL UR4, R10 ;  /* 0x000000000a0472ca */ /* 0x000fee00004e0000 */
[----:B------:R0:W-:Y:S02]  /*fae0*/  UTCHMMA.2CTA gdesc[UR60], gdesc[UR68], tmem[UR11], tmem[UR54], idesc[UR55], UPT ;  /* 0x00ff36443c0075ea */ /* 0x0001e4000ba0000b */
[C---:B------:R-:W-:Y:S05]  /*faf0*/  @P0 VIADD R0, R9.reuse, 0x90 ;  /* 0x0000009009000836 */ /* 0x040fea0000000000 */
[----:B0-----:R-:W-:Y:S02]  /*fb00*/  @P0 R2UR UR61, R0 ;  /* 0x00000000003d02ca */ /* 0x001fe400000e0000 */
[----:B------:R-:W-:Y:S01]  /*fb10*/  ELECT P0, URZ, PT ;  /* 0x0000000000ff782f */ /* 0x000fe20003800000 */
[----:B------:R-:W-:Y:S10]  /*fb20*/  UMOV UR60, 0x3 ;  /* 0x00000003003c7882 */ /* 0x000ff40000000000 */
[----:B------:R0:W-:Y:S02]  /*fb30*/  UTCBAR.2CTA.MULTICAST [UR61], URZ, UR60 ;  /* 0x000000ff3d0073e9 */ /* 0x0001e4000820083c */
[----:B------:R-:W-:Y:S01]  /*fb40*/  @P0 VIADD R2, R9, 0x48 ;  /* 0x0000004809020836 */ /* 0x000fe20000000000 */
[----:B------:R-:W-:Y:S04]  /*fb50*/  @P0 LOP3.LUT R0, R21, 0xffff, RZ, 0xc0, !PT ;  /* 0x0000ffff15000812 */ /* 0x000fe800078ec0ff */
[----:B------:R-:W-:Y:S01]  /*fb60*/  @P0 R2UR UR55, R2 ;  /* 0x00000000023702ca */ /* 0x000fe200000e0000 */
[----:B------:R-:W-:Y:S01]  /*fb70*/  IMAD.U32 R2, R16, -0x80000000, RZ ;  /* 0x8000000010027824 */ /* 0x000fe200078e00ff */
[----:B------:R-:W-:Y:S01]  /*fb80*/  @P0 R2UR UR54, R0 ;  /* 0x00000000003602ca */ /* 0x000fe200000e0000 */
[----:B------:R-:W-:Y:S11]  /*fb90*/  IMAD.U32 R0, R92, -0x80000000, RZ ;  /* 0x800000005c007824 */ /* 0x000ff600078e00ff */
[----:B------:R-:W-:Y:S01]  /*fba0*/  @!UPT UIADD3 URZ, UPT, UPT, URZ, URZ, URZ ;  /* 0x000000fffffff290 */ /* 0x000fe2000fffe0ff */
[----:B------:R0:W-:Y:S01]  /*fbb0*/  UTCBAR.2CTA.MULTICAST [UR55], URZ, UR54 ;  /* 0x000000ff370073e9 */ /* 0x0001e20008200836 */
[----:B------:R-:W1:Y:S02]  /*fbc0*/  SYNCS.PHASECHK.TRANS64.TRYWAIT P0, [R9+URZ+0xa0], R2 ;  /* 0x0000a002090075a7 */ /* 0x000e6400080011ff */
[----:B01----:R-:W-:Y:S05]  /*fbd0*/  @!P0 BRA `(.L_x_111) ;  /* 0x0000008000b88947 */ /* 0x003fea0003800000 */
.L_x_236:
[----:B------:R-:W1:Y:S02]  /*fbe0*/  SYNCS.PHASECHK.TRANS64.TRYWAIT P0, [R9+URZ+0x50], R0 ;  /* 0x00005000090075a7 */ /* 0x000e6400080011ff */
[----:B-1----:R-:W-:Y:S05]  /*fbf0*/  @!P0 BRA `(.L_x_112) ;  /* 0x0000008000c88947 */ /* 0x002fea0003800000 */
.L_x_238:
[----:B------:R-:W-:Y:S02]  /*fc00*/  MOV.SPILL R4, UR21 ;  /* 0x0000001500047c02 */ /* 0x000fe40009000f00 */
[----:B------:R-:W-:Y:S02]  /*fc10*/  ELECT P0, URZ, PT ;  /* 0x0000000000ff782f */ /* 0x000fe40003800000 */
[----:B------:R-:W-:Y:S01]  /*fc20*/  MOV.SPILL R0, UR20 ;  /* 0x0000001400007c02 */ /* 0x000fe20009000f00 */
[----:B0-----:R-:W-:Y:S01]  /*fc30*/  IMAD.U32 R3, RZ, RZ, UR17 ;  /* 0x00000011ff037e24 */ /* 0x001fe2000f8e00ff */
[----:B------:R-:W-:Y:S01]  /*fc40*/  R2UR UR20, R68 ;  /* 0x00000000441472ca */ /* 0x000fe200000e0000 */
[----:B------:R-:W-:Y:S01]  /*fc50*/  UPLOP3.LUT UP0, UPT, UPT, UPT, UPT, 0x80, 0x8 ;  /* 0x000000000008789c */ /* 0x000fe20003f0f070 */
[----:B------:R-:W-:Y:S02]  /*fc60*/  R2UR UR21, R69 ;  /* 0x00000000451572ca */ /* 0x000fe400000e0000 */
[----:B------:R-:W-:Y:S02]  /*fc70*/  MOV.SPILL R8, UR19 ;  /* 0x0000001300087c02 */ /* 0x000fe40009000f00 */
[----:B------:R-:W-:Y:S02]  /*fc80*/  MOV.SPILL R7, UR18 ;  /* 0x0000001200077c02 */ /* 0x000fe40009000f00 */
[----:B------:R-:W-:Y:S02]  /*fc90*/  MOV.SPILL R6, UR13 ;  /* 0x0000000d00067c02 */ /* 0x000fe40009000f00 */
[----:B------:R-:W-:Y:S01]  /*fca0*/  @P0 R2UR UR55, R3 ;  /* 0x00000000033702ca */ /* 0x000fe200000e0000 */
[----:B------:R-:W-:Y:S01]  /*fcb0*/  @P0 IMAD.MOV.U32 R2, RZ, RZ, RZ ;  /* 0x000000ffff020224 */ /* 0x000fe200078e00ff */
[----:B------:R-:W-:Y:S01]  /*fcc0*/  MOV.SPILL R5, UR12 ;  /* 0x0000000c00057c02 */ /* 0x000fe20009000f00 */
[----:B------:R-:W-:Y:S01]  /*fcd0*/  IMAD.U32 R3, RZ, RZ, UR16 ;  /* 0x00000010ff037e24 */ /* 0x000fe2000f8e00ff */
[----:B------:R-:W-:Y:S02]  /*fce0*/  R2UR UR18, R66 ;  /* 0x00000000421272ca */ /* 0x000fe400000e0000 */
[----:B------:R-:W-:Y:S02]  /*fcf0*/  @P0 R2UR UR54, R2 ;  /* 0x00000000023602ca */ /* 0x000fe400000e0000 */
[----:B------:R-:W-:Y:S02]  /*fd00*/  ELECT P0, URZ, PT ;  /* 0x0000000000ff782f */ /* 0x000fe40003800000 */
[----:B------:R-:W-:Y:S02]  /*fd10*/  R2UR UR19, R67 ;  /* 0x00000000431372ca */ /* 0x000fe400000e0000 */
[----:B------:R-:W-:Y:S02]  /*fd20*/  R2UR UR12, R72 ;  /* 0x00000000480c72ca */ /* 0x000fe400000e0000 */
[----:B------:R-:W-:Y:S02]  /*fd30*/  R2UR UR13, R73 ;  /* 0x00000000490d72ca */ /* 0x000fe400000e0000 */
[----:B------:R-:W-:Y:S02]  /*fd40*/  MOV.SPILL R11, UR5 ;  /* 0x00000005000b7c02 */ /* 0x000fe40009000f00 */
[----:B------:R-:W-:Y:S02]  /*fd50*/  MOV.SPILL R10, UR4 ;  /* 0x00000004000a7c02 */ /* 0x000fe40009000f00 */
[----:B------:R-:W-:Y:S01]  /*fd60*/  R2UR UR4, R64 ;  /* 0x00000000400472ca */ /* 0x000fe200000e0000 */
[----:B------:R0:W-:Y:S01]  /*fd70*/  UTCHMMA.2CTA gdesc[UR8], gdesc[UR6], tmem[UR10], tmem[UR54], idesc[UR55], UP1 ;  /* 0x00ff3606080075ea */ /* 0x0001e20008a0000a */
[----:B------:R-:W-:Y:S01]  /*fd80*/  @P0 R2UR UR61, R3 ;  /* 0x00000000033d02ca */ /* 0x000fe200000e0000 */
[----:B------:R-:W-:Y:S01]  /*fd90*/  @P0 IMAD.MOV.U32 R2, RZ, RZ, RZ ;  /* 0x000000ffff020224 */ /* 0x000fe200078e00ff */
[----:B------:R-:W-:Y:S01]  /*fda0*/  R2UR UR5, R65 ;  /* 0x00000000410572ca */ /* 0x000fe200000e0000 */
[----:B------:R-:W-:Y:S01]  /*fdb0*/  IMAD.U32 R3, RZ, RZ, UR15 ;  /* 0x0000000fff037e24 */ /* 0x000fe2000f8e00ff */
[----:B------:R-:W-:Y:S01]  /*fdc0*/  LOP3.LUT R16, R16, 0x1, RZ, 0x3c, !PT ;  /* 0x0000000110107812 */ /* 0x000fe200078e3cff */
[----:B------:R-:W-:Y:S01]  /*fdd0*/  UPLOP3.LUT UP1, UPT, UPT, UPT, UPT, 0x80, 0x8 ;  /* 0x000000000008789c */ /* 0x000fe20003f2f070 */
[----:B------:R-:W-:Y:S02]  /*fde0*/  @P0 R2UR UR60, R2 ;  /* 0x00000000023c02ca */ /* 0x000fe400000e0000 */
[----:B------:R-:W-:Y:S02]  /*fdf0*/  ELECT P0, URZ, PT ;  /* 0x0000000000ff782f */ /* 0x000fe40003800000 */
[----:B------:R-:W-:Y:S02]  /*fe00*/  LOP3.LUT R92, R92, 0x1, RZ, 0x3c, !PT ;  /* 0x000000015c5c7812 */ /* 0x000fe400078e3cff */
[----:B------:R-:W-:Y:S02]  /*fe10*/  LOP3.LUT R19, R19, 0x1, RZ, 0x3c, !PT ;  /* 0x0000000113137812 */ /* 0x000fe400078e3cff */
[----:B------:R-:W-:Y:S02]  /*fe20*/  LOP3.LUT R18, R18, 0x1, RZ, 0x3c, !PT ;  /* 0x0000000112127812 */ /* 0x000fe400078e3cff */
[----:B-----5:R-:W-:Y:S02]  /*fe30*/  LOP3.LUT R14, R14, 0x1, RZ, 0x3c, !PT ;  /* 0x000000010e0e7812 */ /* 0x020fe400078e3cff */
[----:B------:R-:W-:Y:S02]  /*fe40*/  LOP3.LUT R17, R17, 0x1, RZ, 0x3c, !PT ;  /* 0x0000000111117812 */ /* 0x000fe400078e3cff */
[----:B------:R-:W-:Y:S02]  /*fe50*/  LOP3.LUT R15, R15, 0x1, RZ, 0x3c, !PT ;  /* 0x000000010f0f7812 */ /* 0x000fe400078e3cff */
[----:B------:R-:W-:Y:S01]  /*fe60*/  LOP3.LUT R20, R20, 0x1, RZ, 0x3c, !PT ;  /* 0x0000000114147812 */ /* 0x000fe200078e3cff */
[----:B------:R-:W-:Y:S01]  /*fe70*/  @P0 IMAD.MOV.U32 R2, RZ, RZ, RZ ;  /* 0x000000ffff020224 */ /* 0x000fe200078e00ff */
[----:B0-----:R-:W-:Y:S02]  /*fe80*/  R2UR UR54, R74 ;  /* 0x000000004a3672ca */ /* 0x001fe400000e0000 */
[----:B------:R-:W-:Y:S11]  /*fe90*/  R2UR UR55, R75 ;  /* 0x000000004b3772ca */ /* 0x000ff600000e0000 */
[----:B------:R-:W-:Y:S02]  /*fea0*/  @!UPT UIADD3 URZ, UPT, UPT, URZ, URZ, URZ ;  /* 0x000000fffffff290 */ /* 0x000fe4000fffe0ff */
[----:B------:R0:W-:Y:S02]  /*feb0*/  UTCHMMA.2CTA gdesc[UR54], gdesc[UR20], tmem[UR10], tmem[UR60], idesc[UR61], UPT ;  /* 0x00ff3c14360075ea */ /* 0x0001e4000ba0000a */
[----:B0-----:R-:W-:Y:S02]  /*fec0*/  @P0 R2UR UR54, R2 ;  /* 0x00000000023602ca */ /* 0x001fe400000e0000 */
        /* <DEDUP_REMOVED lines=9> */
[----:B0-----:R-:W-:Y:S02]  /*ff60*/  @P0 R2UR UR54, R2 ;  /* 0x00000000023602ca */ /* 0x001fe400000e0000 */
[----:B------:R-:W-:Y:S02]  /*ff70*/  @P0 R2UR UR55, R3 ;  /* 0x00000000033702ca */ /* 0x000fe400000e0000 */
[----:B------:R-:W-:Y:S02]  /*ff80*/  ELECT P0, URZ, PT ;  /* 0x0000000000ff782f */ /* 0x000fe40003800000 */
[----:B------:R-:W-:Y:S02]  /*ff90*/  R2UR.FILL UR19, R8 ;  /* 0x00000000081372ca */ /* 0x000fe400004e0000 */
[----:B------:R-:W-:Y:S02]  /*ffa0*/  R2UR.FILL UR18, R7 ;  /* 0x00000000071272ca */ /* 0x000fe400004e0000 */
[----:B------:R-:W-:Y:S02]  /*ffb0*/  R2UR.FILL UR13, R6 ;  /* 0x00000000060d72ca */ /* 0x000fe400004e0000 */
[----:B------:R-:W-:Y:S03]  /*ffc0*/  R2UR.FILL UR12, R5 ;  /* 0x00000000050c72ca */ /* 0x000fe600004e0000 */
[----:B------:R0:W-:Y:S02]  /*ffd0*/  UTCHMMA.2CTA gdesc[UR60], gdesc[UR4], tmem[UR10], tmem[UR54], idesc[UR55], UPT ;  /* 0x00ff36043c0075ea */ /* 0x0001e4000ba0000a */
[----:B------:R-:W-:Y:S05]  /*ffe0*/  @P0 VIADD R0, R9, 0xa8 ;  /* 0x000000a809000836 */ /* 0x000fea0000000000 */
[----:B0-----:R-:W-:Y:S02]  /*fff0*/  @P0 R2UR UR61, R0 ;  /* 0x00000000003d02ca */ /* 0x001fe400000e0000 */
[----:B------:R-:W-:Y:S02]  /*10000*/  ELECT P0, URZ, PT ;  /* 0x0000000000ff782f */ /* 0x000fe40003800000 */
[----:B------:R-:W-:Y:S01]  /*10010*/  R2UR.FILL UR5, R11 ;  /* 0x000000000b0572ca */ /* 0x000fe200004e0000 */
[----:B------:R-:W-:Y:S01]  /*10020*/  UMOV UR60, 0x3 ;  /* 0x00000003003c7882 */ /* 0x000fe20000000000 */
[----:B------:R-:W-:Y:S07]  /*10030*/  R2UR.FILL UR4, R10 ;  /* 0x000000000a0472ca */ /* 0x000fee00004e0000 */
[----:B------:R0:W-:Y:S02]  /*10040*/  UTCBAR.2CTA.MULTICAST [UR61], URZ, UR60 ;  /* 0x000000ff3d0073e9 */ /* 0x0001e4000820083c */
[----:B------:R-:W-:Y:S01]  /*10050*/  @P0 LOP3.LUT R0, R21, 0xffff, RZ, 0xc0, !PT ;  /* 0x0000ffff15000812 */ /* 0x000fe200078ec0ff */
[----:B------:R-:W-:Y:S03]  /*10060*/  @P0 VIADD R2, R9, 0x58 ;  /* 0x0000005809020836 */ /* 0x000fe60000000000 */
[----:B------:R-:W-:Y:S02]  /*10070*/  @P0 R2UR UR54, R0 ;  /* 0x00000000003602ca */ /* 0x000fe400000e0000 */
[----:B------:R-:W-:Y:S11]  /*10080*/  @P0 R2UR UR55, R2 ;  /* 0x00000000023702ca */ /* 0x000ff600000e0000 */
[----:B------:R-:W-:Y:S02]  /*10090*/  @!UPT UIADD3 URZ, UPT, UPT, URZ, URZ, URZ ;  /* 0x000000fffffff290 */ /* 0x000fe4000fffe0ff */
[----:B------:R0:W-:Y:S01]  /*100a0*/  UTCBAR.2CTA.MULTICAST [UR55], URZ, UR54 ;  /* 0x000000ff370073e9 */ /* 0x0001e20008200836 */
[----:B------:R-:W-:Y:S01]  /*100b0*/  NOP ;  /* 0x0000000000007918 */ /* 0x000fe20000000000 */
.L_x_104:
[C---:B-----5:R-:W-:Y:S02]  /*100c0*/  ISETP.GT.U32.AND P0, PT, R93.reuse, 0x2, PT ;  /* 0x000000025d00780c */ /* 0x060fe40003f04070 */
[----:B------:R-:W-:Y:S11]  /*100d0*/  IADD3 R93, PT, PT, R93, -0x1, RZ ;  /* 0xffffffff5d5d7810 */ /* 0x000ff60007ffe0ff */
[----:B------:R-:W-:Y:S05]  /*100e0*/  @P0 BRA `(.L_x_113) ;  /* 0xffffffdc00200947 */ /* 0x000fea000383ffff */
.L_x_103:
[----:B------:R-:W4:Y:S02]  /*100f0*/  LDL.LU R0, [R1+0xe8] ;  /* 0x0000e80001007983 */ /* 0x000f240000300800 */
[----:B----4-:R-:W-:-:S13]  /*10100*/  ISETP.NE.AND P0, PT, R0, RZ, PT ;  /* 0x000000ff0000720c */ /* 0x010fda0003f05270 */
[----:B------:R-:W-:Y:S05]  /*10110*/  @P0 BRA `(.L_x_84) ;  /* 0x0000006400dc0947 */ /* 0x000fea0003800000 */
[----:B------:R-:W4:Y:S01]  /*10120*/  S2R R0, SR_CgaCtaId ;  /* 0x0000000000007919 */ /* 0x000f220000008800 */
[----:B------:R-:W-:Y:S01]  /*10130*/  MOV R8, 0x400 ;  /* 0x0000040000087802 */ /* 0x000fe20000000f00 */
[----:B------:R-:W-:-:S03]  /*10140*/  IMAD.MOV.U32 R5, RZ, RZ, -0x80000000 ;  /* 0x80000000ff057424 */ /* 0x000fc600078e00ff */
[----:B----4-:R-:W-:Y:S01]  /*10150*/  LEA R8, R0, R8, 0x18 ;  /* 0x0000000800087211 */ /* 0x010fe200078ec0ff */
[----:B------:R4:W-:Y:S03]  /*10160*/  STL [R1+0x80], R0 ;  /* 0x0000800001007387 */ /* 0x0009e60000100800 */
[----:B------:R-:W5:Y:S02]  /*10170*/  SYNCS.PHASECHK.TRANS64.TRYWAIT P0, [R8+URZ+0xd0], R5 ;  /* 0x0000d005080075a7 */ /* 0x000f6400080011ff */
[----:B----45:R-:W-:Y:S05]  /*10180*/  @!P0 BRA `(.L_x_114) ;  /* 0x0000007c00808947 */ /* 0x030fea0003800000 */
.L_x_240:
[----:B------:R-:W-:Y:S02]  /*10190*/  ELECT P2, URZ, PT ;  /* 0x0000000000ff782f */ /* 0x000fe40003840000 */
[----:B------:R-:W-:Y:S02]  /*101a0*/  ELECT P1, URZ, PT ;  /* 0x0000000000ff782f */ /* 0x000fe40003820000 */
[----:B------:R-:W-:Y:S01]  /*101b0*/  ELECT P0, URZ, PT ;  /* 0x0000000000ff782f */ /* 0x000fe20003800000 */
[----:B------:R-:W-:-:S08]  /*101c0*/  UMOV UR4, 0x3 ;  /* 0x0000000300047882 */ /* 0x000fd00000000000 */
[C---:B------:R-:W-:Y:S02]  /*101d0*/  @P2 VIADD R0, R8.reuse, 0xc0 ;  /* 0x000000c008002836 */ /* 0x040fe40000000000 */
[C---:B------:R-:W-:Y:S01]  /*101e0*/  @P1 VIADD R4, R8.reuse, 0x18 ;  /* 0x0000001808041836 */ /* 0x040fe20000000000 */
[C---:B0-----:R-:W-:Y:S01]  /*101f0*/  @P1 LOP3.LUT R3, R21.reuse, 0xffff, RZ, 0xc0, !PT ;  /* 0x0000ffff15031812 */ /* 0x041fe200078ec0ff */
[----:B------:R-:W-:Y:S01]  /*10200*/  @P0 VIADD R2, R8, 0x28 ;  /* 0x0000002808020836 */ /* 0x000fe20000000000 */
[----:B---3--:R-:W-:Y:S02]  /*10210*/  @P2 R2UR UR10, R0 ;  /* 0x00000000000a22ca */ /* 0x008fe400000e0000 */
[----:B------:R-:W-:Y:S02]  /*10220*/  @P0 LOP3.LUT R0, R21, 0xffff, RZ, 0xc0, !PT ;  /* 0x0000ffff15000812 */ /* 0x000fe400078ec0ff */
[----:B------:R-:W-:Y:S01]  /*10230*/  @P1 R2UR UR9, R4 ;  /* 0x00000000040912ca */ /* 0x000fe200000e0000 */
[----:B------:R-:W-:Y:S01]  /*10240*/  IMAD.U32 R4, R17, -0x80000000, RZ ;  /* 0x8000000011047824 */ /* 0x000fe200078e00ff */
[----:B------:R-:W-:-:S02]  /*10250*/  @P1 R2UR UR7, R3 ;  /* 0x00000000030712ca */ /* 0x000fc400000e0000 */
[----:B------:R-:W-:Y:S02]  /*10260*/  @P0 R2UR UR8, R2 ;  /* 0x00000000020802ca */ /* 0x000fe400000e0000 */
[----:B------:R-:W-:-:S03]  /*10270*/  @P0 R2UR UR6, R0 ;  /* 0x00000000000602ca */ /* 0x000fc600000e0000 */
[----:B------:R0:W-:Y:S06]  /*10280*/  UTCBAR.2CTA.MULTICAST [UR10], URZ, UR4 ;  /* 0x000000ff0a0073e9 */ /* 0x0001ec0008200804 */
[----:B------:R0:W-:Y:S04]  /*10290*/  UTCBAR.2CTA.MULTICAST [UR9], URZ, UR7 ;  /* 0x000000ff090073e9 */ /* 0x0001e80008200807 */
[----:B------:R0:W-:Y:S01]  /*102a0*/  UTCBAR.2CTA.MULTICAST [UR8], URZ, UR6 ;  /* 0x000000ff080073e9 */ /* 0x0001e20008200806 */
[----:B------:R-:W3:Y:S02]  /*102b0*/  SYNCS.PHASECHK.TRANS64.TRYWAIT P0, [R8+URZ+0xd8], R5 ;  /* 0x0000d805080075a7 */ /* 0x000ee400080011ff */
[----:B0--3--:R-:W-:Y:S05]  /*102c0*/  @!P0 BRA `(.L_x_115) ;  /* 0x0000007c004c8947 */ /* 0x009fea0003800000 */
.L_x_242:
[----:B------:R-:W3:Y:S01]  /*102d0*/  SYNCS.PHASECHK.TRANS64.TRYWAIT P0, [R8+URZ+0xb0], R4 ;  /* 0x0000b004080075a7 */ /* 0x000ee200080011ff */
[----:B------:R-:W-:Y:S01]  /*102e0*/  SHF.L.U32 R2, R14, 0x1f, RZ ;  /* 0x0000001f0e027819 */ /* 0x000fe200000006ff */
[----:B---3--:R-:W-:Y:S06]  /*102f0*/  @!P0 BRA `(.L_x_116) ;  /* 0x0000007c005c8947 */ /* 0x008fec0003800000 */
.L_x_244:
[----:B------:R-:W4:Y:S01]  /*10300*/  SYNCS.PHASECHK.TRANS64.TRYWAIT P0, [R8+URZ+0x30], R2 ;  /* 0x00003002080075a7 */ /* 0x000f2200080011ff */
[----:B------:R-:W5:Y:S08]  /*10310*/  LDC.U8 R0, c[0x0][0x38a] ;  /* 0x0000e280ff007b82 */ /* 0x000f700000000000 */
[----:B------:R-:W0:Y:S01]  /*10320*/  LDC.U8 R6, c[0x0][0x38b] ;  /* 0x0000e2c0ff067b82 */ /* 0x000e220000000000 */
[----:B-----5:R-:W-:-:S04]  /*10330*/  LOP3.LUT R0, R0, 0x1, RZ, 0xc0, !PT ;  /* 0x0000000100007812 */ /* 0x020fc800078ec0ff */
[----:B------:R-:W-:Y:S01]  /*10340*/  ISETP.NE.U32.AND P1, PT, R0, 0x1, PT ;  /* 0x000000010000780c */ /* 0x000fe20003f25070 */
[----:B------:R-:W-:Y:S01]  /*10350*/  IMAD.MOV.U32 R0, RZ, RZ, 0x10412010 ;  /* 0x10412010ff007424 */ /* 0x000fe200078e00ff */
[----:B0-----:R-:W-:-:S04]  /*10360*/  LOP3.LUT R6, R6, 0x1, RZ, 0xc0, !PT ;  /* 0x0000000106067812 */ /* 0x001fc800078ec0ff */
[----:B------:R-:W-:Y:S02]  /*10370*/  SEL R0, R0, 0x10410010, !P1 ;  /* 0x1041001000007807 */ /* 0x000fe40004800000 */
[----:B------:R-:W-:-:S04]  /*10380*/  ISETP.NE.U32.AND P2, PT, R6, 0x1, PT ;  /* 0x000000010600780c */ /* 0x000fc80003f45070 */
[----:B------:R-:W-:-:S05]  /*10390*/  SEL R4, RZ, 0x4000, P2 ;  /* 0x00004000ff047807 */ /* 0x000fca0001000000 */
[----:B------:R-:W-:-:S05]  /*103a0*/  IMAD.IADD R0, R4, 0x1, R0 ;  /* 0x0000000104007824 */ /* 0x000fca00078e0200 */
[C---:B------:R-:W-:Y:S02]  /*103b0*/  R2UR UR4, R0.reuse ;  /* 0x00000000000472ca */ /* 0x040fe400000e0000 */
[----:B------:R-:W-:Y:S01]  /*103c0*/  R2UR UR9, R0 ;  /* 0x00000000000972ca */ /* 0x000fe200000e0000 */
[----:B----4-:R-:W-:-:S14]  /*103d0*/  @!P0 BRA `(.L_x_117) ;  /* 0x0000007c003c8947 */ /* 0x010fdc0003800000 */
.L_x_246:
[----:B------:R-:W4:Y:S04]  /*103e0*/  LDL.LU R9, [R1+0x84] ;  /* 0x0000840001097983 */ /* 0x000f280000300800 */
[----:B------:R-:W5:Y:S01]  /*103f0*/  LDL.LU R6, [R1+0x88] ;  /* 0x0000880001067983 */ /* 0x000f620000300800 */
[----:B------:R-:W-:Y:S02]  /*10400*/  ELECT P2, URZ, PT ;  /* 0x0000000000ff782f */ /* 0x000fe40003840000 */
[----:B------:R-:W-:Y:S02]  /*10410*/  R2UR UR8, R0 ;  /* 0x00000000000872ca */ /* 0x000fe400000e0000 */
[----:B------:R-:W-:Y:S01]  /*10420*/  ELECT P1, URZ, PT ;  /* 0x0000000000ff782f */ /* 0x000fe20003820000 */
[----:B0-----:R-:W-:Y:S01]  /*10430*/  IMAD.U32 R3, RZ, RZ, UR4 ;  /* 0x00000004ff037e24 */ /* 0x001fe2000f8e00ff */
[----:B------:R-:W-:-:S02]  /*10440*/  ELECT P0, URZ, PT ;  /* 0x0000000000ff782f */ /* 0x000fc40003800000 */
[----:B------:R-:W-:Y:S01]  /*10450*/  R2UR UR4, R0 ;  /* 0x00000000000472ca */ /* 0x000fe200000e0000 */
[----:B---3--:R-:W-:Y:S01]  /*10460*/  IMAD.U32 R5, RZ, RZ, UR9 ;  /* 0x00000009ff057e24 */ /* 0x008fe2000f8e00ff */
[----:B------:R-:W-:Y:S02]  /*10470*/  ELECT P4, URZ, PT ;  /* 0x0000000000ff782f */ /* 0x000fe40003880000 */
[----:B------:R-:W-:Y:S02]  /*10480*/  ELECT P3, URZ, PT ;  /* 0x0000000000ff782f */ /* 0x000fe40003860000 */
[----:B------:R-:W-:Y:S01]  /*10490*/  @P2 R2UR UR19, R3 ;  /* 0x00000000031322ca */ /* 0x000fe200000e0000 */
[----:B------:R-:W-:Y:S02]  /*104a0*/  IMAD.U32 R3, RZ, RZ, UR8 ;  /* 0x00000008ff037e24 */ /* 0x000fe4000f8e00ff */
[----:B------:R-:W-:Y:S01]  /*104b0*/  @P1 R2UR UR17, R5 ;  /* 0x00000000051112ca */ /* 0x000fe200000e0000 */
[----:B------:R-:W-:-:S02]  /*104c0*/  @P1 IMAD.MOV.U32 R11, RZ, RZ, 0x40004040 ;  /* 0x40004040ff0b1424 */ /* 0x000fc400078e00ff */
[----:B------:R-:W-:Y:S01]  /*104d0*/  @P1 IMAD.MOV.U32 R7, RZ, RZ, 0x40004040 ;  /* 0x40004040ff071424 */ /* 0x000fe200078e00ff */
[----:B------:R-:W-:Y:S02]  /*104e0*/  @P0 R2UR UR15, R3 ;  /* 0x00000000030f02ca */ /* 0x000fe400000e0000 */
[----:B------:R-:W-:Y:S02]  /*104f0*/  @P1 R2UR UR25, R11 ;  /* 0x000000000b1912ca */ /* 0x000fe400000e0000 */
[----:B------:R-:W-:Y:S01]  /*10500*/  @P1 R2UR UR31, R7 ;  /* 0x00000000071f12ca */ /* 0x000fe200000e0000 */
[C---:B----4-:R-:W-:Y:S02]  /*10510*/  VIADD R2, R9.reuse, 0x180 ;  /* 0x0000018009027836 */ /* 0x050fe40000000000 */
[----:B------:R-:W-:Y:S02]  /*10520*/  @P0 VIADD R0, R9, 0x100 ;  /* 0x0000010009000836 */ /* 0x000fe40000000000 */
[----:B-----5:R-:W-:Y:S01]  /*10530*/  VIADD R4, R6, 0x6 ;  /* 0x0000000606047836 */ /* 0x020fe20000000000 */
[----:B------:R-:W-:Y:S01]  /*10540*/  R2UR UR7, R2 ;  /* 0x00000000020772ca */ /* 0x000fe200000e0000 */
[----:B------:R-:W-:-:S02]  /*10550*/  @P2 IMAD.MOV.U32 R2, RZ, RZ, RZ ;  /* 0x000000ffff022224 */ /* 0x000fc400078e00ff */
[----:B------:R-:W-:Y:S01]  /*10560*/  @P1 VIADD R3, R6, 0x2 ;  /* 0x0000000206031836 */ /* 0x000fe20000000000 */
[----:B------:R-:W-:Y:S01]  /*10570*/  R2UR UR6, R4 ;  /* 0x00000000040672ca */ /* 0x000fe200000e0000 */
[----:B------:R-:W-:Y:S01]  /*10580*/  @P1 IMAD.MOV.U32 R4, RZ, RZ, RZ ;  /* 0x000000ffff041224 */ /* 0x000fe200078e00ff */
[----:B------:R-:W-:Y:S02]  /*10590*/  @P2 R2UR UR18, R2 ;  /* 0x00000000021222ca */ /* 0x000fe400000e0000 */
[----:B------:R-:W-:Y:S01]  /*105a0*/  ELECT P2, URZ, PT ;  /* 0x0000000000ff782f */ /* 0x000fe20003840000 */
[----:B------:R-:W-:Y:S01]  /*105b0*/  @P0 IMAD.MOV.U32 R2, RZ, RZ, RZ ;  /* 0x000000ffff020224 */ /* 0x000fe200078e00ff */
[----:B------:R-:W-:Y:S02]  /*105c0*/  @P1 R2UR UR8, R3 ;  /* 0x00000000030812ca */ /* 0x000fe400000e0000 */
[----:B------:R-:W-:Y:S01]  /*105d0*/  @P1 R2UR UR16, R4 ;  /* 0x00000000041012ca */ /* 0x000fe200000e0000 */
[----:B------:R-:W-:Y:S01]  /*105e0*/  @P1 VIADD R4, R9, 0x80 ;  /* 0x0000008009041836 */ /* 0x000fe20000000000 */
[----:B------:R-:W-:Y:S01]  /*105f0*/  @P0 R2UR UR14, R2 ;  /* 0x00000000020e02ca */ /* 0x000fe200000e0000 */
[----:B------:R-:W-:Y:S01]  /*10600*/  IMAD.U32 R2, RZ, RZ, UR7 ;  /* 0x00000007ff027e24 */ /* 0x000fe2000f8e00ff */
[----:B------:R-:W-:Y:S01]  /*10610*/  @P0 R2UR UR7, R0 ;  /* 0x00000000000702ca */ /* 0x000fe200000e0000 */
[----:B------:R-:W-:Y:S01]  /*10620*/  @P0 VIADD R0, R6, 0x4 ;  /* 0x0000000406000836 */ /* 0x000fe20000000000 */
[----:B------:R-:W-:Y:S01]  /*10630*/  @P1 R2UR UR9, R4 ;  /* 0x00000000040912ca */ /* 0x000fe200000e0000 */
[----:B------:R-:W-:Y:S01]  /*10640*/  IMAD.U32 R4, RZ, RZ, UR6 ;  /* 0x00000006ff047e24 */ /* 0x000fe2000f8e00ff */
[----:B------:R0:W-:Y:S01]  /*10650*/  UTCHMMA.2CTA gdesc[UR56], gdesc[UR12], tmem[UR5], tmem[UR18], idesc[UR19], UP0 ;  /* 0x00ff120c380075ea */ /* 0x0001e20008200005 */
[----:B------:R-:W-:Y:S01]  /*10660*/  @P2 IMAD.MOV.U32 R3, RZ, RZ, 0x40004040 ;  /* 0x40004040ff032424 */ /* 0x000fe200078e00ff */
[----:B------:R-:W-:Y:S01]  /*10670*/  @P2 R2UR UR10, R2 ;  /* 0x00000000020a22ca */ /* 0x000fe200000e0000 */
[----:B------:R-:W-:Y:S01]  /*10680*/  @P2 IMAD.MOV.U32 R5, RZ, RZ, 0x40004040 ;  /* 0x40004040ff052424 */ /* 0x000fe200078e00ff */
[----:B------:R-:W-:Y:S01]  /*10690*/  @P0 R2UR UR6, R0 ;  /* 0x00000000000602ca */ /* 0x000fe200000e0000 */
[----:B------:R-:W-:Y:S01]  /*106a0*/  @P2 IMAD.MOV.U32 R2, RZ, RZ, RZ ;  /* 0x000000ffff022224 */ /* 0x000fe200078e00ff */
[----:B------:R-:W-:Y:S01]  /*106b0*/  @P2 R2UR UR11, R3 ;  /* 0x00000000030b22ca */ /* 0x000fe200000e0000 */
[----:B------:R-:W-:Y:S01]  /*106c0*/  IMAD.U32 R3, RZ, RZ, UR4 ;  /* 0x00000004ff037e24 */ /* 0x000fe2000f8e00ff */
[----:B------:R-:W-:Y:S01]  /*106d0*/  @P2 R2UR UR20, R4 ;  /* 0x00000000041422ca */ /* 0x000fe200000e0000 */
[----:B------:R-:W-:Y:S01]  /*106e0*/  IMAD.U32 R4, RZ, RZ, UR7 ;  /* 0x00000007ff047e24 */ /* 0x000fe2000f8e00ff */
[----:B------:R-:W-:Y:S01]  /*106f0*/  @P2 R2UR UR21, R5 ;  /* 0x00000000051522ca */ /* 0x000fe200000e0000 */
[----:B-12---:R-:W-:Y:S01]  /*10700*/  IMAD.U32 R10, RZ, RZ, UR9 ;  /* 0x00000009ff0a7e24 */ /* 0x006fe2000f8e00ff */
[----:B------:R-:W-:Y:S01]  /*10710*/  @P2 R2UR UR22, R2 ;  /* 0x00000000021622ca */ /* 0x000fe200000e0000 */
[----:B------:R-:W-:Y:S01]  /*10720*/  IMAD.U32 R6, RZ, RZ, UR8 ;  /* 0x00000008ff067e24 */ /* 0x000fe2000f8e00ff */
[----:B------:R-:W-:-:S02]  /*10730*/  @P2 R2UR UR23, R3 ;  /* 0x00000000031722ca */ /* 0x000fc400000e0000 */
[----:B------:R-:W-:Y:S01]  /*10740*/  ELECT P2, URZ, PT ;  /* 0x0000000000ff782f */ /* 0x000fe20003840000 */
[----:B------:R-:W-:Y:S01]  /*10750*/  @P0 IMAD.MOV.U32 R3, RZ, RZ, 0x40004040 ;  /* 0x40004040ff030424 */ /* 0x000fe200078e00ff */
[----:B------:R-:W-:Y:S01]  /*10760*/  @P0 R2UR UR28, R4 ;  /* 0x00000000041c02ca */ /* 0x000fe200000e0000 */
[----:B------:R-:W-:Y:S01]  /*10770*/  IMAD.U32 R2, RZ, RZ, UR6 ;  /* 0x00000006ff027e24 */ /* 0x000fe2000f8e00ff */
[----:B------:R-:W-:Y:S01]  /*10780*/  @P1 R2UR UR24, R10 ;  /* 0x000000000a1812ca */ /* 0x000fe200000e0000 */
[----:B------:R-:W-:Y:S01]  /*10790*/  @P0 IMAD.MOV.U32 R5, RZ, RZ, 0x40004040 ;  /* 0x40004040ff050424 */ /* 0x000fe200078e00ff */
[----:B------:R-:W-:Y:S01]  /*107a0*/  @P0 R2UR UR27, R3 ;  /* 0x00000000031b02ca */ /* 0x000fe200000e0000 */
[----:B------:R-:W-:Y:S01]  /*107b0*/  @P4 VIADD R4, R8, 0xc8 ;  /* 0x000000c808044836 */ /* 0x000fe20000000000 */
[----:B------:R-:W-:Y:S01]  /*107c0*/  @P0 R2UR UR26, R2 ;  /* 0x00000000021a02ca */ /* 0x000fe200000e0000 */
[----:B------:R-:W-:Y:S01]  /*107d0*/  @P3 VIADD R3, R8, 0x38 ;  /* 0x0000003808033836 */ /* 0x000fe20000000000 */
[----:B------:R-:W-:Y:S01]  /*107e0*/  @P1 R2UR UR30, R6 ;  /* 0x00000000061e12ca */ /* 0x000fe200000e0000 */
[----:B------:R-:W-:Y:S01]  /*107f0*/  UMOV UR4, 0x3 ;  /* 0x0000000300047882 */ /* 0x000fe20000000000 */
[----:B------:R-:W-:Y:S01]  /*10800*/  @P3 LOP3.LUT R2, R21, 0xffff, RZ, 0xc0, !PT ;  /* 0x0000ffff15023812 */ /* 0x000fe200078ec0ff */
[----:B------:R-:W-:Y:S01]  /*10810*/  @P2 VIADD R0, R8, 0xb8 ;  /* 0x000000b808002836 */ /* 0x000fe20000000000 */
[----:B------:R-:W-:-:S02]  /*10820*/  @P0 R2UR UR29, R5 ;  /* 0x00000000051d02ca */ /* 0x000fc400000e0000 */
[----:B------:R-:W-:Y:S01]  /*10830*/  @P4 R2UR UR9, R4 ;  /* 0x00000000040942ca */ /* 0x000fe200000e0000 */
[----:B------:R-:W-:Y:S01]  /*10840*/  IMAD.U32 R4, R19, -0x80000000, RZ ;  /* 0x8000000013047824 */ /* 0x000fe200078e00ff */
[----:B------:R-:W-:Y:S02]  /*10850*/  @P3 R2UR UR8, R3 ;  /* 0x00000000030832ca */ /* 0x000fe400000e0000 */
[----:B------:R-:W-:Y:S01]  /*10860*/  @P3 R2UR UR7, R2 ;  /* 0x00000000020732ca */ /* 0x000fe200000e0000 */
[----:B------:R-:W-:Y:S01]  /*10870*/  IMAD.U32 R2, R20, -0x80000000, RZ ;  /* 0x8000000014027824 */ /* 0x000fe200078e00ff */
[----:B------:R-:W-:Y:S01]  /*10880*/  @P2 R2UR UR6, R0 ;  /* 0x00000000000622ca */ /* 0x000fe200000e0000 */
[----:B------:R0:W-:Y:S04]  /*10890*/  UTCHMMA.2CTA gdesc[UR30], gdesc[UR24], tmem[UR5], tmem[UR16], idesc[UR17], UPT ;  /* 0x00ff10181e0075ea */ /* 0x0001e8000ba00005 */
[----:B------:R0:W-:Y:S01]  /*108a0*/  UTCHMMA.2CTA gdesc[UR26], gdesc[UR28], tmem[UR5], tmem[UR14], idesc[UR15], UPT ;  /* 0x00ff0e1c1a0075ea */ /* 0x0001e2000ba00005 */
[----:B------:R0:W-:Y:S01]  /*108b0*/  UTCHMMA.2CTA gdesc[UR20], gdesc[UR10], tmem[UR5], tmem[UR22], idesc[UR23], UPT ;  /* 0x00ff160a140075ea */ /* 0x0001e2000ba00005 */
[----:B------:R0:W-:Y:S04]  /*108c0*/  UTCBAR.2CTA.MULTICAST [UR9], URZ, UR4 ;  /* 0x000000ff090073e9 */ /* 0x0001e80008200804 */
[----:B------:R0:W-:Y:S02]  /*108d0*/  UTCBAR.2CTA.MULTICAST [UR8], URZ, UR7 ;  /* 0x000000ff080073e9 */ /* 0x0001e40008200807 */
[----:B------:R0:W-:Y:S01]  /*108e0*/  UTCBAR.2CTA.MULTICAST [UR6], URZ, UR4 ;  /* 0x000000ff060073e9 */ /* 0x0001e20008200804 */
[----:B------:R-:W1:Y:S02]  /*108f0*/  SYNCS.PHASECHK.TRANS64.TRYWAIT P0, [R8+URZ+0x88], R2 ;  /* 0x00008802080075a7 */ /* 0x000e6400080011ff */
[----:B01----:R-:W-:Y:S05]  /*10900*/  @!P0 BRA `(.L_x_118) ;  /* 0x0000007800088947 */ /* 0x003fea0003800000 */
.L_x_248:
[----:B------:R-:W2:Y:S01]  /*10910*/  LDL.LU R0, [R1+0xf0] ;  /* 0x0000f00001007983 */ /* 0x000ea20000300800 */
[----:B------:R-:W1:Y:S01]  /*10920*/  SYNCS.PHASECHK.TRANS64.TRYWAIT P0, [R8+URZ+0x98], R4 ;  /* 0x00009804080075a7 */ /* 0x000e6200080011ff */
[----:B--2---:R-:W-:-:S04]  /*10930*/  SHF.L.U32 R2, R0, 0x1f, RZ ;  /* 0x0000001f00027819 */ /* 0x004fc800000006ff */
[----:B0-----:R-:W-:Y:S01]  /*10940*/  MOV R3, R2 ;  /* 0x0000000200037202 */ /* 0x001fe20000000f00 */
[----:B-1----:R-:W-:Y:S06]  /*10950*/  @!P0 BRA `(.L_x_119) ;  /* 0x00000078000c8947 */ /* 0x002fec0003800000 */
.L_x_250:
[----:B------:R1:W2:Y:S02]  /*10960*/  SYNCS.PHASECHK.TRANS64.TRYWAIT P0, [R8+URZ+0xd8], R3 ;  /* 0x0000d803080075a7 */ /* 0x0002a400080011ff */
[----:B--2---:R-:W-:Y:S05]  /*10970*/  @!P0 NANOSLEEP.SYNCS 0x989680 ;  /* 0x009896800000895d */ /* 0x004fea0003900000 */
[----:B------:R-:W2:Y:S02]  /*10980*/  @!P0 SYNCS.PHASECHK.TRANS64 P0, [R8+URZ+0xd8], R3 ;  /* 0x0000d803080085a7 */ /* 0x000ea400080010ff */
[----:B--2---:R-:W-:Y:S05]  /*10990*/  @P0 BRA `(.L_x_84) ;  /* 0x0000005c00bc0947 */ /* 0x004fea0003800000 */
.L_x_120:
[----:B--2---:R2:W3:Y:S02]  /*109a0*/  SYNCS.PHASECHK.TRANS64.TRYWAIT P0, [R8+URZ+0xd8], R3 ;  /* 0x0000d803080075a7 */ /* 0x0044e400080011ff */
[----:B---3--:R-:W-:Y:S05]  /*109b0*/  @!P0 NANOSLEEP.SYNCS 0x989680 ;  /* 0x009896800000895d */ /* 0x008fea0003900000 */
[----:B------:R-:W3:Y:S02]  /*109c0*/  @!P0 SYNCS.PHASECHK.TRANS64 P0, [R8+URZ+0xd8], R3 ;  /* 0x0000d803080085a7 */ /* 0x000ee400080010ff */
[----:B---3--:R-:W-:Y:S05]  /*109d0*/  @!P0 BRA `(.L_x_120) ;  /* 0xfffffffc00f08947 */ /* 0x008fea000383ffff */
[----:B------:R-:W-:Y:S05]  /*109e0*/  BRA `(.L_x_84) ;  /* 0x0000005c00a87947 */ /* 0x000fea0003800000 */
.L_x_92:
[----:B------:R-:W2:Y:S02]  /*109f0*/  LDL R0, [R1+0xec] ;  /* 0x0000ec0001007983 */ /* 0x000ea40000100800 */
[----:B--2---:R-:W-:-:S13]  /*10a00*/  ISETP.GT.U32.AND P0, PT, R0, 0x7, PT ;  /* 0x000000070000780c */ /* 0x004fda0003f04070 */
[----:B------:R-:W-:Y:S05]  /*10a10*/  @P0 BRA `(.L_x_121) ;  /* 0x0000005c00940947 */ /* 0x000fea0003800000 */
.L_x_122:
[----:B------:R-:W-:-:S08]  /*10a20*/  NOP ;  /* 0x0000000000007918 */ /* 0x000fd00000000000 */
[----:B------:R-:W0:Y:S02]  /*10a30*/  USETMAXREG.TRY_ALLOC.CTAPOOL UP0, 0x80 ;  /* 0x00000080000079c8 */ /* 0x000e240008000600 */
[----:B0-----:R-:W-:Y:S05]  /*10a40*/  BRA.U !UP0, `(.L_x_122) ;  /* 0xfffffffd08f47547 */ /* 0x001fea000b83ffff */
[----:B------:R-:W0:Y:S01]  /*10a50*/  S2R R112, SR_CgaCtaId ;  /* 0x0000000000707919 */ /* 0x000e220000008800 */
[--C-:B------:R-:W-:Y:S01]  /*10a60*/  SHF.R.U32.HI R0, RZ, 0x2, R24.reuse ;  /* 0x00000002ff007819 */ /* 0x100fe20000011618 */
[----:B------:R-:W1:Y:S01]  /*10a70*/  LDC R103, c[0x0][0x860] ;  /* 0x00021800ff677b82 */ /* 0x000e620000000800 */
[----:B------:R-:W-:Y:S01]  /*10a80*/  MOV R2, 0x400 ;  /* 0x0000040000027802 */ /* 0x000fe20000000f00 */
[----:B------:R-:W2:Y:S01]  /*10a90*/  S2R R10, SR_CTAID.X ;  /* 0x00000000000a7919 */ /* 0x000ea20000002500 */
[----:B------:R-:W-:Y:S01]  /*10aa0*/  SHF.R.U32.HI R28, RZ, 0x1, R24 ;  /* 0x00000001ff1c7819 */ /* 0x000fe20000011618 */
[----:B------:R-:W-:Y:S01]  /*10ab0*/  IMAD R0, R24, 0x80, R0 ;  /* 0x0000008018007824 */ /* 0x000fe200078e0200 */
[----:B------:R-:W-:Y:S01]  /*10ac0*/  SHF.R.U32.HI R118, RZ, 0x7, R24 ;  /* 0x00000007ff767819 */ /* 0x000fe20000011618 */
[----:B------:R-:W-:Y:S01]  /*10ad0*/  IMAD.MOV.U32 R96, RZ, RZ, RZ ;  /* 0x000000ffff607224 */ /* 0x000fe200078e00ff */
[----:B------:R-:W-:Y:S01]  /*10ae0*/  LOP3.LUT R28, R28, 0x40, RZ, 0xc0, !PT ;  /* 0x000000401c1c7812 */ /* 0x000fe200078ec0ff */
[----:B------:R-:W-:Y:S01]  /*10af0*/  IMAD.MOV.U32 R101, RZ, RZ, 0x1 ;  /* 0x00000001ff657424 */ /* 0x000fe200078e00ff */
[----:B------:R-:W-:-:S02]  /*10b00*/  LOP3.LUT R0, R0, 0x3fa0, RZ, 0xc0, !PT ;  /* 0x00003fa000007812 */ /* 0x000fc400078ec0ff */
[----:B------:R-:W-:Y:S02]  /*10b10*/  CS2R R94, SRZ ;  /* 0x00000000005e7805 */ /* 0x000fe4000001ff00 */
[C---:B------:R-:W-:Y:S01]  /*10b20*/  LOP3.LUT R115, R24.reuse, 0x1f, RZ, 0xc0, !PT ;  /* 0x0000001f18737812 */ /* 0x040fe200078ec0ff */
[----:B------:R-:W-:Y:S01]  /*10b30*/  IMAD.MOV.U32 R100, RZ, RZ, 0x1 ;  /* 0x00000001ff647424 */ /* 0x000fe200078e00ff */
[----:B------:R-:W-:Y:S01]  /*10b40*/  LOP3.LUT R117, R24, 0x60, RZ, 0xc0, !PT ;  /* 0x0000006018757812 */ /* 0x000fe200078ec0ff */
[----:B------:R-:W-:Y:S02]  /*10b50*/  IMAD.MOV.U32 R92, RZ, RZ, RZ ;  /* 0x000000ffff5c7224 */ /* 0x000fe400078e00ff */
[----:B-1----:R-:W-:Y:S01]  /*10b60*/  FMUL R103, R103, 1.4426950216293334961 ;  /* 0x3fb8aa3b67677820 */ /* 0x002fe20000400000 */
[----:B0-----:R-:W-:Y:S01]  /*10b70*/  LEA R112, R112, R2, 0x18 ;  /* 0x0000000270707211 */ /* 0x001fe200078ec0ff */
[----:B--2---:R-:W-:-:S04]  /*10b80*/  IMAD.SHL.U32 R114, R10, 0x80, RZ ;  /* 0x000000800a727824 */ /* 0x004fc800078e00ff */
[C---:B------:R-:W-:Y:S02]  /*10b90*/  IMAD.IADD R0, R112.reuse, 0x1, R0 ;  /* 0x0000000170007824 */ /* 0x040fe400078e0200 */
[----:B------:R-:W-:Y:S02]  /*10ba0*/  IMAD.IADD R28, R112, 0x1, R28 ;  /* 0x00000001701c7824 */ /* 0x000fe400078e021c */
[C---:B------:R-:W-:Y:S02]  /*10bb0*/  VIADD R8, R0.reuse, 0x30180 ;  /* 0x0003018000087836 */ /* 0x040fe40000000000 */
[C---:B------:R-:W-:Y:S02]  /*10bc0*/  VIADD R7, R0.reuse, 0x30190 ;  /* 0x0003019000077836 */ /* 0x040fe40000000000 */
[C---:B------:R-:W-:Y:S01]  /*10bd0*/  VIADD R6, R0.reuse, 0x301c0 ;  /* 0x000301c000067836 */ /* 0x040fe20000000000 */
[----:B------:R-:W-:Y:S01]  /*10be0*/  SHF.R.U32.HI R4, RZ, 0x3, R8 ;  /* 0x00000003ff047819 */ /* 0x000fe20000011608 */
[----:B------:R-:W-:Y:S01]  /*10bf0*/  VIADD R9, R0, 0x341c0 ;  /* 0x000341c000097836 */ /* 0x000fe20000000000 */
[----:B------:R-:W-:-:S02]  /*10c00*/  SHF.R.U32.HI R3, RZ, 0x3, R7 ;  /* 0x00000003ff037819 */ /* 0x000fc40000011607 */
[----:B------:R-:W-:Y:S02]  /*10c10*/  SHF.R.U32.HI R2, RZ, 0x3, R6 ;  /* 0x00000003ff027819 */ /* 0x000fe40000011606 */
[----:B------:R-:W-:Y:S01]  /*10c20*/  LOP3.LUT R110, R8, 0x70, R4, 0x78, !PT ;  /* 0x00000070086e7812 */ /* 0x000fe200078e7804 */
[C---:B------:R-:W-:Y:S01]  /*10c30*/  VIADD R4, R0.reuse, 0x34180 ;  /* 0x0003418000047836 */ /* 0x040fe20000000000 */
[----:B------:R-:W-:Y:S01]  /*10c40*/  LOP3.LUT R109, R7, 0x70, R3, 0x78, !PT ;  /* 0x00000070076d7812 */ /* 0x000fe200078e7803 */
[----:B------:R-:W-:Y:S01]  /*10c50*/  VIADD R3, R0, 0x301d0 ;  /* 0x000301d000037836 */ /* 0x000fe20000000000 */
[----:B------:R-:W-:Y:S01]  /*10c60*/  LOP3.LUT R108, R6, 0x70, R2, 0x78, !PT ;  /* 0x00000070066c7812 */ /* 0x000fe200078e7802 */
[C---:B------:R-:W-:Y:S01]  /*10c70*/  VIADD R2, R0.reuse, 0x34190 ;  /* 0x0003419000027836 */ /* 0x040fe20000000000 */
[----:B------:R-:W-:Y:S01]  /*10c80*/  SHF.R.U32.HI R5, RZ, 0x3, R9 ;  /* 0x00000003ff057819 */ /* 0x000fe20000011609 */
[----:B------:R-:W-:Y:S01]  /*10c90*/  VIADD R0, R0, 0x341d0 ;  /* 0x000341d000007836 */ /* 0x000fe20000000000 */
[----:B------:R-:W-:-:S02]  /*10ca0*/  SHF.R.U32.HI R8, RZ, 0x3, R3 ;  /* 0x00000003ff087819 */ /* 0x000fc40000011603 */
[----:B------:R-:W-:Y:S02]  /*10cb0*/  LOP3.LUT R111, R9, 0x70, R5, 0x78, !PT ;  /* 0x00000070096f7812 */ /* 0x000fe400078e7805 */
[----:B------:R-:W-:Y:S02]  /*10cc0*/  SHF.R.U32.HI R5, RZ, 0x3, R0 ;  /* 0x00000003ff057819 */ /* 0x000fe40000011600 */
[----:B------:R-:W-:Y:S02]  /*10cd0*/  SHF.R.U32.HI R6, RZ, 0x3, R2 ;  /* 0x00000003ff067819 */ /* 0x000fe40000011602 */
[----:B------:R-:W-:Y:S02]  /*10ce0*/  LOP3.LUT R104, R0, 0x70, R5, 0x78, !PT ;  /* 0x0000007000687812 */ /* 0x000fe400078e7805 */
[----:B------:R-:W-:Y:S02]  /*10cf0*/  LOP3.LUT R105, R2, 0x70, R6, 0x78, !PT ;  /* 0x0000007002697812 */ /* 0x000fe400078e7806 */
[----:B------:R-:W-:-:S02]  /*10d00*/  SHF.R.U32.HI R0, RZ, 0x5, R24 ;  /* 0x00000005ff007819 */ /* 0x000fc40000011618 */
[----:B------:R-:W-:Y:S02]  /*10d10*/  SHF.R.U32.HI R2, RZ, 0x3, R24 ;  /* 0x00000003ff027819 */ /* 0x000fe40000011618 */
[----:B------:R-:W-:Y:S01]  /*10d20*/  SHF.R.U32.HI R7, RZ, 0x3, R4 ;  /* 0x00000003ff077819 */ /* 0x000fe20000011604 */
[----:B------:R0:W-:Y:S01]  /*10d30*/  STL [R1+0xec], R0 ;  /* 0x0000ec0001007387 */ /* 0x0001e20000100800 */
[----:B------:R-:W-:Y:S01]  /*10d40*/  LOP3.LUT R107, R3, 0x70, R8, 0x78, !PT ;  /* 0x00000070036b7812 */ /* 0x000fe200078e7808 */
[----:B------:R-:W-:Y:S01]  /*10d50*/  VIADD R3, R112, 0x88 ;  /* 0x0000008870037836 */ /* 0x000fe20000000000 */
[----:B------:R-:W-:Y:S01]  /*10d60*/  LOP3.LUT R106, R4, 0x70, R7, 0x78, !PT ;  /* 0x00000070046a7812 */ /* 0x000fe200078e7807 */
[----:B------:R-:W-:Y:S01]  /*10d70*/  VIADD R4, R112, 0xa0 ;  /* 0x000000a070047836 */ /* 0x000fe20000000000 */
[----:B------:R-:W-:Y:S02]  /*10d80*/  LOP3.LUT R116, R2, 0x10, RZ, 0xc0, !PT ;  /* 0x0000001002747812 */ /* 0x000fe400078ec0ff */
[----:B------:R-:W-:-:S02]  /*10d90*/  PRMT R99, R123, 0x654, R3 ;  /* 0x000006547b637816 */ /* 0x000fc40000000003 */
[----:B------:R-:W-:Y:S01]  /*10da0*/  PRMT R102, R123, 0x654, R4 ;  /* 0x000006547b667816 */ /* 0x000fe20000000004 */
[----:B0-----:R-:W-:Y:S02]  /*10db0*/  IMAD R0, R24, 0x10000, R2 ;  /* 0x0001000018007824 */ /* 0x001fe400078e0202 */
[----:B------:R-:W-:-:S03]  /*10dc0*/  VIADD R2, R112, 0x98 ;  /* 0x0000009870027836 */ /* 0x000fc60000000000 */
[----:B------:R-:W-:Y:S01]  /*10dd0*/  LOP3.LUT R113, R0, 0x600010, RZ, 0xc0, !PT ;  /* 0x0060001000717812 */ /* 0x000fe200078ec0ff */
[----:B------:R-:W-:Y:S01]  /*10de0*/  VIADD R0, R112, 0xb0 ;  /* 0x000000b070007836 */ /* 0x000fe20000000000 */
[----:B------:R-:W-:-:S03]  /*10df0*/  PRMT R98, R123, 0x654, R2 ;  /* 0x000006547b627816 */ /* 0x000fc60000000002 */
[----:B------:R-:W-:Y:S01]  /*10e00*/  VIADD R29, R113, UR5 ;  /* 0x00000005711d7c36 */ /* 0x000fe20008000000 */
[----:B------:R-:W-:-:S07]  /*10e10*/  PRMT R97, R123, 0x654, R0 ;  /* 0x000006547b617816 */ /* 0x000fce0000000000 */
.L_x_129:
[----:B------:R-:W-:Y:S02]  /*10e20*/  SHF.L.U32 R0, R92, 0x1f, RZ ;  /* 0x0000001f5c007819 */ /* 0x000fe400000006ff */
[----:B------:R-:W-:Y:S02]  /*10e30*/  SHF.L.U32 R2, R100, 0x1f, RZ ;  /* 0x0000001f64027819 */ /* 0x000fe400000006ff */
[----:B0-----:R-:W0:Y:S02]  /*10e40*/  SYNCS.PHASECHK.TRANS64.TRYWAIT P0, [R112+URZ+0x80], R0 ;  /* 0x00008000700075a7 */ /* 0x001e2400080011ff */
[----:B0-----:R-:W-:Y:S05]  /*10e50*/  @!P0 BRA `(.L_x_123) ;  /* 0x0000007000e48947 */ /* 0x001fea0003800000 */
.L_x_252:
[----:B------:R-:W1:Y:S01]  /*10e60*/  SYNCS.PHASECHK.TRANS64.TRYWAIT P0, [R112+URZ+0xa8], R2 ;  /* 0x0000a802700075a7 */ /* 0x000e6200080011ff */
[----:B------:R-:W-:Y:S01]  /*10e70*/  SHF.L.U32 R0, R95, 0x1f, RZ ;  /* 0x0000001f5f007819 */ /* 0x000fe200000006ff */
[----:B-1----:R-:W-:Y:S06]  /*10e80*/  @!P0 BRA `(.L_x_124) ;  /* 0x0000007000f48947 */ /* 0x002fec0003800000 */
.L_x_254:
[----:B------:R-:W2:Y:S02]  /*10e90*/  SYNCS.PHASECHK.TRANS64.TRYWAIT P0, [R112+URZ+0x60], R0 ;  /* 0x00006000700075a7 */ /* 0x000ea400080011ff */
[----:B--2---:R-:W-:Y:S05]  /*10ea0*/  @!P0 BRA `(.L_x_125) ;  /* 0x0000007400048947 */ /* 0x004fea0003800000 */
.L_x_256:
[----:B0-----:R-:W0:Y:S01]  /*10eb0*/  LDS.128 R4, [R28+0x38180] ;  /* 0x038180001c047984 */ /* 0x001e220000000c00 */
[----:B------:R-:W-:Y:S01]  /*10ec0*/  R2UR UR4, R29 ;  /* 0x000000001d0472ca */ /* 0x000fe200000e0000 */
[----:B------:R-:W-:Y:S01]  /*10ed0*/  IMAD.MOV.U32 R125, RZ, RZ, 0x1 ;  /* 0x00000001ff7d7424 */ /* 0x000fe200078e00ff */
[----:B------:R-:W-:Y:S01]  /*10ee0*/  SHF.L.U32 R0, R94, 0x1f, RZ ;  /* 0x0000001f5e007819 */ /* 0x000fe200000006ff */
[----:B------:R-:W-:Y:S04]  /*10ef0*/  LDS.128 R24, [R28+0x38190] ;  /* 0x038190001c187984 */ /* 0x000fe80000000c00 */
[----:B------:R-:W-:Y:S04]  /*10f00*/  LDS.128 R32, [R28+0x381a0] ;  /* 0x0381a0001c207984 */ /* 0x000fe80000000c00 */
[----:B------:R-:W2:Y:S02]  /*10f10*/  LDS.128 R44, [R28+0x381b0] ;  /* 0x0381b0001c2c7984 */ /* 0x000ea40000000c00 */
[----:B------:R-:W0:Y:S02]  /*10f20*/  LDTM.x16 R8, tmem[UR4+0x100] ;  /* 0x00010004000879ee */ /* 0x000e240008240000 */
[----:B------:R-:W-:Y:S04]  /*10f30*/  LDS.128 R40, [R28+0x38200] ;  /* 0x038200001c287984 */ /* 0x000fe80000000c00 */
[----:B------:R-:W-:Y:S01]  /*10f40*/  LDS.128 R36, [R28+0x38210] ;  /* 0x038210001c247984 */ /* 0x000fe20000000c00 */
[----:B01----:R-:W-:-:S04]  /*10f50*/  FFMA2 R2, R8.F32x2.HI_LO, R103.F32, R4.F32x2.HI_LO ;  /* 0x0000006708027249 */ /* 0x003fc80001000004 */
[----:B------:R-:W-:Y:S08]  /*10f60*/  MUFU.EX2 R64, R2 ;  /* 0x0000000200407308 */ /* 0x000ff00000000800 */
[----:B------:R0:W-:Y:S01]  /*10f70*/  MUFU.EX2 R65, R3 ;  /* 0x0000000300417308 */ /* 0x0001e20000000800 */
[----:B--2---:R-:W-:-:S07]  /*10f80*/  FFMA2 R22, R22.F32x2.HI_LO, R103.F32, R46.F32x2.HI_LO ;  /* 0x0000006716167249 */ /* 0x004fce000100002e */
[----:B------:R-:W-:Y:S08]  /*10f90*/  MUFU.EX2 R82, R22 ;  /* 0x0000001600527308 */ /* 0x000ff00000000800 */
[----:B------:R-:W-:Y:S01]  /*10fa0*/  MUFU.EX2 R83, R23 ;  /* 0x0000001700537308 */ /* 0x000fe20000000800 */
[----:B0-----:R-:W-:-:S07]  /*10fb0*/  FFMA2 R2, R10.F32x2.HI_LO, R103.F32, R6.F32x2.HI_LO ;  /* 0x000000670a027249 */ /* 0x001fce0001000006 */
[----:B------:R-:W-:Y:S08]  /*10fc0*/  MUFU.EX2 R58, R2 ;  /* 0x00000002003a7308 */ /* 0x000ff00000000800 */
[----:B------:R0:W1:Y:S02]  /*10fd0*/  MUFU.EX2 R59, R3 ;  /* 0x00000003003b7308 */ /* 0x0000640000000800 */
[----:B0-----:R-:W-:-:S06]  /*10fe0*/  FFMA2 R2, R12.F32x2.HI_LO, R103.F32, R24.F32x2.HI_LO ;  /* 0x000000670c027249 */ /* 0x001fcc0001000018 */
[----:B------:R-:W-:Y:S08]  /*10ff0*/  MUFU.EX2 R56, R2 ;  /* 0x0000000200387308 */ /* 0x000ff00000000800 */
[----:B------:R0:W-:Y:S02]  /*11000*/  MUFU.EX2 R57, R3 ;  /* 0x0000000300397308 */ /* 0x0001e40000000800 */
[----:B0-----:R-:W-:-:S02]  /*11010*/  FFMA2 R2, R14.F32x2.HI_LO, R103.F32, R26.F32x2.HI_LO ;  /* 0x000000670e027249 */ /* 0x001fc4000100001a */
[----:B------:R-:W0:Y:S04]  /*11020*/  LDS.128 R24, [R28+0x38230] ;  /* 0x038230001c187984 */ /* 0x000e280000000c00 */
[----:B------:R-:W-:Y:S08]  /*11030*/  MUFU.EX2 R90, R2 ;  /* 0x00000002005a7308 */ /* 0x000ff00000000800 */
[----:B------:R2:W3:Y:S02]  /*11040*/  MUFU.EX2 R91, R3 ;  /* 0x00000003005b7308 */ /* 0x0004e40000000800 */
[----:B--2---:R-:W-:-:S06]  /*11050*/  FFMA2 R2, R16.F32x2.HI_LO, R103.F32, R32.F32x2.HI_LO ;  /* 0x0000006710027249 */ /* 0x004fcc0001000020 */
[----:B------:R-:W-:Y:S08]  /*11060*/  MUFU.EX2 R88, R2 ;  /* 0x0000000200587308 */ /* 0x000ff00000000800 */
[----:B------:R2:W-:Y:S02]  /*11070*/  MUFU.EX2 R89, R3 ;  /* 0x0000000300597308 */ /* 0x0005e40000000800 */
[----:B--2---:R-:W-:-:S02]  /*11080*/  FFMA2 R2, R18.F32x2.HI_LO, R103.F32, R34.F32x2.HI_LO ;  /* 0x0000006712027249 */ /* 0x004fc40001000022 */
[----:B------:R-:W0:Y:S01]  /*11090*/  LDTM.x16 R4, tmem[UR4+0x120] ;  /* 0x00012004000479ee */ /* 0x000e220008240000 */
[----:B------:R-:W2:Y:S03]  /*110a0*/  LDS.128 R32, [R28+0x38220] ;  /* 0x038220001c207984 */ /* 0x000ea60000000c00 */
[----:B------:R-:W-:Y:S08]  /*110b0*/  MUFU.EX2 R86, R2 ;  /* 0x0000000200567308 */ /* 0x000ff00000000800 */
[----:B------:R4:W5:Y:S01]  /*110c0*/  MUFU.EX2 R87, R3 ;  /* 0x0000000300577308 */ /* 0x0009620000000800 */
[----:B0-----:R-:W-:-:S02]  /*110d0*/  FFMA2 R16, R16.F32x2.HI_LO, R103.F32, R24.F32x2.HI_LO ;  /* 0x0000006710107249 */ /* 0x001fc40001000018 */
[-C--:B------:R-:W-:Y:S02]  /*110e0*/  FFMA2 R18, R18.F32x2.HI_LO, R103.reuse.F32, R26.F32x2.HI_LO ;  /* 0x0000006712127249 */ /* 0x080fe4000100001a */
[----:B----4-:R-:W-:-:S03]  /*110f0*/  FFMA2 R2, R20.F32x2.HI_LO, R103.F32, R44.F32x2.HI_LO ;  /* 0x0000006714027249 */ /* 0x010fc6000100002c */
[----:B------:R-:W-:Y:S08]  /*11100*/  MUFU.EX2 R80, R16 ;  /* 0x0000001000507308 */ /* 0x000ff00000000800 */
[----:B------:R-:W-:Y:S08]  /*11110*/  MUFU.EX2 R84, R2 ;  /* 0x0000000200547308 */ /* 0x000ff00000000800 */
[----:B------:R0:W-:Y:S08]  /*11120*/  MUFU.EX2 R85, R3 ;  /* 0x0000000300557308 */ /* 0x0001f00000000800 */
[----:B------:R-:W-:Y:S08]  /*11130*/  MUFU.EX2 R81, R17 ;  /* 0x0000001100517308 */ /* 0x000ff00000000800 */
[----:B------:R-:W-:Y:S01]  /*11140*/  MUFU.EX2 R66, R18 ;  /* 0x0000001200427308 */ /* 0x000fe20000000800 */
[----:B0-----:R-:W-:Y:S01]  /*11150*/  FFMA2 R2, R4.F32x2.HI_LO, R103.F32, R40.F32x2.HI_LO ;  /* 0x0000006704027249 */ /* 0x001fe20001000028 */
[----:B-1----:R-:W-:-:S02]  /*11160*/  F2FP.F16.F32.PACK_AB R5, R59, R58 ;  /* 0x0000003a3b05723e */ /* 0x002fc400000000ff */
[----:B------:R-:W-:-:S04]  /*11170*/  F2FP.F16.F32.PACK_AB R4, R65, R64 ;  /* 0x000000404104723e */ /* 0x000fc800000000ff */
[----:B------:R-:W-:Y:S08]  /*11180*/  MUFU.EX2 R78, R2 ;  /* 0x00000002004e7308 */ /* 0x000ff00000000800 */
[----:B------:R0:W-:Y:S08]  /*11190*/  MUFU.EX2 R79, R3 ;  /* 0x00000003004f7308 */ /* 0x0001f00000000800 */
[----:B------:R-:W1:Y:S01]  /*111a0*/  MUFU.EX2 R67, R19 ;  /* 0x0000001300437308 */ /* 0x000e620000000800 */
[----:B0-----:R-:W-:Y:S01]  /*111b0*/  FFMA2 R2, R6.F32x2.HI_LO, R103.F32, R42.F32x2.HI_LO ;  /* 0x0000006706027249 */ /* 0x001fe2000100002a */
[----:B---3--:R-:W-:-:S02]  /*111c0*/  F2FP.F16.F32.PACK_AB R7, R91, R90 ;  /* 0x0000005a5b07723e */ /* 0x008fc400000000ff */
[----:B------:R-:W-:-:S04]  /*111d0*/  F2FP.F16.F32.PACK_AB R6, R57, R56 ;  /* 0x000000383906723e */ /* 0x000fc800000000ff */
[----:B------:R-:W-:Y:S01]  /*111e0*/  MUFU.EX2 R72, R2 ;  /* 0x0000000200487308 */ /* 0x000fe20000000800 */
[----:B------:R1:W-:Y:S07]  /*111f0*/  STS.128 [R110], R4 ;  /* 0x000000046e007388 */ /* 0x0003ee0000000c00 */
[----:B------:R0:W3:Y:S02]  /*11200*/  MUFU.EX2 R73, R3 ;  /* 0x0000000300497308 */ /* 0x0000e40000000800 */
[----:B0-----:R-:W-:Y:S01]  /*11210*/  FFMA2 R2, R8.F32x2.HI_LO, R103.F32, R36.F32x2.HI_LO ;  /* 0x0000006708027249 */ /* 0x001fe20001000024 */
[----:B-----5:R-:W-:-:S02]  /*11220*/  F2FP.F16.F32.PACK_AB R9, R87, R86 ;  /* 0x000000565709723e */ /* 0x020fc400000000ff */
[----:B------:R-:W-:-:S03]  /*11230*/  F2FP.F16.F32.PACK_AB R8, R89, R88 ;  /* 0x000000585908723e */ /* 0x000fc600000000ff */
[----:B------:R-:W-:Y:S01]  /*11240*/  MUFU.EX2 R76, R2 ;  /* 0x00000002004c7308 */ /* 0x000fe20000000800 */
[----:B-1----:R-:W-:-:S07]  /*11250*/  F2FP.F16.F32.PACK_AB R7, R67, R66 ;  /* 0x000000424307723e */ /* 0x002fce00000000ff */
[----:B------:R0:W-:Y:S01]  /*11260*/  MUFU.EX2 R77, R3 ;  /* 0x00000003004d7308 */ /* 0x0001e20000000800 */
[----:B------:R-:W-:Y:S01]  /*11270*/  F2FP.F16.F32.PACK_AB R6, R81, R80 ;  /* 0x000000505106723e */ /* 0x000fe200000000ff */
[----:B0-----:R-:W-:Y:S01]  /*11280*/  FFMA2 R2, R10.F32x2.HI_LO, R103.F32, R38.F32x2.HI_LO ;  /* 0x000000670a027249 */ /* 0x001fe20001000026 */
[----:B------:R-:W-:Y:S02]  /*11290*/  F2FP.F16.F32.PACK_AB R11, R83, R82 ;  /* 0x00000052530b723e */ /* 0x000fe400000000ff */
[----:B------:R-:W-:-:S03]  /*112a0*/  F2FP.F16.F32.PACK_AB R10, R85, R84 ;  /* 0x00000054550a723e */ /* 0x000fc600000000ff */
[----:B------:R-:W-:Y:S02]  /*112b0*/  MUFU.EX2 R70, R2 ;  /* 0x0000000200467308 */ /* 0x000fe40000000800 */
[----:B------:R0:W-:Y:S06]  /*112c0*/  STS.128 [R109], R8 ;  /* 0x000000086d007388 */ /* 0x0001ec0000000c00 */
[----:B------:R2:W1:Y:S02]  /*112d0*/  MUFU.EX2 R71, R3 ;  /* 0x0000000300477308 */ /* 0x0004640000000800 */
[----:B--2---:R-:W-:Y:S01]  /*112e0*/  FFMA2 R2, R12.F32x2.HI_LO, R103.F32, R32.F32x2.HI_LO ;  /* 0x000000670c027249 */ /* 0x004fe20001000020 */
[----:B---3--:R-:W-:-:S02]  /*112f0*/  F2FP.F16.F32.PACK_AB R13, R73, R72 ;  /* 0x00000048490d723e */ /* 0x008fc400000000ff */
[----:B------:R-:W-:-:S03]  /*11300*/  F2FP.F16.F32.PACK_AB R12, R79, R78 ;  /* 0x0000004e4f0c723e */ /* 0x000fc600000000ff */
[----:B------:R-:W-:Y:S08]  /*11310*/  MUFU.EX2 R74, R2 ;  /* 0x00000002004a7308 */ /* 0x000ff00000000800 */
[----:B------:R2:W3:Y:S02]  /*11320*/  MUFU.EX2 R75, R3 ;  /* 0x00000003004b7308 */ /* 0x0004e40000000800 */
[----:B--2---:R-:W-:Y:S01]  /*11330*/  FFMA2 R2, R14.F32x2.HI_LO, R103.F32, R34.F32x2.HI_LO ;  /* 0x000000670e027249 */ /* 0x004fe20001000022 */
[----:B-1----:R-:W-:-:S02]  /*11340*/  F2FP.F16.F32.PACK_AB R15, R71, R70 ;  /* 0x00000046470f723e */ /* 0x002fc400000000ff */
[----:B------:R-:W-:-:S03]  /*11350*/  F2FP.F16.F32.PACK_AB R14, R77, R76 ;  /* 0x0000004c4d0e723e */ /* 0x000fc600000000ff */
[----:B------:R1:W-:Y:S01]  /*11360*/  MUFU.EX2 R68, R2 ;  /* 0x0000000200447308 */ /* 0x0003e20000000800 */
[----:B---3--:R-:W-:Y:S01]  /*11370*/  F2FP.F16.F32.PACK_AB R4, R75, R74 ;  /* 0x0000004a4b04723e */ /* 0x008fe200000000ff */
[----:B------:R0:W-:Y:S06]  /*11380*/  STS.128 [R108], R12 ;  /* 0x0000000c6c007388 */ /* 0x0001ec0000000c00 */
[----:B------:R-:W2:Y:S01]  /*11390*/  MUFU.EX2 R69, R3 ;  /* 0x0000000300457308 */ /* 0x000ea20000000800 */
[----:B-1----:R-:W-:Y:S01]  /*113a0*/  IMAD.U32 R2, R96, -0x80000000, RZ ;  /* 0x8000000060027824 */ /* 0x002fe200078e00ff */
[----:B--2---:R-:W-:-:S05]  /*113b0*/  F2FP.F16.F32.PACK_AB R5, R69, R68 ;  /* 0x000000444505723e */ /* 0x004fca00000000ff */
[----:B------:R0:W-:Y:S01]  /*113c0*/  STS.128 [R107], R4 ;  /* 0x000000046b007388 */ /* 0x0001e20000000c00 */
[----:B------:R-:W-:Y:S01]  /*113d0*/  @!PT LDS RZ, [RZ] ;  /* 0x00000000fffff984 */ /* 0x000fe20000000800 */
[----:B------:R-:W-:Y:S01]  /*113e0*/  @!PT LDS RZ, [RZ] ;  /* 0x00000000fffff984 */ /* 0x000fe20000000800 */
[----:B------:R-:W-:Y:S01]  /*113f0*/  @!PT LDS RZ, [RZ] ;  /* 0x00000000fffff984 */ /* 0x000fe20000000800 */
[----:B------:R-:W-:Y:S01]  /*11400*/  @!PT LDS RZ, [RZ] ;  /* 0x00000000fffff984 */ /* 0x000fe20000000800 */
[----:B------:R1:W-:Y:S06]  /*11410*/  MEMBAR.ALL.CTA ;  /* 0x0000000000007992 */ /* 0x0003ec0000008000 */
[----:B-1----:R-:W1:Y:S02]  /*11420*/  FENCE.VIEW.ASYNC.S ;  /* 0x00000000000073c6 */ /* 0x002e640000000000 */
[----:B-1----:R-:W-:Y:S06]  /*11430*/  BAR.SYNC.DEFER_BLOCKING 0x2, 0x100 ;  /* 0x0084000000007b1d */ /* 0x002fec0000010000 */
[----:B------:R0:W-:Y:S01]  /*11440*/  SYNCS.ARRIVE.TRANS64.RED.ART0 RZ, [R102+URZ], R125 ;  /* 0x0000007d66ff79a7 */ /* 0x0001e200085004ff */
[----:B------:R0:W-:Y:S01]  /*11450*/  SYNCS.ARRIVE.TRANS64.RED.ART0 RZ, [R99+URZ], R125 ;  /* 0x0000007d63ff79a7 */ /* 0x0001e200085004ff */
[----:B------:R0:W-:Y:S01]  /*11460*/  SYNCS.ARRIVE.TRANS64.ART0 RZ, [R112+URZ+0x68], R125 ;  /* 0x0000687d70ff79a7 */ /* 0x0001e200085000ff */
[----:B------:R-:W1:Y:S02]  /*11470*/  SYNCS.PHASECHK.TRANS64.TRYWAIT P0, [R112+URZ+0x70], R0 ;  /* 0x00007000700075a7 */ /* 0x000e6400080011ff */
[----:B01----:R-:W-:Y:S05]  /*11480*/  @!P0 BRA `(.L_x_126) ;  /* 0x0000006c00a88947 */ /* 0x003fea0003800000 */
.L_x_258:
[----:B------:R-:W1:Y:S01]  /*11490*/  SYNCS.PHASECHK.TRANS64.TRYWAIT P0, [R112+URZ+0x90], R2 ;  /* 0x00009002700075a7 */ /* 0x000e6200080011ff */
[----:B------:R-:W-:Y:S01]  /*114a0*/  SHF.L.U32 R0, R101, 0x1f, RZ ;  /* 0x0000001f65007819 */ /* 0x000fe200000006ff */
[----:B-1----:R-:W-:Y:S06]  /*114b0*/  @!P0 BRA `(.L_x_127) ;  /* 0x0000006c00b88947 */ /* 0x002fec0003800000 */
.L_x_260:
[----:B------:R-:W2:Y:S01]  /*114c0*/  SYNCS.PHASECHK.TRANS64.TRYWAIT P0, [R112+URZ+0xb8], R0 ;  /* 0x0000b800700075a7 */ /* 0x000ea200080011ff */
[----:B------:R-:W-:Y:S02]  /*114d0*/  LOP3.LUT R92, R92, 0x1, RZ, 0x3c, !PT ;  /* 0x000000015c5c7812 */ /* 0x000fe400078e3cff */
[----:B------:R-:W-:Y:S02]  /*114e0*/  LOP3.LUT R100, R100, 0x1, RZ, 0x3c, !PT ;  /* 0x0000000164647812 */ /* 0x000fe400078e3cff */
[----:B------:R-:W-:Y:S02]  /*114f0*/  LOP3.LUT R95, R95, 0x1, RZ, 0x3c, !PT ;  /* 0x000000015f5f7812 */ /* 0x000fe400078e3cff */
[----:B------:R-:W-:Y:S02]  /*11500*/  LOP3.LUT R94, R94, 0x1, RZ, 0x3c, !PT ;  /* 0x000000015e5e7812 */ /* 0x000fe400078e3cff */
[----:B------:R-:W-:Y:S01]  /*11510*/  LOP3.LUT R96, R96, 0x1, RZ, 0x3c, !PT ;  /* 0x0000000160607812 */ /* 0x000fe200078e3cff */
[----:B--2---:R-:W-:Y:S05]  /*11520*/  @!P0 BRA `(.L_x_128) ;  /* 0x0000006c00b48947 */ /* 0x004fea0003800000 */
.L_x_262:
[----:B0-----:R-:W0:Y:S01]  /*11530*/  LDS.128 R4, [R28+0x38280] ;  /* 0x038280001c047984 */ /* 0x001e220000000c00 */
[----:B------:R-:W-:Y:S02]  /*11540*/  R2UR UR4, R29 ;  /* 0x000000001d0472ca */ /* 0x000fe400000e0000 */
[C---:B------:R-:W-:Y:S01]  /*11550*/  ISETP.GT.U32.AND P0, PT, R93.reuse, 0x1, PT ;  /* 0x000000015d00780c */ /* 0x040fe20003f04070 */
[----:B------:R-:W2:Y:S01]  /*11560*/  LDS.128 R8, [R28+0x38290] ;  /* 0x038290001c087984 */ /* 0x000ea20000000c00 */
[----:B------:R-:W-:Y:S02]  /*11570*/  IADD3 R0, PT, PT, R93, -0x1, RZ ;  /* 0xffffffff5d007810 */ /* 0x000fe40007ffe0ff */
[----:B------:R-:W-:Y:S01]  /*11580*/  LOP3.LUT R101, R101, 0x1, RZ, 0x3c, !PT ;  /* 0x0000000165657812 */ /* 0x000fe200078e3cff */
[----:B------:R-:W3:Y:S01]  /*11590*/  LDS.128 R32, [R28+0x382a0] ;  /* 0x0382a0001c207984 */ /* 0x000ee20000000c00 */
[----:B------:R-:W-:-:S03]  /*115a0*/  MOV R93, R0 ;  /* 0x00000000005d7202 */ /* 0x000fc60000000f00 */
[----:B------:R-:W4:Y:S02]  /*115b0*/  LDS.128 R36, [R28+0x382b0] ;  /* 0x0382b0001c247984 */ /* 0x000f240000000c00 */
[----:B------:R-:W0:Y:S02]  /*115c0*/  LDTM.x16 R12, tmem[UR4+0x120] ;  /* 0x00012004000c79ee */ /* 0x000e240008240000 */
[----:B------:R-:W5:Y:S04]  /*115d0*/  LDS.128 R44, [R28+0x38300] ;  /* 0x038300001c2c7984 */ /* 0x000f680000000c00 */
[----:B------:R-:W1:Y:S04]  /*115e0*/  LDS.128 R48, [R28+0x38310] ;  /* 0x038310001c307984 */ /* 0x000e680000000c00 */
[----:B------:R-:W1:Y:S04]  /*115f0*/  LDS.128 R52, [R28+0x38320] ;  /* 0x038320001c347984 */ /* 0x000e680000000c00 */
[----:B------:R-:W1:Y:S01]  /*11600*/  LDS.128 R60, [R28+0x38330] ;  /* 0x038330001c3c7984 */ /* 0x000e620000000c00 */
[----:B0-----:R-:W-:-:S02]  /*11610*/  FADD2 R4, R12.F32x2.HI_LO, R4.F32x2.HI_LO ;  /* 0x000000040c04724b */ /* 0x001fc40000000000 */
[----:B-1----:R-:W-:Y:S02]  /*11620*/  FADD2 R2, R14.F32x2.HI_LO, R6.F32x2.HI_LO ;  /* 0x000000060e02724b */ /* 0x002fe40000000000 */
[----:B------:R-:W-:Y:S02]  /*11630*/  FMUL2 R64, R4.F32x2.HI_LO, R64.F32x2.HI_LO ;  /* 0x000000400440724a */ /* 0x000fe40000000000 */
[----:B------:R-:W-:Y:S02]  /*11640*/  FMUL2 R58, R2.F32x2.HI_LO, R58.F32x2.HI_LO ;  /* 0x0000003a023a724a */ /* 0x000fe40000000000 */
[----:B--2---:R-:W-:Y:S02]  /*11650*/  FADD2 R2, R16.F32x2.HI_LO, R8.F32x2.HI_LO ;  /* 0x000000081002724b */ /* 0x004fe40000000000 */
[----:B------:R-:W-:Y:S02]  /*11660*/  FADD2 R30, R18.F32x2.HI_LO, R10.F32x2.HI_LO ;  /* 0x0000000a121e724b */ /* 0x000fe40000000000 */
[----:B------:R-:W0:Y:S01]  /*11670*/  LDTM.x16 R4, tmem[UR4+0x140] ;  /* 0x00014004000479ee */ /* 0x000e220008240000 */
[----:B------:R-:W-:Y:S01]  /*11680*/  FMUL2 R56, R2.F32x2.HI_LO, R56.F32x2.HI_LO ;  /* 0x000000380238724a */ /* 0x000fe20000000000 */
[----:B------:R-:W-:Y:S01]  /*11690*/  NOP ;  /* 0x0000000000007918 */ /* 0x000fe20000000000 */
[----:B---3--:R-:W-:Y:S01]  /*116a0*/  FADD2 R2, R20.F32x2.HI_LO, R32.F32x2.HI_LO ;  /* 0x000000201402724b */ /* 0x008fe20000000000 */
[----:B0-----:R0:W-:Y:S01]  /*116b0*/  SYNCS.ARRIVE.TRANS64.RED.ART0 RZ, [R98+URZ], R125 ;  /* 0x0000007d62ff79a7 */ /* 0x0011e200085004ff */
[----:B------:R-:W-:-:S02]  /*116c0*/  FADD2 R22, R22.F32x2.HI_LO, R34.F32x2.HI_LO ;  /* 0x000000221616724b */ /* 0x000fc40000000000 */
[----:B------:R-:W-:Y:S02]  /*116d0*/  FMUL2 R42, R2.F32x2.HI_LO, R88.F32x2.HI_LO ;  /* 0x00000058022a724a */ /* 0x000fe40000000000 */
[----:B----4-:R-:W-:Y:S01]  /*116e0*/  FADD2 R2, R24.F32x2.HI_LO, R36.F32x2.HI_LO ;  /* 0x000000241802724b */ /* 0x010fe20000000000 */
[----:B------:R-:W-:Y:S01]  /*116f0*/  F2FP.F16.F32.PACK_AB R25, R59, R58 ;  /* 0x0000003a3b19723e */ /* 0x000fe200000000ff */
[----:B------:R-:W-:Y:S01]  /*11700*/  FMUL2 R40, R30.F32x2.HI_LO, R90.F32x2.HI_LO ;  /* 0x0000005a1e28724a */ /* 0x000fe20000000000 */
[----:B------:R-:W-:Y:S01]  /*11710*/  F2FP.F16.F32.PACK_AB R24, R65, R64 ;  /* 0x000000404118723e */ /* 0x000fe200000000ff */
[----:B------:R-:W-:Y:S02]  /*11720*/  FMUL2 R36, R2.F32x2.HI_LO, R84.F32x2.HI_LO ;  /* 0x000000540224724a */ /* 0x000fe40000000000 */
[----:B------:R-:W-:Y:S02]  /*11730*/  FMUL2 R22, R22.F32x2.HI_LO, R86.F32x2.HI_LO ;  /* 0x000000561616724a */ /* 0x000fe40000000000 */
[----:B------:R-:W-:Y:S01]  /*11740*/  FADD2 R20, R26.F32x2.HI_LO, R38.F32x2.HI_LO ;  /* 0x000000261a14724b */ /* 0x000fe20000000000 */
[----:B------:R-:W-:-:S02]  /*11750*/  F2FP.F16.F32.PACK_AB R27, R41, R40 ;  /* 0x00000028291b723e */ /* 0x000fc400000000ff */
[----:B------:R-:W-:Y:S01]  /*11760*/  F2FP.F16.F32.PACK_AB R26, R57, R56 ;  /* 0x00000038391a723e */ /* 0x000fe200000000ff */
[----:B-----5:R-:W-:-:S04]  /*11770*/  FADD2 R4, R4.F32x2.HI_LO, R44.F32x2.HI_LO ;  /* 0x0000002c0404724b */ /* 0x020fc80000000000 */
[----:B------:R0:W-:Y:S01]  /*11780*/  STS.128 [R106], R24 ;  /* 0x000000186a007388 */ /* 0x0001e20000000c00 */
[----:B------:R-:W-:Y:S02]  /*11790*/  FADD2 R2, R6.F32x2.HI_LO, R46.F32x2.HI_LO ;  /* 0x0000002e0602724b */ /* 0x000fe40000000000 */
[----:B------:R-:W-:Y:S02]  /*117a0*/  FMUL2 R34, R4.F32x2.HI_LO, R78.F32x2.HI_LO ;  /* 0x0000004e0422724a */ /* 0x000fe40000000000 */
[----:B------:R-:W-:Y:S02]  /*117b0*/  FMUL2 R30, R2.F32x2.HI_LO, R72.F32x2.HI_LO ;  /* 0x00000048021e724a */ /* 0x000fe40000000000 */
[----:B------:R-:W-:Y:S01]  /*117c0*/  FADD2 R4, R8.F32x2.HI_LO, R48.F32x2.HI_LO ;  /* 0x000000300804724b */ /* 0x000fe20000000000 */
[----:B------:R-:W-:Y:S01]  /*117d0*/  F2FP.F16.F32.PACK_AB R8, R35, R34 ;  /* 0x000000222308723e */ /* 0x000fe200000000ff */
[----:B------:R-:W-:Y:S01]  /*117e0*/  FADD2 R2, R10.F32x2.HI_LO, R50.F32x2.HI_LO ;  /* 0x000000320a02724b */ /* 0x000fe20000000000 */
[----:B------:R-:W-:Y:S01]  /*117f0*/  F2FP.F16.F32.PACK_AB R9, R31, R30 ;  /* 0x0000001e1f09723e */ /* 0x000fe200000000ff */
[----:B------:R-:W-:-:S02]  /*11800*/  FMUL2 R32, R4.F32x2.HI_LO, R76.F32x2.HI_LO ;  /* 0x0000004c0420724a */ /* 0x000fc40000000000 */
[----:B------:R-:W-:Y:S02]  /*11810*/  FMUL2 R10, R2.F32x2.HI_LO, R70.F32x2.HI_LO ;  /* 0x00000046020a724a */ /* 0x000fe40000000000 */
[----:B------:R-:W-:Y:S01]  /*11820*/  FADD2 R4, R12.F32x2.HI_LO, R52.F32x2.HI_LO ;  /* 0x000000340c04724b */ /* 0x000fe20000000000 */
[----:B------:R-:W-:Y:S01]  /*11830*/  F2FP.F16.F32.PACK_AB R13, R23, R22 ;  /* 0x00000016170d723e */ /* 0x000fe200000000ff */
[----:B------:R-:W-:Y:S01]  /*11840*/  FADD2 R2, R14.F32x2.HI_LO, R54.F32x2.HI_LO ;  /* 0x000000360e02724b */ /* 0x000fe20000000000 */
[----:B------:R-:W-:Y:S01]  /*11850*/  F2FP.F16.F32.PACK_AB R12, R43, R42 ;  /* 0x0000002a2b0c723e */ /* 0x000fe200000000ff */
[----:B------:R-:W-:Y:S01]  /*11860*/  FMUL2 R6, R20.F32x2.HI_LO, R82.F32x2.HI_LO ;  /* 0x000000521406724a */ /* 0x000fe20000000000 */
[----:B------:R-:W-:Y:S01]  /*11870*/  F2FP.F16.F32.PACK_AB R14, R37, R36 ;  /* 0x00000024250e723e */ /* 0x000fe200000000ff */
[----:B------:R-:W-:Y:S01]  /*11880*/  FMUL2 R22, R4.F32x2.HI_LO, R74.F32x2.HI_LO ;  /* 0x0000004a0416724a */ /* 0x000fe20000000000 */
[----:B------:R-:W-:Y:S01]  /*11890*/  F2FP.F16.F32.PACK_AB R11, R11, R10 ;  /* 0x0000000a0b0b723e */ /* 0x000fe200000000ff */
[----:B------:R-:W-:Y:S01]  /*118a0*/  FMUL2 R20, R2.F32x2.HI_LO, R68.F32x2.HI_LO ;  /* 0x000000440214724a */ /* 0x000fe20000000000 */
[----:B------:R-:W-:Y:S01]  /*118b0*/  F2FP.F16.F32.PACK_AB R15, R7, R6 ;  /* 0x00000006070f723e */ /* 0x000fe200000000ff */
[----:B------:R-:W-:Y:S01]  /*118c0*/  FADD2 R4, R18.F32x2.HI_LO, R62.F32x2.HI_LO ;  /* 0x0000003e1204724b */ /* 0x000fe20000000000 */
[----:B------:R-:W-:Y:S01]  /*118d0*/  F2FP.F16.F32.PACK_AB R10, R33, R32 ;  /* 0x00000020210a723e */ /* 0x000fe200000000ff */
[----:B------:R-:W-:-:S02]  /*118e0*/  FADD2 R2, R16.F32x2.HI_LO, R60.F32x2.HI_LO ;  /* 0x0000003c1002724b */ /* 0x000fc40000000000 */
[----:B------:R-:W-:Y:S01]  /*118f0*/  FMUL2 R6, R4.F32x2.HI_LO, R66.F32x2.HI_LO ;  /* 0x000000420406724a */ /* 0x000fe20000000000 */
[----:B------:R-:W-:Y:S01]  /*11900*/  F2FP.F16.F32.PACK_AB R5, R21, R20 ;  /* 0x000000141505723e */ /* 0x000fe200000000ff */
[----:B------:R-:W-:Y:S01]  /*11910*/  FMUL2 R2, R2.F32x2.HI_LO, R80.F32x2.HI_LO ;  /* 0x000000500202724a */ /* 0x000fe20000000000 */
[----:B------:R-:W-:Y:S01]  /*11920*/  F2FP.F16.F32.PACK_AB R4, R23, R22 ;  /* 0x000000161704723e */ /* 0x000fe200000000ff */
[----:B------:R0:W-:Y:S01]  /*11930*/  STS.128 [R105], R12 ;  /* 0x0000000c69007388 */ /* 0x0001e20000000c00 */
[----:B------:R-:W-:Y:S02]  /*11940*/  F2FP.F16.F32.PACK_AB R7, R7, R6 ;  /* 0x000000060707723e */ /* 0x000fe400000000ff */
[----:B------:R-:W-:Y:S01]  /*11950*/  F2FP.F16.F32.PACK_AB R6, R3, R2 ;  /* 0x000000020306723e */ /* 0x000fe200000000ff */
[----:B------:R0:W-:Y:S04]  /*11960*/  STS.128 [R111], R8 ;  /* 0x000000086f007388 */ /* 0x0001e80000000c00 */
        /* <DEDUP_REMOVED lines=9> */
[----:B------:R0:W-:Y:S01]  /*11a00*/  SYNCS.ARRIVE.TRANS64.ART0 RZ, [R112+URZ+0x78], R125 ;  /* 0x0000787d70ff79a7 */ /* 0x0001e200085000ff */
[----:B------:R-:W-:Y:S05]  /*11a10*/  @P0 BRA `(.L_x_129) ;  /* 0xfffffff400000947 */ /* 0x000fea000383ffff */
[----:B------:R-:W2:Y:S01]  /*11a20*/  LDL R119, [R1+0xec] ;  /* 0x0000ec0001777983 */ /* 0x000ea20000100800 */
[----:B------:R-:W1:Y:S01]  /*11a30*/  SYNCS.PHASECHK.TRANS64.TRYWAIT P0, [R112+URZ+0xc0], RZ ;  /* 0x0000c0ff700075a7 */ /* 0x000e6200080011ff */
[----:B------:R-:W-:Y:S01]  /*11a40*/  IADD3 R103, PT, PT, R114, R115, R117 ;  /* 0x0000007372677210 */ /* 0x000fe20007ffe075 */
[----:B------:R-:W-:Y:S01]  /*11a50*/  IMAD.SHL.U32 R102, R118, 0x20, RZ ;  /* 0x0000002076667824 */ /* 0x000fe200078e00ff */
[----:B------:R-:W3:Y:S01]  /*11a60*/  S2R R2, SR_CTAID.Y ;  /* 0x0000000000027919 */ /* 0x000ee20000002600 */
[----:B------:R-:W4:Y:S08]  /*11a70*/  LDC R3, c[0x0][0x88c] ;  /* 0x00022300ff037b82 */ /* 0x000f300000000800 */
[----:B0-----:R-:W0:Y:S08]  /*11a80*/  LDC R4, c[0x0][0x83c] ;  /* 0x00020f00ff047b82 */ /* 0x001e300000000800 */
[----:B------:R-:W0:Y:S01]  /*11a90*/  S2UR UR4, SR_CTAID.Z ;  /* 0x00000000000479c3 */ /* 0x000e220000002700 */
[----:B---3--:R-:W-:Y:S01]  /*11aa0*/  IMAD.SHL.U32 R120, R2, 0x100, RZ ;  /* 0x0000010002787824 */ /* 0x008fe200078e00ff */
[----:B----4-:R-:W-:Y:S01]  /*11ab0*/  ISETP.GE.AND P4, PT, R114, R3, PT ;  /* 0x000000037200720c */ /* 0x010fe20003f86270 */
[----:B--2---:R-:W-:-:S05]  /*11ac0*/  IMAD.SHL.U32 R0, R119, 0x8000, RZ ;  /* 0x0000800077007824 */ /* 0x004fca00078e00ff */
[----:B------:R-:W-:-:S04]  /*11ad0*/  LOP3.LUT R0, R0, 0x18000, RZ, 0xe2, !PT ;  /* 0x0001800000007812 */ /* 0x000fc800078ee2ff */
[----:B------:R-:W-:Y:S01]  /*11ae0*/  LEA R3, R115, R0, 0xa ;  /* 0x0000000073037211 */ /* 0x000fe200078e50ff */
[----:B0-----:R-:W-:Y:S01]  /*11af0*/  IMAD R0, R4, UR4, R120 ;  /* 0x0000000404007c24 */ /* 0x001fe2000f8e0278 */
[----:B-1----:R-:W-:Y:S06]  /*11b00*/  @!P0 BRA `(.L_x_130) ;  /* 0x0000006800588947 */ /* 0x002fec0003800000 */
.L_x_263:
[----:B------:R-:W1:Y:S01]  /*11b10*/  S2R R2, SR_CTAID.X ;  /* 0x0000000000027919 */ /* 0x000e620000002500 */
[----:B------:R-:W-:Y:S02]  /*11b20*/  LOP3.LUT R102, R102, 0x20, RZ, 0xe2, !PT ;  /* 0x0000002066667812 */ /* 0x000fe400078ee2ff */
[----:B-1----:R-:W-:Y:S01]  /*11b30*/  LEA R2, R2, R0, 0x11 ;  /* 0x0000000002027211 */ /* 0x002fe200078e88ff */
[----:B------:R-:W-:Y:S06]  /*11b40*/  @P4 BRA `(.L_x_131) ;  /* 0x0000002000d04947 */ /* 0x000fec0003800000 */
[----:B------:R-:W-:Y:S01]  /*11b50*/  IADD3 R0, PT, PT, R113, UR10, R116 ;  /* 0x0000000a71007c10 */ /* 0x000fe2000fffe074 */
[----:B------:R-:W1:Y:S01]  /*11b60*/  LDC R121, c[0x0][0x890] ;  /* 0x00022400ff797b82 */ /* 0x000e620000000800 */
[----:B------:R-:W-:Y:S01]  /*11b70*/  IADD3 R3, P1, P0, R2, R3, R102 ;  /* 0x0000000302037210 */ /* 0x000fe2000783e066 */
[----:B------:R-:W-:Y:S01]  /*11b80*/  BSSY.RECONVERGENT B0, `(.L_x_132) ;  /* 0x00000f0000007945 */ /* 0x000fe20003800200 */
[C---:B------:R-:W-:Y:S02]  /*11b90*/  R2UR UR8, R0.reuse ;  /* 0x00000000000872ca */ /* 0x040fe400000e0000 */
[----:B------:R-:W-:Y:S02]  /*11ba0*/  SHF.R.S32.HI R6, RZ, 0x1f, R2 ;  /* 0x0000001fff067819 */ /* 0x000fe40000011402 */
[C---:B------:R-:W-:Y:S01]  /*11bb0*/  R2UR UR7, R0.reuse ;  /* 0x00000000000772ca */ /* 0x040fe200000e0000 */
[----:B------:R-:W2:Y:S01]  /*11bc0*/  LDC R122, c[0x0][0x88c] ;  /* 0x00022300ff7a7b82 */ /* 0x000ea20000000800 */
[----:B------:R-:W-:-:S02]  /*11bd0*/  R2UR UR6, R0 ;  /* 0x00000000000672ca */ /* 0x000fc400000e0000 */
[----:B------:R-:W-:Y:S02]  /*11be0*/  R2UR UR4, R0 ;  /* 0x00000000000472ca */ /* 0x000fe400000e0000 */
[----:B------:R-:W-:-:S03]  /*11bf0*/  IADD3.X R0, PT, PT, R6, RZ, RZ, P1, P0 ;  /* 0x000000ff06007210 */ /* 0x000fc60000fe04ff */
[----:B------:R-:W3:Y:S01]  /*11c00*/  LDTM.x32 R8, tmem[UR8] ;  /* 0x00000008000879ee */ /* 0x000ee200082c0000 */
[----:B------:R-:W4:Y:S03]  /*11c10*/  LDC.64 R4, c[0x0][0x828] ;  /* 0x00020a00ff047b82 */ /* 0x000f260000000a00 */
[----:B------:R-:W0:Y:S01]  /*11c20*/  LDTM.x32 R68, tmem[UR7+0x40] ;  /* 0x00004007004479ee */ /* 0x000e2200082c0000 */
[----:B-1----:R-:W-:-:S04]  /*11c30*/  ISETP.GE.AND P0, PT, R102, R121, PT ;  /* 0x000000796600720c */ /* 0x002fc80003f06270 */
[----:B--2---:R-:W-:Y:S01]  /*11c40*/  ISETP.GE.OR P0, PT, R103, R122, P0 ;  /* 0x0000007a6700720c */ /* 0x004fe20000706670 */
[----:B---3--:R-:W-:Y:S01]  /*11c50*/  STL.64 [R1], R8 ;  /* 0x0000000801007387 */ /* 0x008fe20000100a00 */
[----:B----4-:R-:W-:Y:S01]  /*11c60*/  IADD3 R2, P3, P2, R3, R4, R3 ;  /* 0x0000000403027210 */ /* 0x010fe20007a7e003 */
[----:B------:R-:W-:Y:S02]  /*11c70*/  IMAD.MOV.U32 R119, RZ, RZ, R12 ;  /* 0x000000ffff777224 */ /* 0x000fe400078e000c */
[----:B------:R-:W-:Y:S01]  /*11c80*/  STL.64 [R1+0x8], R10 ;  /* 0x0000080a01007387 */ /* 0x000fe20000100a00 */
[----:B------:R-:W-:-:S03]  /*11c90*/  IADD3.X R3, PT, PT, R0, R5, R0, P3, P2 ;  /* 0x0000000500037210 */ /* 0x000fc60001fe4400 */
[----:B------:R-:W-:Y:S04]  /*11ca0*/  STL.64 [R1+0x10], R12 ;  /* 0x0000100c01007387 */ /* 0x000fe80000100a00 */
        /* <DEDUP_REMOVED lines=12> */
[----:B------:R1:W-:Y:S02]  /*11d70*/  STL.64 [R1+0x78], R38 ;  /* 0x0000782601007387 */ /* 0x0003e40000100a00 */
[----:B-1----:R-:W1:Y:S01]  /*11d80*/  LDTM.x32 R36, tmem[UR6+0x80] ;  /* 0x00008006002479ee */ /* 0x002e6200082c0000 */
[----:B------:R-:W2:Y:S01]  /*11d90*/  LDTM.x32 R4, tmem[UR4+0xc0] ;  /* 0x0000c004000479ee */ /* 0x000ea200082c0000 */
[----:B0-----:R-:W-:Y:S05]  /*11da0*/  @P0 BRA `(.L_x_133) ;  /* 0x0000000c00340947 */ /* 0x001fea0003800000 */
[----:B--2---:R0:W-:Y:S04]  /*11db0*/  STL [R1+0x168], R32 ;  /* 0x0001682001007387 */ /* 0x0041e80000100800 */
[----:B0-----:R-:W2:Y:S04]  /*11dc0*/  LDL.LU R32, [R1+0x7c] ;  /* 0x00007c0001207983 */ /* 0x001ea80000300800 */
[----:B------:R0:W-:Y:S04]  /*11dd0*/  STL [R1+0x164], R31 ;  /* 0x0001641f01007387 */ /* 0x0001e80000100800 */
[----:B0-----:R-:W2:Y:S04]  /*11de0*/  LDL.LU R31, [R1+0x78] ;  /* 0x00007800011f7983 */ /* 0x001ea80000300800 */
[----:B------:R0:W-:Y:S04]  /*11df0*/  STL [R1+0x160], R30 ;  /* 0x0001601e01007387 */ /* 0x0001e80000100800 */
[----:B0-----:R-:W3:Y:S04]  /*11e00*/  LDL.LU R30, [R1+0x74] ;  /* 0x00007400011e7983 */ /* 0x001ee80000300800 */
[----:B------:R0:W-:Y:S04]  /*11e10*/  STL [R1+0x15c], R29 ;  /* 0x00015c1d01007387 */ /* 0x0001e80000100800 */
[----:B0-----:R-:W3:Y:S04]  /*11e20*/  LDL.LU R29, [R1+0x70] ;  /* 0x00007000011d7983 */ /* 0x001ee80000300800 */
[----:B------:R0:W-:Y:S04]  /*11e30*/  STL [R1+0x158], R28 ;  /* 0x0001581c01007387 */ /* 0x0001e80000100800 */
[----:B0-----:R-:W4:Y:S04]  /*11e40*/  LDL.LU R28, [R1+0x6c] ;  /* 0x00006c00011c7983 */ /* 0x001f280000300800 */
[----:B------:R0:W-:Y:S04]  /*11e50*/  STL [R1+0x154], R27 ;  /* 0x0001541b01007387 */ /* 0x0001e80000100800 */
[----:B0-----:R-:W4:Y:S04]  /*11e60*/  LDL.LU R27, [R1+0x68] ;  /* 0x00006800011b7983 */ /* 0x001f280000300800 */
[----:B------:R0:W-:Y:S04]  /*11e70*/  STL [R1+0x150], R26 ;  /* 0x0001501a01007387 */ /* 0x0001e80000100800 */
[----:B0-----:R-:W2:Y:S04]  /*11e80*/  LDL.LU R26, [R1+0x64] ;  /* 0x00006400011a7983 */ /* 0x001ea80000300800 */
        /* <DEDUP_REMOVED lines=23> */
[----:B0-----:R-:W4:Y:S04]  /*12000*/  LDL.LU R14, [R1+0x2c] ;  /* 0x00002c00010e7983 */ /* 0x001f280000300800 */
        /* <DEDUP_REMOVED lines=13> */
[----:B0-----:R-:W4:Y:S04]  /*120e0*/  LDL.LU R7, [R1] ;  /* 0x0000000001077983 */ /* 0x001f280000300800 */
[----:B------:R0:W-:Y:S04]  /*120f0*/  STL [R1+0x100], R6 ;  /* 0x0001000601007387 */ /* 0x0001e80000100800 */
[----:B0-----:R-:W4:Y:S04]  /*12100*/  LDL.LU R6, [R1+0xc] ;  /* 0x00000c0001067983 */ /* 0x001f280000300800 */
[----:B------:R-:W4:Y:S04]  /*12110*/  LDL.LU R121, [R1+0x8] ;  /* 0x0000080001797983 */ /* 0x000f280000300800 */
[----:B------:R-:W4:Y:S04]  /*12120*/  LDL.LU R120, [R1+0x14] ;  /* 0x0000140001787983 */ /* 0x000f280000300800 */
[----:B------:R0:W-:Y:S04]  /*12130*/  STL.64 [R1+0xf8], R4 ;  /* 0x0000f80401007387 */ /* 0x0001e80000100a00 */
[----:B0-----:R-:W4:Y:S04]  /*12140*/  LDL.LU R4, [R1+0x34] ;  /* 0x0000340001047983 */ /* 0x001f280000300800 */
[----:B------:R-:W4:Y:S01]  /*12150*/  LDL.LU R5, [R1+0x30] ;  /* 0x0000300001057983 */ /* 0x000f220000300800 */
[----:B--2---:R-:W-:-:S02]  /*12160*/  F2FP.F16.F32.PACK_AB R118, R32, R31 ;  /* 0x0000001f2076723e */ /* 0x004fc400000000ff */
[----:B---3--:R-:W-:Y:S01]  /*12170*/  F2FP.F16.F32.PACK_AB R117, R30, R29 ;  /* 0x0000001d1e75723e */ /* 0x008fe200000000ff */
[----:B------:R0:W5:Y:S01]  /*12180*/  LDL.LU R32, [R1+0x168] ;  /* 0x0001680001207983 */ /* 0x0001620000300800 */
[----:B----4-:R-:W-:-:S03]  /*12190*/  F2FP.F16.F32.PACK_AB R116, R28, R27 ;  /* 0x0000001b1c74723e */ /* 0x010fc600000000ff */
[----:B------:R0:W5:Y:S01]  /*121a0*/  LDL.LU R31, [R1+0x164] ;  /* 0x00016400011f7983 */ /* 0x0001620000300800 */
[----:B------:R-:W-:-:S03]  /*121b0*/  F2FP.F16.F32.PACK_AB R115, R26, R25 ;  /* 0x000000191a73723e */ /* 0x000fc600000000ff */
[----:B------:R0:W5:Y:S04]  /*121c0*/  LDL.LU R30, [R1+0x160] ;  /* 0x00016000011e7983 */ /* 0x0001680000300800 */
        /* <DEDUP_REMOVED lines=18> */
[----:B------:R0:W5:Y:S04]  /*122f0*/  LDL.LU R17, [R1+0x12c] ;  /* 0x00012c0001117983 */ /* 0x0001680000300800 */
[----:B------:R0:W5:Y:S04]  /*12300*/  LDL.LU R16, [R1+0x128] ;  /* 0x0001280001107983 */ /* 0x0001680000300800 */
[----:B------:R0:W5:Y:S04]  /*12310*/  LDL.LU R15, [R1+0x124] ;  /* 0x00012400010f7983 */ /* 0x0001680000300800 */
        /* <DEDUP_REMOVED lines=12> */
[----:B------:R0:W5:Y:S01]  /*123e0*/  LDL.LU R6, [R1+0x100] ;  /* 0x0001000001067983 */ /* 0x0001620000300800 */
[----:B------:R-:W3:Y:S01]  /*123f0*/  LDC R121, c[0x0][0x890] ;  /* 0x00022400ff797b82 */ /* 0x000ee20000000800 */
[----:B------:R-:W-:-:S07]  /*12400*/  F2FP.F16.F32.PACK_AB R109, R4, R5 ;  /* 0x00000005046d723e */ /* 0x000fce00000000ff */
[----:B------:R-:W2:Y:S02]  /*12410*/  LDC.64 R4, c[0x0][0x358] ;  /* 0x0000d600ff047b82 */ /* 0x000ea40000000a00 */
[C---:B--2---:R-:W-:Y:S02]  /*12420*/  R2UR UR10, R4.reuse ;  /* 0x00000000040a72ca */ /* 0x044fe400000e0000 */
[C---:B------:R-:W-:Y:S02]  /*12430*/  R2UR UR11, R5.reuse ;  /* 0x00000000050b72ca */ /* 0x040fe400000e0000 */
        /* <DEDUP_REMOVED lines=10> */
[----:B------:R-:W-:Y:S02]  /*124e0*/  R2UR UR12, R4 ;  /* 0x00000000040c72ca */ /* 0x000fe400000e0000 */
[----:B------:R-:W-:Y:S02]  /*124f0*/  R2UR UR13, R5 ;  /* 0x00000000050d72ca */ /* 0x000fe400000e0000 */
[----:B------:R0:W5:Y:S04]  /*12500*/  LDL.LU.64 R4, [R1+0xf8] ;  /* 0x0000f80001047983 */ /* 0x0001680000300a00 */
[----:B------:R2:W-:Y:S01]  /*12510*/  STG.E.U16 desc[UR10][R2.64], R105 ;  /* 0x0000006902007986 */ /* 0x0005e2000c10150a */
[----:B------:R-:W-:Y:S01]  /*12520*/  F2FP.F16.F32.PACK_AB R0, R120, R119 ;  /* 0x000000777800723e */ /* 0x000fe200000000ff */
[----:B------:R-:W-:-:S02]  /*12530*/  IMAD.MOV.U32 R119, RZ, RZ, R104 ;  /* 0x000000ffff777224 */ /* 0x000fc400078e0068 */
[----:B------:R-:W-:Y:S01]  /*12540*/  STG.E.U16 desc[UR8][R2.64+0x4], R104 ;  /* 0x0000046802007986 */ /* 0x000fe2000c101508 */
[----:B--2---:R-:W-:-:S05]  /*12550*/  SHF.R.U32.HI R105, RZ, 0x10, R105 ;  /* 0x00000010ff697819 */ /* 0x004fca0000011669 */
[----:B------:R2:W-:Y:S04]  /*12560*/  STG.E.U16 desc[UR18][R2.64+0x2], R105 ;  /* 0x0000026902007986 */ /* 0x0005e8000c101512 */
[----:B------:R-:W-:Y:S01]  /*12570*/  STG.E.U16 desc[UR14][R2.64+0x14], R108 ;  /* 0x0000146c02007986 */ /* 0x000fe2000c10150e */
[----:B--2---:R-:W2:Y:S03]  /*12580*/  LDC.64 R104, c[0x0][0x358] ;  /* 0x0000d600ff687b82 */ /* 0x004ea60000000a00 */
[----:B------:R-:W-:Y:S04]  /*12590*/  STG.E.U16 desc[UR12][R2.64+0x18], R109 ;  /* 0x0000186d02007986 */ /* 0x000fe8000c10150c */
[----:B------:R-:W-:Y:S04]  /*125a0*/  STG.E.U16 desc[UR14][R2.64+0x2c], R114 ;  /* 0x00002c7202007986 */ /* 0x000fe8000c10150e */
[----:B------:R-:W-:Y:S04]  /*125b0*/  STG.E.U16 desc[UR12][R2.64+0x30], R115 ;  /* 0x0000307302007986 */ /* 0x000fe8000c10150c */
[----:B------:R-:W-:Y:S04]  /*125c0*/  STG.E.U16 desc[UR6][R2.64+0x8], R0 ;  /* 0x0000080002007986 */ /* 0x000fe8000c101506 */
[----:B------:R-:W-:Y:S01]  /*125d0*/  STG.E.U16 desc[UR10][R2.64+0x1c], R110 ;  /* 0x00001c6e02007986 */ /* 0x000fe2000c10150a */
[----:B--2---:R-:W-:-:S02]  /*125e0*/  R2UR UR14, R104 ;  /* 0x00000000680e72ca */ /* 0x004fc400000e0000 */
[C---:B------:R-:W-:Y:S02]  /*125f0*/  R2UR UR15, R105.reuse ;  /* 0x00000000690f72ca */ /* 0x040fe400000e0000 */
[C---:B------:R-:W-:Y:S02]  /*12600*/  R2UR UR12, R104.reuse ;  /* 0x00000000680c72ca */ /* 0x040fe400000e0000 */
[----:B------:R-:W-:Y:S01]  /*12610*/  R2UR UR13, R105 ;  /* 0x00000000690d72ca */ /* 0x000fe200000e0000 */
[----:B------:R-:W-:Y:S04]  /*12620*/  STG.E.U16 desc[UR8][R2.64+0x20], R111 ;  /* 0x0000206f02007986 */ /* 0x000fe8000c101508 */
[----:B------:R-:W-:Y:S04]  /*12630*/  STG.E.U16 desc[UR6][R2.64+0x24], R112 ;  /* 0x0000247002007986 */ /* 0x000fe8000c101506 */
[----:B------:R-:W-:Y:S01]  /*12640*/  STG.E.U16 desc[UR10][R2.64+0x34], R116 ;  /* 0x0000347402007986 */ /* 0x000fe2000c10150a */
[----:B------:R-:W-:-:S02]  /*12650*/  R2UR UR10, R104 ;  /* 0x00000000680a72ca */ /* 0x000fc400000e0000 */
[C---:B------:R-:W-:Y:S01]  /*12660*/  R2UR UR11, R105.reuse ;  /* 0x00000000690b72ca */ /* 0x040fe200000e0000 */
[----:B------:R-:W-:Y:S01]  /*12670*/  STG.E.U16 desc[UR8][R2.64+0x38], R117 ;  /* 0x0000387502007986 */ /* 0x000fe2000c101508 */
[C---:B------:R-:W-:Y:S02]  /*12680*/  R2UR UR8, R104.reuse ;  /* 0x00000000680872ca */ /* 0x040fe400000e0000 */
[C---:B------:R-:W-:Y:S01]  /*12690*/  R2UR UR9, R105.reuse ;  /* 0x00000000690972ca */ /* 0x040fe200000e0000 */
[----:B------:R-:W-:Y:S01]  /*126a0*/  STG.E.U16 desc[UR6][R2.64+0x3c], R118 ;  /* 0x00003c7602007986 */ /* 0x000fe2000c101506 */
[----:B------:R-:W-:Y:S01]  /*126b0*/  R2UR UR6, R104 ;  /* 0x00000000680672ca */ /* 0x000fe200000e0000 */
[----:B------:R-:W-:Y:S01]  /*126c0*/  IMAD.MOV.U32 R104, RZ, RZ, R107 ;  /* 0x000000ffff687224 */ /* 0x000fe200078e006b */
[----:B------:R-:W-:Y:S01]  /*126d0*/  R2UR UR7, R105 ;  /* 0x00000000690772ca */ /* 0x000fe200000e0000 */
[----:B------:R2:W-:Y:S01]  /*126e0*/  STG.E.U16 desc[UR18][R2.64+0xc], R106 ;  /* 0x00000c6a02007986 */ /* 0x0005e2000c101512 */
[----:B------:R-:W-:-:S03]  /*126f0*/  IMAD.MOV.U32 R105, RZ, RZ, R106 ;  /* 0x000000ffff697224 */ /* 0x000fc600078e006a */
[----:B------:R4:W-:Y:S01]  /*12700*/  STG.E.U16 desc[UR16][R2.64+0x10], R107 ;  /* 0x0000106b02007986 */ /* 0x0009e2000c101510 */
[----:B--2---:R-:W-:Y:S02]  /*12710*/  SHF.R.U32.HI R106, RZ, 0x10, R0 ;  /* 0x00000010ff6a7819 */ /* 0x004fe40000011600 */
[----:B----4-:R-:W-:-:S03]  /*12720*/  SHF.R.U32.HI R107, RZ, 0x10, R119 ;  /* 0x00000010ff6b7819 */ /* 0x010fc60000011677 */
[----:B------:R-:W-:Y:S04]  /*12730*/  STG.E.U16 desc[UR12][R2.64+0xa], R106 ;  /* 0x00000a6a02007986 */ /* 0x000fe8000c10150c */
[----:B------:R2:W-:Y:S01]  /*12740*/  STG.E.U16 desc[UR14][R2.64+0x6], R107 ;  /* 0x0000066b02007986 */ /* 0x0005e2000c10150e */
[----:B------:R-:W-:Y:S02]  /*12750*/  SHF.R.U32.HI R105, RZ, 0x10, R105 ;  /* 0x00000010ff697819 */ /* 0x000fe40000011669 */
[----:B------:R-:W-:Y:S02]  /*12760*/  SHF.R.U32.HI R104, RZ, 0x10, R104 ;  /* 0x00000010ff687819 */ /* 0x000fe40000011668 */
[----:B------:R-:W-:Y:S01]  /*12770*/  SHF.R.U32.HI R0, RZ, 0x10, R108 ;  /* 0x00000010ff007819 */ /* 0x000fe2000001166c */
[----:B--2---:R-:W2:Y:S01]  /*12780*/  LDC.64 R106, c[0x0][0x358] ;  /* 0x0000d600ff6a7b82 */ /* 0x004ea20000000a00 */
[----:B------:R4:W-:Y:S04]  /*12790*/  STG.E.U16 desc[UR10][R2.64+0xe], R105 ;  /* 0x00000e6902007986 */ /* 0x0009e8000c10150a */
[----:B------:R1:W-:Y:S04]  /*127a0*/  STG.E.U16 desc[UR8][R2.64+0x12], R104 ;  /* 0x0000126802007986 */ /* 0x0003e8000c101508 */
[----:B------:R0:W-:Y:S01]  /*127b0*/  STG.E.U16 desc[UR6][R2.64+0x16], R0 ;  /* 0x0000160002007986 */ /* 0x0001e2000c101506 */
[----:B--2---:R-:W-:-:S02]  /*127c0*/  R2UR UR15, R107 ;  /* 0x000000006b0f72ca */ /* 0x004fc400000e0000 */
[C---:B------:R-:W-:Y:S02]  /*127d0*/  R2UR UR13, R107.reuse ;  /* 0x000000006b0d72ca */ /* 0x040fe400000e0000 */
[C---:B------:R-:W-:Y:S02]  /*127e0*/  R2UR UR11, R107.reuse ;  /* 0x000000006b0b72ca */ /* 0x040fe400000e0000 */
[C---:B------:R-:W-:Y:S02]  /*127f0*/  R2UR UR9, R107.reuse ;  /* 0x000000006b0972ca */ /* 0x040fe400000e0000 */
[----:B------:R-:W-:Y:S02]  /*12800*/  R2UR UR7, R107 ;  /* 0x000000006b0772ca */ /* 0x000fe400000e0000 */
[----:B------:R-:W-:Y:S02]  /*12810*/  SHF.R.U32.HI R107, RZ, 0x10, R109 ;  /* 0x00000010ff6b7819 */ /* 0x000fe4000001166d */
[----:B------:R-:W2:Y:S01]  /*12820*/  LDC.64 R108, c[0x0][0x358] ;  /* 0x0000d600ff6c7b82 */ /* 0x000ea20000000a00 */
[----:B------:R-:W-:-:S02]  /*12830*/  R2UR UR14, R106 ;  /* 0x000000006a0e72ca */ /* 0x000fc400000e0000 */
[C---:B------:R-:W-:Y:S02]  /*12840*/  R2UR UR12, R106.reuse ;  /* 0x000000006a0c72ca */ /* 0x040fe400000e0000 */
[C---:B------:R-:W-:Y:S02]  /*12850*/  R2UR UR10, R106.reuse ;  /* 0x000000006a0a72ca */ /* 0x040fe400000e0000 */
[C---:B------:R-:W-:Y:S02]  /*12860*/  R2UR UR8, R106.reuse ;  /* 0x000000006a0872ca */ /* 0x040fe400000e0000 */
[----:B------:R-:W-:Y:S02]  /*12870*/  R2UR UR6, R106 ;  /* 0x000000006a0672ca */ /* 0x000fe400000e0000 */
[----:B------:R-:W-:Y:S02]  /*12880*/  SHF.R.U32.HI R106, RZ, 0x10, R110 ;  /* 0x00000010ff6a7819 */ /* 0x000fe4000001166e */
[----:B----4-:R-:W-:-:S02]  /*12890*/  SHF.R.U32.HI R105, RZ, 0x10, R111 ;  /* 0x00000010ff697819 */ /* 0x010fc4000001166f */
[----:B-1----:R-:W-:Y:S02]  /*128a0*/  SHF.R.U32.HI R104, RZ, 0x10, R112 ;  /* 0x00000010ff687819 */ /* 0x002fe40000011670 */
[----:B0-----:R-:W-:Y:S01]  /*128b0*/  SHF.R.U32.HI R0, RZ, 0x10, R113 ;  /* 0x00000010ff007819 */ /* 0x001fe20000011671 */
[----:B------:R0:W-:Y:S04]  /*128c0*/  STG.E.U16 desc[UR14][R2.64+0x1a], R107 ;  /* 0x00001a6b02007986 */ /* 0x0001e8000c10150e */
[----:B------:R1:W-:Y:S01]  /*128d0*/  STG.E.U16 desc[UR12][R2.64+0x1e], R106 ;  /* 0x00001e6a02007986 */ /* 0x0003e2000c10150c */
[----:B--2---:R-:W-:-:S03]  /*128e0*/  R2UR UR14, R108 ;  /* 0x000000006c0e72ca */ /* 0x004fc600000e0000 */
[----:B------:R2:W-:Y:S01]  /*128f0*/  STG.E.U16 desc[UR10][R2.64+0x22], R105 ;  /* 0x0000226902007986 */ /* 0x0005e2000c10150a */
[C---:B------:R-:W-:Y:S02]  /*12900*/  R2UR UR15, R109.reuse ;  /* 0x000000006d0f72ca */ /* 0x040fe400000e0000 */
[C---:B------:R-:W-:Y:S01]  /*12910*/  R2UR UR12, R108.reuse ;  /* 0x000000006c0c72ca */ /* 0x040fe200000e0000 */
[----:B------:R4:W-:Y:S01]  /*12920*/  STG.E.U16 desc[UR8][R2.64+0x26], R104 ;  /* 0x0000266802007986 */ /* 0x0009e2000c101508 */
[C---:B------:R-:W-:Y:S02]  /*12930*/  R2UR UR13, R109.reuse ;  /* 0x000000006d0d72ca */ /* 0x040fe400000e0000 */
[C---:B------:R-:W-:Y:S01]  /*12940*/  R2UR UR10, R108.reuse ;  /* 0x000000006c0a72ca */ /* 0x040fe200000e0000 */
[----:B------:R3:W-:Y:S01]  /*12950*/  STG.E.U16 desc[UR6][R2.64+0x2a], R0 ;  /* 0x00002a0002007986 */ /* 0x0007e2000c101506 */
[C---:B------:R-:W-:Y:S02]  /*12960*/  R2UR UR11, R109.reuse ;  /* 0x000000006d0b72ca */ /* 0x040fe400000e0000 */
[----:B------:R-:W-:Y:S01]  /*12970*/  R2UR UR8, R108 ;  /* 0x000000006c0872ca */ /* 0x000fe200000e0000 */
[----:B------:R-:W3:Y:S01]  /*12980*/  S2R R120, SR_CTAID.Y ;  /* 0x0000000000787919 */ /* 0x000ee20000002600 */
[----:B------:R-:W-:-:S02]  /*12990*/  R2UR UR9, R109 ;  /* 0x000000006d0972ca */ /* 0x000fc400000e0000 */
[----:B------:R-:W-:Y:S02]  /*129a0*/  R2UR UR6, R108 ;  /* 0x000000006c0672ca */ /* 0x000fe400000e0000 */
[----:B------:R-:W-:Y:S02]  /*129b0*/  R2UR UR7, R109 ;  /* 0x000000006d0772ca */ /* 0x000fe400000e0000 */
[----:B0-----:R-:W-:Y:S02]  /*129c0*/  SHF.R.U32.HI R107, RZ, 0x10, R114 ;  /* 0x00000010ff6b7819 */ /* 0x001fe40000011672 */
[----:B-1----:R-:W-:Y:S02]  /*129d0*/  SHF.R.U32.HI R106, RZ, 0x10, R115 ;  /* 0x00000010ff6a7819 */ /* 0x002fe40000011673 */
[----:B--2---:R-:W-:Y:S02]  /*129e0*/  SHF.R.U32.HI R105, RZ, 0x10, R116 ;  /* 0x00000010ff697819 */ /* 0x004fe40000011674 */
[----:B----4-:R-:W-:-:S02]  /*129f0*/  SHF.R.U32.HI R104, RZ, 0x10, R117 ;  /* 0x00000010ff687819 */ /* 0x010fc40000011675 */
[----:B---3--:R-:W-:Y:S01]  /*12a00*/  SHF.R.U32.HI R0, RZ, 0x10, R118 ;  /* 0x00000010ff007819 */ /* 0x008fe20000011676 */
[----:B------:R0:W-:Y:S04]  /*12a10*/  STG.E.U16 desc[UR16][R2.64+0x28], R113 ;  /* 0x0000287102007986 */ /* 0x0001e8000c101510 */
[----:B------:R0:W-:Y:S04]  /*12a20*/  STG.E.U16 desc[UR14][R2.64+0x2e], R107 ;  /* 0x00002e6b02007986 */ /* 0x0001e8000c10150e */
[----:B------:R0:W-:Y:S04]  /*12a30*/  STG.E.U16 desc[UR12][R2.64+0x32], R106 ;  /* 0x0000326a02007986 */ /* 0x0001e8000c10150c */
[----:B------:R0:W-:Y:S04]  /*12a40*/  STG.E.U16 desc[UR10][R2.64+0x36], R105 ;  /* 0x0000366902007986 */ /* 0x0001e8000c10150a */
[----:B------:R0:W-:Y:S04]  /*12a50*/  STG.E.U16 desc[UR8][R2.64+0x3a], R104 ;  /* 0x00003a6802007986 */ /* 0x0001e8000c101508 */
[----:B------:R0:W-:Y:S01]  /*12a60*/  STG.E.U16 desc[UR6][R2.64+0x3e], R0 ;  /* 0x00003e0002007986 */ /* 0x0001e2000c101506 */
[----:B------:R-:W-:-:S03]  /*12a70*/  IMAD.SHL.U32 R120, R120, 0x100, RZ ;  /* 0x0000010078787824 */ /* 0x000fc600078e00ff */
.L_x_133:
[----:B------:R-:W-:Y:S05]  /*12a80*/  BSYNC.RECONVERGENT B0 ;  /* 0x0000000000007941 */ /* 0x000fea0003800200 */
.L_x_132:
[C---:B0-----:R-:W-:Y:S01]  /*12a90*/  LOP3.LUT R104, R102.reuse, 0x40, RZ, 0xfc, !PT ;  /* 0x0000004066687812 */ /* 0x041fe200078efcff */
[----:B------:R-:W0:Y:S01]  /*12aa0*/  LDC.64 R106, c[0x0][0x358] ;  /* 0x0000d600ff6a7b82 */ /* 0x000e220000000a00 */
[----:B------:R-:W-:Y:S01]  /*12ab0*/  LOP3.LUT R0, R102, 0x80, RZ, 0xfc, !PT ;  /* 0x0000008066007812 */ /* 0x000fe200078efcff */
[----:B------:R-:W-:Y:S01]  /*12ac0*/  BSSY.RECONVERGENT B0, `(.L_x_134) ;  /* 0x0000066000007945 */ /* 0x000fe20003800200 */
[-C--:B------:R-:W-:Y:S02]  /*12ad0*/  ISETP.GE.AND P1, PT, R104, R121.reuse, PT ;  /* 0x000000796800720c */ /* 0x080fe40003f26270 */
[----:B------:R-:W-:Y:S02]  /*12ae0*/  LOP3.LUT R102, R102, 0xc0, RZ, 0xfc, !PT ;  /* 0x000000c066667812 */ /* 0x000fe400078efcff */
[----:B------:R-:W-:Y:S02]  /*12af0*/  ISETP.GE.OR P3, PT, R103, R122, P1 ;  /* 0x0000007a6700720c */ /* 0x000fe40000f66670 */
[----:B------:R-:W-:-:S02]  /*12b00*/  ISETP.GE.AND P0, PT, R0, R121, PT ;  /* 0x000000790000720c */ /* 0x000fc40003f06270 */
[----:B------:R-:W-:Y:S02]  /*12b10*/  ISETP.GE.AND P2, PT, R102, R121, PT ;  /* 0x000000796600720c */ /* 0x000fe40003f46270 */
[CC--:B------:R-:W-:Y:S02]  /*12b20*/  ISETP.GE.OR P1, PT, R103.reuse, R122.reuse, P0 ;  /* 0x0000007a6700720c */ /* 0x0c0fe40000726670 */
[----:B------:R-:W-:-:S05]  /*12b30*/  ISETP.GE.OR P0, PT, R103, R122, P2 ;  /* 0x0000007a6700720c */ /* 0x000fca0001706670 */
[----:B------:R-:W-:Y:S08]  /*12b40*/  @P3 BRA `(.L_x_135) ;  /* 0x0000000400743947 */ /* 0x000ff00003800000 */
[C---:B0-----:R-:W-:Y:S02]  /*12b50*/  R2UR UR8, R106.reuse ;  /* 0x000000006a0872ca */ /* 0x041fe400000e0000 */
[C---:B------:R-:W-:Y:S02]  /*12b60*/  R2UR UR9, R107.reuse ;  /* 0x000000006b0972ca */ /* 0x040fe400000e0000 */
[----:B------:R-:W-:Y:S02]  /*12b70*/  R2UR UR6, R106 ;  /* 0x000000006a0672ca */ /* 0x000fe400000e0000 */
[----:B------:R-:W-:Y:S02]  /*12b80*/  R2UR UR7, R107 ;  /* 0x000000006b0772ca */ /* 0x000fe400000e0000 */
[----:B------:R-:W-:Y:S02]  /*12b90*/  F2FP.F16.F32.PACK_AB R70, R71, R70 ;  /* 0x000000464746723e */ /* 0x000fe400000000ff */
[----:B------:R-:W-:-:S02]  /*12ba0*/  F2FP.F16.F32.PACK_AB R72, R73, R72 ;  /* 0x000000484948723e */ /* 0x000fc400000000ff */
[C---:B------:R-:W-:Y:S02]  /*12bb0*/  R2UR UR16, R106.reuse ;  /* 0x000000006a1072ca */ /* 0x040fe400000e0000 */
[C---:B------:R-:W-:Y:S02]  /*12bc0*/  R2UR UR17, R107.reuse ;  /* 0x000000006b1172ca */ /* 0x040fe400000e0000 */
[----:B------:R-:W-:Y:S02]  /*12bd0*/  R2UR UR14, R106 ;  /* 0x000000006a0e72ca */ /* 0x000fe400000e0000 */
[----:B------:R-:W-:Y:S02]  /*12be0*/  R2UR UR15, R107 ;  /* 0x000000006b0f72ca */ /* 0x000fe400000e0000 */
[----:B------:R-:W-:Y:S02]  /*12bf0*/  F2FP.F16.F32.PACK_AB R68, R69, R68 ;  /* 0x000000444544723e */ /* 0x000fe400000000ff */
[----:B------:R-:W-:-:S02]  /*12c00*/  PRMT R69, R70, 0x7610, R69 ;  /* 0x0000761046457816 */ /* 0x000fc40000000045 */
[----:B------:R-:W-:Y:S02]  /*12c10*/  PRMT R0, R72, 0x7610, R0 ;  /* 0x0000761048007816 */ /* 0x000fe40000000000 */
[----:B------:R-:W-:Y:S01]  /*12c20*/  F2FP.F16.F32.PACK_AB R78, R79, R78 ;  /* 0x0000004e4f4e723e */ /* 0x000fe200000000ff */
[----:B------:R0:W-:Y:S01]  /*12c30*/  STG.E.U16 desc[UR8][R2.64+0x84], R69 ;  /* 0x0000844502007986 */ /* 0x0001e2000c101508 */
[----:B------:R-:W-:Y:S02]  /*12c40*/  F2FP.F16.F32.PACK_AB R76, R77, R76 ;  /* 0x0000004c4d4c723e */ /* 0x000fe400000000ff */
[----:B------:R-:W-:Y:S01]  /*12c50*/  R2UR UR18, R106 ;  /* 0x000000006a1272ca */ /* 0x000fe200000e0000 */
[----:B------:R3:W-:Y:S01]  /*12c60*/  STG.E.U16 desc[UR6][R2.64+0x88], R0 ;  /* 0x0000880002007986 */ /* 0x0007e2000c101506 */
[----:B------:R-:W-:Y:S02]  /*12c70*/  R2UR UR19, R107 ;  /* 0x000000006b1372ca */ /* 0x000fe400000e0000 */
[----:B------:R-:W-:-:S02]  /*12c80*/  F2FP.F16.F32.PACK_AB R74, R75, R74 ;  /* 0x0000004a4b4a723e */ /* 0x000fc400000000ff */
[----:B------:R-:W-:Y:S02]  /*12c90*/  F2FP.F16.F32.PACK_AB R86, R87, R86 ;  /* 0x000000565756723e */ /* 0x000fe400000000ff */
[----:B------:R-:W-:Y:S02]  /*12ca0*/  F2FP.F16.F32.PACK_AB R84, R85, R84 ;  /* 0x000000545554723e */ /* 0x000fe400000000ff */
[----:B------:R-:W-:Y:S02]  /*12cb0*/  R2UR UR10, R106 ;  /* 0x000000006a0a72ca */ /* 0x000fe400000e0000 */
[----:B------:R-:W-:Y:S02]  /*12cc0*/  R2UR UR11, R107 ;  /* 0x000000006b0b72ca */ /* 0x000fe400000e0000 */
[----:B------:R-:W-:Y:S02]  /*12cd0*/  PRMT R71, R74, 0x7610, R71 ;  /* 0x000076104a477816 */ /* 0x000fe40000000047 */
[----:B------:R-:W-:-:S02]  /*12ce0*/  F2FP.F16.F32.PACK_AB R82, R83, R82 ;  /* 0x000000525352723e */ /* 0x000fc400000000ff */
[----:B------:R-:W-:Y:S01]  /*12cf0*/  F2FP.F16.F32.PACK_AB R90, R91, R90 ;  /* 0x0000005a5b5a723e */ /* 0x000fe200000000ff */
[----:B------:R4:W-:Y:S01]  /*12d00*/  STG.E.U16 desc[UR18][R2.64+0x8c], R71 ;  /* 0x00008c4702007986 */ /* 0x0009e2000c101512 */
[----:B------:R-:W-:Y:S02]  /*12d10*/  F2FP.F16.F32.PACK_AB R88, R89, R88 ;  /* 0x000000585958723e */ /* 0x000fe400000000ff */
[----:B------:R-:W-:Y:S02]  /*12d20*/  F2FP.F16.F32.PACK_AB R96, R97, R96 ;  /* 0x000000606160723e */ /* 0x000fe400000000ff */
[----:B0-----:R-:W-:Y:S01]  /*12d30*/  PRMT R69, R76, 0x7610, R69 ;  /* 0x000076104c457816 */ /* 0x001fe20000000045 */
[----:B------:R-:W-:Y:S01]  /*12d40*/  STG.E.U16 desc[UR10][R2.64+0x80], R68 ;  /* 0x0000804402007986 */ /* 0x000fe2000c10150a */
[----:B------:R-:W-:Y:S02]  /*12d50*/  F2FP.F16.F32.PACK_AB R98, R99, R98 ;  /* 0x000000626362723e */ /* 0x000fe400000000ff */
[----:B---3--:R-:W-:Y:S01]  /*12d60*/  PRMT R0, R78, 0x7610, R0 ;  /* 0x000076104e007816 */ /* 0x008fe20000000000 */
[----:B------:R0:W-:Y:S01]  /*12d70*/  STG.E.U16 desc[UR16][R2.64+0x90], R69 ;  /* 0x0000904502007986 */ /* 0x0001e2000c101510 */
[----:B------:R-:W-:-:S02]  /*12d80*/  R2UR UR12, R106 ;  /* 0x000000006a0c72ca */ /* 0x000fc400000e0000 */
[----:B------:R-:W-:Y:S01]  /*12d90*/  R2UR UR13, R107 ;  /* 0x000000006b0d72ca */ /* 0x000fe200000e0000 */
[----:B------:R3:W-:Y:S01]  /*12da0*/  STG.E.U16 desc[UR14][R2.64+0x94], R0 ;  /* 0x0000940002007986 */ /* 0x0007e2000c10150e */
[----:B------:R-:W-:Y:S02]  /*12db0*/  F2FP.F16.F32.PACK_AB R80, R81, R80 ;  /* 0x000000505150723e */ /* 0x000fe400000000ff */
[----:B------:R-:W-:Y:S02]  /*12dc0*/  F2FP.F16.F32.PACK_AB R94, R95, R94 ;  /* 0x0000005e5f5e723e */ /* 0x000fe400000000ff */
[----:B------:R-:W-:Y:S02]  /*12dd0*/  PRMT R73, R80, 0x7610, R73 ;  /* 0x0000761050497816 */ /* 0x000fe40000000049 */
[----:B------:R-:W-:-:S04]  /*12de0*/  F2FP.F16.F32.PACK_AB R92, R93, R92 ;  /* 0x0000005c5d5c723e */ /* 0x000fc800000000ff */
[----:B------:R-:W-:Y:S01]  /*12df0*/  PRMT R75, R92, 0x7610, R75 ;  /* 0x000076105c4b7816 */ /* 0x000fe2000000004b */
[----:B------:R2:W-:Y:S01]  /*12e00*/  STG.E.U16 desc[UR12][R2.64+0x98], R73 ;  /* 0x0000984902007986 */ /* 0x0005e2000c10150c */
[----:B----4-:R-:W-:-:S03]  /*12e10*/  PRMT R71, R82, 0x7610, R71 ;  /* 0x0000761052477816 */ /* 0x010fc60000000047 */
[----:B------:R-:W-:Y:S04]  /*12e20*/  STG.E.U16 desc[UR12][R2.64+0xb0], R75 ;  /* 0x0000b04b02007986 */ /* 0x000fe8000c10150c */
[----:B------:R4:W-:Y:S01]  /*12e30*/  STG.E.U16 desc[UR10][R2.64+0x9c], R71 ;  /* 0x00009c4702007986 */ /* 0x0009e2000c10150a */
[----:B0-----:R-:W-:Y:S02]  /*12e40*/  PRMT R69, R84, 0x7610, R69 ;  /* 0x0000761054457816 */ /* 0x001fe40000000045 */
[----:B---3--:R-:W-:-:S03]  /*12e50*/  PRMT R0, R86, 0x7610, R0 ;  /* 0x0000761056007816 */ /* 0x008fc60000000000 */
[----:B------:R0:W-:Y:S04]  /*12e60*/  STG.E.U16 desc[UR8][R2.64+0xa0], R69 ;  /* 0x0000a04502007986 */ /* 0x0001e8000c101508 */
[----:B------:R3:W-:Y:S01]  /*12e70*/  STG.E.U16 desc[UR6][R2.64+0xa4], R0 ;  /* 0x0000a40002007986 */ /* 0x0007e2000c101506 */
[----:B--2---:R-:W-:-:S05]  /*12e80*/  PRMT R73, R94, 0x7610, R73 ;  /* 0x000076105e497816 */ /* 0x004fca0000000049 */
[----:B------:R-:W-:Y:S01]  /*12e90*/  STG.E.U16 desc[UR10][R2.64+0xb4], R73 ;  /* 0x0000b44902007986 */ /* 0x000fe2000c10150a */
[----:B----4-:R-:W-:-:S05]  /*12ea0*/  PRMT R71, R96, 0x7610, R71 ;  /* 0x0000761060477816 */ /* 0x010fca0000000047 */
[----:B------:R2:W-:Y:S01]  /*12eb0*/  STG.E.U16 desc[UR8][R2.64+0xb8], R71 ;  /* 0x0000b84702007986 */ /* 0x0005e2000c101508 */
[----:B0-----:R-:W-:Y:S02]  /*12ec0*/  PRMT R69, R88, 0x7610, R69 ;  /* 0x0000761058457816 */ /* 0x001fe40000000045 */
[----:B---3--:R-:W-:-:S03]  /*12ed0*/  PRMT R0, R90, 0x7610, R0 ;  /* 0x000076105a007816 */ /* 0x008fc60000000000 */
[----:B------:R0:W-:Y:S04]  /*12ee0*/  STG.E.U16 desc[UR16][R2.64+0xa8], R69 ;  /* 0x0000a84502007986 */ /* 0x0001e8000c101510 */
[----:B------:R3:W-:Y:S01]  /*12ef0*/  STG.E.U16 desc[UR14][R2.64+0xac], R0 ;  /* 0x0000ac0002007986 */ /* 0x0007e2000c10150e */
[----:B--2---:R-:W-:Y:S02]  /*12f00*/  SHF.R.U32.HI R71, RZ, 0x10, R70 ;  /* 0x00000010ff477819 */ /* 0x004fe40000011646 */
[----:B------:R-:W-:-:S03]  /*12f10*/  SHF.R.U32.HI R70, RZ, 0x10, R72 ;  /* 0x00000010ff467819 */ /* 0x000fc60000011648 */
[----:B------:R2:W-:Y:S01]  /*12f20*/  STG.E.U16 desc[UR14][R2.64+0x86], R71 ;  /* 0x0000864702007986 */ /* 0x0005e2000c10150e */
[----:B0-----:R-:W-:-:S03]  /*12f30*/  PRMT R69, R98, 0x7610, R69 ;  /* 0x0000761062457816 */ /* 0x001fc60000000045 */
[----:B------:R0:W-:Y:S01]  /*12f40*/  STG.E.U16 desc[UR12][R2.64+0x8a], R70 ;  /* 0x00008a4602007986 */ /* 0x0001e2000c10150c */
[----:B---3--:R-:W-:-:S03]  /*12f50*/  SHF.R.U32.HI R0, RZ, 0x10, R68 ;  /* 0x00000010ff007819 */ /* 0x008fc60000011644 */
[----:B------:R3:W-:Y:S01]  /*12f60*/  STG.E.U16 desc[UR6][R2.64+0xbc], R69 ;  /* 0x0000bc4502007986 */ /* 0x0007e2000c101506 */
[----:B------:R-:W-:-:S03]  /*12f70*/  SHF.R.U32.HI R68, RZ, 0x10, R76 ;  /* 0x00000010ff447819 */ /* 0x000fc6000001164c */
[----:B------:R4:W-:Y:S04]  /*12f80*/  STG.E.U16 desc[UR18][R2.64+0x82], R0 ;  /* 0x0000820002007986 */ /* 0x0009e8000c101512 */
[----:B------:R1:W-:Y:S01]  /*12f90*/  STG.E.U16 desc[UR8][R2.64+0x92], R68 ;  /* 0x0000924402007986 */ /* 0x0003e2000c101508 */
[----:B--2---:R-:W-:Y:S02]  /*12fa0*/  SHF.R.U32.HI R71, RZ, 0x10, R80 ;  /* 0x00000010ff477819 */ /* 0x004fe40000011650 */
[----:B0-----:R-:W-:-:S03]  /*12fb0*/  SHF.R.U32.HI R70, RZ, 0x10, R82 ;  /* 0x00000010ff467819 */ /* 0x001fc60000011652 */
[----:B------:R0:W-:Y:S01]  /*12fc0*/  STG.E.U16 desc[UR14][R2.64+0x9a], R71 ;  /* 0x00009a4702007986 */ /* 0x0001e2000c10150e */
[----:B---3--:R-:W-:-:S03]  /*12fd0*/  SHF.R.U32.HI R69, RZ, 0x10, R74 ;  /* 0x00000010ff457819 */ /* 0x008fc6000001164a */
[----:B------:R2:W-:Y:S01]  /*12fe0*/  STG.E.U16 desc[UR12][R2.64+0x9e], R70 ;  /* 0x00009e4602007986 */ /* 0x0005e2000c10150c */
[----:B----4-:R-:W-:-:S03]  /*12ff0*/  SHF.R.U32.HI R0, RZ, 0x10, R78 ;  /* 0x00000010ff007819 */ /* 0x010fc6000001164e */
[----:B------:R3:W-:Y:S01]  /*13000*/  STG.E.U16 desc[UR10][R2.64+0x8e], R69 ;  /* 0x00008e4502007986 */ /* 0x0007e2000c10150a */
[----:B-1----:R-:W-:-:S03]  /*13010*/  SHF.R.U32.HI R68, RZ, 0x10, R86 ;  /* 0x00000010ff447819 */ /* 0x002fc60000011656 */
[----:B------:R1:W-:Y:S04]  /*13020*/  STG.E.U16 desc[UR6][R2.64+0x96], R0 ;  /* 0x0000960002007986 */ /* 0x0003e8000c101506 */
[----:B------:R4:W-:Y:S01]  /*13030*/  STG.E.U16 desc[UR8][R2.64+0xa6], R68 ;  /* 0x0000a64402007986 */ /* 0x0009e2000c101508 */
[----:B0-----:R-:W-:Y:S02]  /*13040*/  SHF.R.U32.HI R71, RZ, 0x10, R90 ;  /* 0x00000010ff477819 */ /* 0x001fe4000001165a */
[----:B--2---:R-:W-:-:S03]  /*13050*/  SHF.R.U32.HI R70, RZ, 0x10, R92 ;  /* 0x00000010ff467819 */ /* 0x004fc6000001165c */
[----:B------:R-:W-:Y:S01]  /*13060*/  STG.E.U16 desc[UR14][R2.64+0xae], R71 ;  /* 0x0000ae4702007986 */ /* 0x000fe2000c10150e */
[----:B---3--:R-:W-:-:S03]  /*13070*/  SHF.R.U32.HI R69, RZ, 0x10, R84 ;  /* 0x00000010ff457819 */ /* 0x008fc60000011654 */
[----:B------:R-:W-:Y:S01]  /*13080*/  STG.E.U16 desc[UR12][R2.64+0xb2], R70 ;  /* 0x0000b24602007986 */ /* 0x000fe2000c10150c */
[----:B-1----:R-:W-:-:S03]  /*13090*/  SHF.R.U32.HI R0, RZ, 0x10, R88 ;  /* 0x00000010ff007819 */ /* 0x002fc60000011658 */
[----:B------:R0:W-:Y:S01]  /*130a0*/  STG.E.U16 desc[UR10][R2.64+0xa2], R69 ;  /* 0x0000a24502007986 */ /* 0x0001e2000c10150a */
[----:B----4-:R-:W-:-:S03]  /*130b0*/  SHF.R.U32.HI R68, RZ, 0x10, R96 ;  /* 0x00000010ff447819 */ /* 0x010fc60000011660 */
[----:B------:R1:W-:Y:S04]  /*130c0*/  STG.E.U16 desc[UR6][R2.64+0xaa], R0 ;  /* 0x0000aa0002007986 */ /* 0x0003e8000c101506 */
[----:B------:R3:W-:Y:S01]  /*130d0*/  STG.E.U16 desc[UR8][R2.64+0xba], R68 ;  /* 0x0000ba4402007986 */ /* 0x0007e2000c101508 */
[----:B0-----:R-:W-:Y:S02]  /*130e0*/  SHF.R.U32.HI R69, RZ, 0x10, R94 ;  /* 0x00000010ff457819 */ /* 0x001fe4000001165e */
[----:B-1----:R-:W-:-:S03]  /*130f0*/  SHF.R.U32.HI R0, RZ, 0x10, R98 ;  /* 0x00000010ff007819 */ /* 0x002fc60000011662 */
[----:B------:R3:W-:Y:S04]  /*13100*/  STG.E.U16 desc[UR10][R2.64+0xb6], R69 ;  /* 0x0000b64502007986 */ /* 0x0007e8000c10150a */
[----:B------:R3:W-:Y:S02]  /*13110*/  STG.E.U16 desc[UR6][R2.64+0xbe], R0 ;  /* 0x0000be0002007986 */ /* 0x0007e4000c101506 */
.L_x_135:
[----:B------:R-:W-:Y:S05]  /*13120*/  BSYNC.RECONVERGENT B0 ;  /* 0x0000000000007941 */ /* 0x000fea0003800200 */
.L_x_134:
[----:B------:R-:W-:Y:S04]  /*13130*/  BSSY.RECONVERGENT B0, `(.L_x_136) ;  /* 0x0000064000007945 */ /* 0x000fe80003800200 */
[----:B------:R-:W-:Y:S05]  /*13140*/  @P1 BRA `(.L_x_137) ;  /* 0x0000000400881947 */ /* 0x000fea0003800000 */
[C---:B0-----:R-:W-:Y:S02]  /*13150*/  R2UR UR6, R106.reuse ;  /* 0x000000006a0672ca */ /* 0x041fe400000e0000 */
[C---:B------:R-:W-:Y:S02]  /*13160*/  R2UR UR7, R107.reuse ;  /* 0x000000006b0772ca */ /* 0x040fe400000e0000 */
[----:B------:R-:W-:Y:S02]  /*13170*/  R2UR UR8, R106 ;  /* 0x000000006a0872ca */ /* 0x000fe400000e0000 */
[----:B------:R-:W-:Y:S02]  /*13180*/  R2UR UR9, R107 ;  /* 0x000000006b0972ca */ /* 0x000fe400000e0000 */
[----:B-1----:R-:W-:Y:S02]  /*13190*/  F2FP.F16.F32.PACK_AB R40, R41, R40 ;  /* 0x000000282928723e */ /* 0x002fe400000000ff */
[----:B------:R-:W-:-:S02]  /*131a0*/  F2FP.F16.F32.PACK_AB R38, R39, R38 ;  /* 0x000000262726723e */ /* 0x000fc400000000ff */
[C---:B------:R-:W-:Y:S02]  /*131b0*/  R2UR UR14, R106.reuse ;  /* 0x000000006a0e72ca */ /* 0x040fe400000e0000 */
[C---:B------:R-:W-:Y:S02]  /*131c0*/  R2UR UR15, R107.reuse ;  /* 0x000000006b0f72ca */ /* 0x040fe400000e0000 */
[----:B------:R-:W-:Y:S02]  /*131d0*/  R2UR UR16, R106 ;  /* 0x000000006a1072ca */ /* 0x000fe400000e0000 */
[----:B------:R-:W-:Y:S02]  /*131e0*/  R2UR UR17, R107 ;  /* 0x000000006b1172ca */ /* 0x000fe400000e0000 */
[----:B------:R-:W-:Y:S02]  /*131f0*/  F2FP.F16.F32.PACK_AB R36, R37, R36 ;  /* 0x000000242524723e */ /* 0x000fe400000000ff */
[----:B---3--:R-:W-:-:S02]  /*13200*/  PRMT R0, R40, 0x7610, R0 ;  /* 0x0000761028007816 */ /* 0x008fc40000000000 */
        /* <DEDUP_REMOVED lines=21> */
[----:B-1----:R-:W-:Y:S01]  /*13360*/  PRMT R37, R44, 0x7610, R37 ;  /* 0x000076102c257816 */ /* 0x002fe20000000025 */
[----:B------:R0:W-:Y:S01]  /*13370*/  STG.E.U16 desc[UR14][R2.64+0x114], R0 ;  /* 0x0001140002007986 */ /* 0x0001e2000c10150e */
[----:B------:R-:W-:-:S02]  /*13380*/  R2UR UR12, R106 ;  /* 0x000000006a0c72ca */ /* 0x000fc400000e0000 */
[----:B------:R-:W-:Y:S01]  /*13390*/  R2UR UR13, R107 ;  /* 0x000000006b0d72ca */ /* 0x000fe200000e0000 */
[----:B------:R1:W-:Y:S01]  /*133a0*/  STG.E.U16 desc[UR16][R2.64+0x110], R37 ;  /* 0x0001102502007986 */ /* 0x0003e2000c101510 */
[----:B------:R-:W-:Y:S02]  /*133b0*/  F2FP.F16.F32.PACK_AB R48, R49, R48 ;  /* 0x000000303130723e */ /* 0x000fe400000000ff */
[----:B------:R-:W-:Y:S02]  /*133c0*/  F2FP.F16.F32.PACK_AB R62, R63, R62 ;  /* 0x0000003e3f3e723e */ /* 0x000fe400000000ff */
[----:B------:R-:W-:Y:S02]  /*133d0*/  F2FP.F16.F32.PACK_AB R60, R61, R60 ;  /* 0x0000003c3d3c723e */ /* 0x000fe400000000ff */
[----:B------:R-:W-:Y:S02]  /*133e0*/  PRMT R41, R48, 0x7610, R41 ;  /* 0x0000761030297816 */ /* 0x000fe40000000029 */
[----:B------:R-:W-:-:S03]  /*133f0*/  PRMT R43, R60, 0x7610, R43 ;  /* 0x000076103c2b7816 */ /* 0x000fc6000000002b */
[----:B------:R4:W-:Y:S01]  /*13400*/  STG.E.U16 desc[UR12][R2.64+0x118], R41 ;  /* 0x0001182902007986 */ /* 0x0009e2000c10150c */
[----:B---3--:R-:W-:-:S03]  /*13410*/  PRMT R39, R50, 0x7610, R39 ;  /* 0x0000761032277816 */ /* 0x008fc60000000027 */
[----:B------:R-:W-:Y:S04]  /*13420*/  STG.E.U16 desc[UR12][R2.64+0x130], R43 ;  /* 0x0001302b02007986 */ /* 0x000fe8000c10150c */
[----:B------:R3:W-:Y:S01]  /*13430*/  STG.E.U16 desc[UR10][R2.64+0x11c], R39 ;  /* 0x00011c2702007986 */ /* 0x0007e2000c10150a */
[----:B0-----:R-:W-:Y:S02]  /*13440*/  PRMT R0, R54, 0x7610, R0 ;  /* 0x0000761036007816 */ /* 0x001fe40000000000 */
[----:B-1----:R-:W-:-:S03]  /*13450*/  PRMT R37, R52, 0x7610, R37 ;  /* 0x0000761034257816 */ /* 0x002fc60000000025 */
[----:B------:R0:W-:Y:S04]  /*13460*/  STG.E.U16 desc[UR6][R2.64+0x124], R0 ;  /* 0x0001240002007986 */ /* 0x0001e8000c101506 */
[----:B------:R1:W-:Y:S01]  /*13470*/  STG.E.U16 desc[UR8][R2.64+0x120], R37 ;  /* 0x0001202502007986 */ /* 0x0003e2000c101508 */
[----:B----4-:R-:W-:-:S05]  /*13480*/  PRMT R41, R62, 0x7610, R41 ;  /* 0x000076103e297816 */ /* 0x010fca0000000029 */
[----:B------:R-:W-:Y:S01]  /*13490*/  STG.E.U16 desc[UR10][R2.64+0x134], R41 ;  /* 0x0001342902007986 */ /* 0x000fe2000c10150a */
[----:B---3--:R-:W-:-:S05]  /*134a0*/  PRMT R39, R64, 0x7610, R39 ;  /* 0x0000761040277816 */ /* 0x008fca0000000027 */
[----:B------:R3:W-:Y:S01]  /*134b0*/  STG.E.U16 desc[UR8][R2.64+0x138], R39 ;  /* 0x0001382702007986 */ /* 0x0007e2000c101508 */
[----:B0-----:R-:W-:Y:S02]  /*134c0*/  PRMT R0, R58, 0x7610, R0 ;  /* 0x000076103a007816 */ /* 0x001fe40000000000 */
[----:B-1----:R-:W-:-:S03]  /*134d0*/  PRMT R37, R56, 0x7610, R37 ;  /* 0x0000761038257816 */ /* 0x002fc60000000025 */
[----:B------:R0:W-:Y:S04]  /*134e0*/  STG.E.U16 desc[UR14][R2.64+0x12c], R0 ;  /* 0x00012c0002007986 */ /* 0x0001e8000c10150e */
[----:B------:R1:W-:Y:S01]  /*134f0*/  STG.E.U16 desc[UR16][R2.64+0x128], R37 ;  /* 0x0001282502007986 */ /* 0x0003e2000c101510 */
[----:B---3--:R-:W-:Y:S02]  /*13500*/  SHF.R.U32.HI R39, RZ, 0x10, R38 ;  /* 0x00000010ff277819 */ /* 0x008fe40000011626 */
[----:B------:R-:W-:Y:S01]  /*13510*/  SHF.R.U32.HI R38, RZ, 0x10, R40 ;  /* 0x00000010ff267819 */ /* 0x000fe20000011628 */
[----:B------:R-:W-:Y:S02]  /*13520*/  IMAD.MOV.U32 R40, RZ, RZ, R66 ;  /* 0x000000ffff287224 */ /* 0x000fe400078e0042 */
[----:B------:R3:W-:Y:S01]  /*13530*/  STG.E.U16 desc[UR14][R2.64+0x106], R39 ;  /* 0x0001062702007986 */ /* 0x0007e2000c10150e */
[----:B0-----:R-:W-:-:S03]  /*13540*/  SHF.R.U32.HI R0, RZ, 0x10, R36 ;  /* 0x00000010ff007819 */ /* 0x001fc60000011624 */
[----:B------:R0:W-:Y:S01]  /*13550*/  STG.E.U16 desc[UR12][R2.64+0x10a], R38 ;  /* 0x00010a2602007986 */ /* 0x0001e2000c10150c */
[----:B------:R-:W-:Y:S02]  /*13560*/  SHF.R.U32.HI R36, RZ, 0x10, R44 ;  /* 0x00000010ff247819 */ /* 0x000fe4000001162c */
[----:B-1----:R-:W-:Y:S01]  /*13570*/  PRMT R37, R66, 0x7610, R37 ;  /* 0x0000761042257816 */ /* 0x002fe20000000025 */
[----:B------:R1:W-:Y:S04]  /*13580*/  STG.E.U16 desc[UR18][R2.64+0x102], R0 ;  /* 0x0001020002007986 */ /* 0x0003e8000c101512 */
[----:B------:R4:W-:Y:S04]  /*13590*/  STG.E.U16 desc[UR6][R2.64+0x13c], R37 ;  /* 0x00013c2502007986 */ /* 0x0009e8000c101506 */
[----:B------:R2:W-:Y:S01]  /*135a0*/  STG.E.U16 desc[UR8][R2.64+0x112], R36 ;  /* 0x0001122402007986 */ /* 0x0005e2000c101508 */
[----:B---3--:R-:W-:-:S02]  /*135b0*/  SHF.R.U32.HI R39, RZ, 0x10, R48 ;  /* 0x00000010ff277819 */ /* 0x008fc40000011630 */
[----:B0-----:R-:W-:-:S03]  /*135c0*/  SHF.R.U32.HI R38, RZ, 0x10, R50 ;  /* 0x00000010ff267819 */ /* 0x001fc60000011632 */
[----:B------:R-:W-:Y:S01]  /*135d0*/  STG.E.U16 desc[UR14][R2.64+0x11a], R39 ;  /* 0x00011a2702007986 */ /* 0x000fe2000c10150e */
[----:B-1----:R-:W-:-:S03]  /*135e0*/  SHF.R.U32.HI R0, RZ, 0x10, R46 ;  /* 0x00000010ff007819 */ /* 0x002fc6000001162e */
[----:B------:R0:W-:Y:S01]  /*135f0*/  STG.E.U16 desc[UR12][R2.64+0x11e], R38 ;  /* 0x00011e2602007986 */ /* 0x0001e2000c10150c */
[----:B----4-:R-:W-:-:S03]  /*13600*/  SHF.R.U32.HI R37, RZ, 0x10, R42 ;  /* 0x00000010ff257819 */ /* 0x010fc6000001162a */
[----:B------:R1:W-:Y:S01]  /*13610*/  STG.E.U16 desc[UR6][R2.64+0x116], R0 ;  /* 0x0001160002007986 */ /* 0x0003e2000c101506 */
[----:B--2---:R-:W-:-:S03]  /*13620*/  SHF.R.U32.HI R36, RZ, 0x10, R54 ;  /* 0x00000010ff247819 */ /* 0x004fc60000011636 */
[----:B------:R2:W-:Y:S04]  /*13630*/  STG.E.U16 desc[UR10][R2.64+0x10e], R37 ;  /* 0x00010e2502007986 */ /* 0x0005e8000c10150a */
[----:B------:R3:W-:Y:S01]  /*13640*/  STG.E.U16 desc[UR8][R2.64+0x126], R36 ;  /* 0x0001262402007986 */ /* 0x0007e2000c101508 */
[----:B0-----:R-:W-:Y:S01]  /*13650*/  IMAD.MOV.U32 R38, RZ, RZ, R60 ;  /* 0x000000ffff267224 */ /* 0x001fe200078e003c */
[----:B-1----:R-:W-:-:S04]  /*13660*/  SHF.R.U32.HI R0, RZ, 0x10, R56 ;  /* 0x00000010ff007819 */ /* 0x002fc80000011638 */
[----:B------:R-:W-:Y:S02]  /*13670*/  SHF.R.U32.HI R38, RZ, 0x10, R38 ;  /* 0x00000010ff267819 */ /* 0x000fe40000011626 */
[----:B--2---:R-:W-:Y:S01]  /*13680*/  SHF.R.U32.HI R37, RZ, 0x10, R52 ;  /* 0x00000010ff257819 */ /* 0x004fe20000011634 */
[----:B------:R0:W-:Y:S01]  /*13690*/  STG.E.U16 desc[UR6][R2.64+0x12a], R0 ;  /* 0x00012a0002007986 */ /* 0x0001e2000c101506 */
[----:B---3--:R-:W-:-:S03]  /*136a0*/  IMAD.MOV.U32 R36, RZ, RZ, R64 ;  /* 0x000000ffff247224 */ /* 0x008fc600078e0040 */
[----:B------:R1:W-:Y:S02]  /*136b0*/  STG.E.U16 desc[UR10][R2.64+0x122], R37 ;  /* 0x0001222502007986 */ /* 0x0003e4000c10150a */
[----:B------:R-:W-:Y:S02]  /*136c0*/  SHF.R.U32.HI R36, RZ, 0x10, R36 ;  /* 0x00000010ff247819 */ /* 0x000fe40000011624 */
[----:B------:R4:W-:Y:S04]  /*136d0*/  STG.E.U16 desc[UR12][R2.64+0x132], R38 ;  /* 0x0001322602007986 */ /* 0x0009e8000c10150c */
[----:B------:R4:W-:Y:S01]  /*136e0*/  STG.E.U16 desc[UR8][R2.64+0x13a], R36 ;  /* 0x00013a2402007986 */ /* 0x0009e2000c101508 */
[----:B0-----:R-:W-:Y:S02]  /*136f0*/  IMAD.MOV.U32 R0, RZ, RZ, R58 ;  /* 0x000000ffff007224 */ /* 0x001fe400078e003a */
[----:B-1----:R-:W-:-:S03]  /*13700*/  IMAD.MOV.U32 R37, RZ, RZ, R62 ;  /* 0x000000ffff257224 */ /* 0x002fc600078e003e */
[----:B------:R-:W-:Y:S02]  /*13710*/  SHF.R.U32.HI R39, RZ, 0x10, R0 ;  /* 0x00000010ff277819 */ /* 0x000fe40000011600 */
[----:B------:R-:W-:Y:S02]  /*13720*/  SHF.R.U32.HI R0, RZ, 0x10, R40 ;  /* 0x00000010ff007819 */ /* 0x000fe40000011628 */
[----:B------:R-:W-:Y:S01]  /*13730*/  SHF.R.U32.HI R37, RZ, 0x10, R37 ;  /* 0x00000010ff257819 */ /* 0x000fe20000011625 */
[----:B------:R4:W-:Y:S04]  /*13740*/  STG.E.U16 desc[UR14][R2.64+0x12e], R39 ;  /* 0x00012e2702007986 */ /* 0x0009e8000c10150e */
[----:B------:R4:W-:Y:S04]  /*13750*/  STG.E.U16 desc[UR10][R2.64+0x136], R37 ;  /* 0x0001362502007986 */ /* 0x0009e8000c10150a */
[----:B------:R4:W-:Y:S02]  /*13760*/  STG.E.U16 desc[UR6][R2.64+0x13e], R0 ;  /* 0x00013e0002007986 */ /* 0x0009e4000c101506 */
.L_x_137:
[----:B------:R-:W-:Y:S05]  /*13770*/  BSYNC.RECONVERGENT B0 ;  /* 0x0000000000007941 */ /* 0x000fea0003800200 */
.L_x_136:
[----:B------:R-:W-:Y:S04]  /*13780*/  BSSY.RECONVERGENT B0, `(.L_x_131) ;  /* 0x0000070000007945 */ /* 0x000fe80003800200 */
[----:B------:R-:W-:Y:S05]  /*13790*/  @P0 BRA `(.L_x_138) ;  /* 0x0000000400b80947 */ /* 0x000fea0003800000 */
[C---:B0-----:R-:W-:Y:S02]  /*137a0*/  R2UR UR6, R106.reuse ;  /* 0x000000006a0672ca */ /* 0x041fe400000e0000 */
[----:B------:R-:W-:Y:S02]  /*137b0*/  R2UR UR7, R107 ;  /* 0x000000006b0772ca */ /* 0x000fe400000e0000 */
[----:B--2--5:R-:W-:Y:S02]  /*137c0*/  F2FP.F16.F32.PACK_AB R8, R9, R8 ;  /* 0x000000080908723e */ /* 0x024fe400000000ff */
[C---:B------:R-:W-:Y:S02]  /*137d0*/  R2UR UR8, R106.reuse ;  /* 0x000000006a0872ca */ /* 0x040fe400000e0000 */
[----:B------:R-:W-:Y:S02]  /*137e0*/  R2UR UR9, R107 ;  /* 0x000000006b0972ca */ /* 0x000fe400000e0000 */
[----:B------:R-:W-:-:S02]  /*137f0*/  R2UR UR14, R106 ;  /* 0x000000006a0e72ca */ /* 0x000fc400000e0000 */
[----:B------:R-:W-:Y:S02]  /*13800*/  R2UR UR15, R107 ;  /* 0x000000006b0f72ca */ /* 0x000fe400000e0000 */
[----:B------:R-:W-:Y:S02]  /*13810*/  F2FP.F16.F32.PACK_AB R13, R13, R12 ;  /* 0x0000000c0d0d723e */ /* 0x000fe400000000ff */
[----:B------:R-:W-:Y:S02]  /*13820*/  F2FP.F16.F32.PACK_AB R12, R11, R10 ;  /* 0x0000000a0b0c723e */ /* 0x000fe400000000ff */
[----:B---34-:R-:W-:Y:S02]  /*13830*/  PRMT R0, R8, 0x7610, R0 ;  /* 0x0000761008007816 */ /* 0x018fe40000000000 */
[----:B------:R-:W-:Y:S02]  /*13840*/  F2FP.F16.F32.PACK_AB R11, R7, R6 ;  /* 0x00000006070b723e */ /* 0x000fe400000000ff */
[----:B------:R-:W-:Y:S01]  /*13850*/  F2FP.F16.F32.PACK_AB R14, R15, R14 ;  /* 0x0000000e0f0e723e */ /* 0x000fe200000000ff */
[----:B------:R0:W-:Y:S01]  /*13860*/  STG.E.U16 desc[UR6][R2.64+0x188], R0 ;  /* 0x0001880002007986 */ /* 0x0001e2000c101506 */
[----:B------:R-:W-:-:S02]  /*13870*/  R2UR UR16, R106 ;  /* 0x000000006a1072ca */ /* 0x000fc400000e0000 */
[----:B------:R-:W-:Y:S01]  /*13880*/  R2UR UR17, R107 ;  /* 0x000000006b1172ca */ /* 0x000fe200000e0000 */
[----:B------:R-:W-:Y:S01]  /*13890*/  IMAD.MOV.U32 R9, RZ, RZ, R14 ;  /* 0x000000ffff097224 */ /* 0x000fe200078e000e */
[----:B------:R-:W-:Y:S02]  /*138a0*/  F2FP.F16.F32.PACK_AB R10, R5, R4 ;  /* 0x00000004050a723e */ /* 0x000fe400000000ff */
[----:B------:R-:W-:Y:S02]  /*138b0*/  PRMT R4, R11, 0x7610, R4 ;  /* 0x000076100b047816 */ /* 0x000fe40000000004 */
[----:B------:R-:W-:Y:S02]  /*138c0*/  R2UR UR10, R106 ;  /* 0x000000006a0a72ca */ /* 0x000fe400000e0000 */
[----:B------:R-:W-:Y:S01]  /*138d0*/  R2UR UR11, R107 ;  /* 0x000000006b0b72ca */ /* 0x000fe200000e0000 */
[----:B------:R2:W-:Y:S01]  /*138e0*/  STG.E.U16 desc[UR8][R2.64+0x184], R4 ;  /* 0x0001840402007986 */ /* 0x0005e2000c101508 */
[----:B------:R-:W-:-:S02]  /*138f0*/  F2FP.F16.F32.PACK_AB R22, R23, R22 ;  /* 0x000000161716723e */ /* 0x000fc400000000ff */
[----:B------:R-:W-:Y:S02]  /*13900*/  R2UR UR18, R106 ;  /* 0x000000006a1272ca */ /* 0x000fe400000e0000 */
[----:B------:R-:W-:Y:S02]  /*13910*/  R2UR UR19, R107 ;  /* 0x000000006b1372ca */ /* 0x000fe400000e0000 */
[----:B------:R-:W-:Y:S02]  /*13920*/  F2FP.F16.F32.PACK_AB R20, R21, R20 ;  /* 0x000000141514723e */ /* 0x000fe400000000ff */
[----:B------:R-:W-:Y:S02]  /*13930*/  F2FP.F16.F32.PACK_AB R26, R27, R26 ;  /* 0x0000001a1b1a723e */ /* 0x000fe400000000ff */
[----:B------:R-:W-:Y:S02]  /*13940*/  PRMT R5, R10, 0x7610, R5 ;  /* 0x000076100a057816 */ /* 0x000fe40000000005 */
[----:B------:R-:W-:-:S02]  /*13950*/  F2FP.F16.F32.PACK_AB R24, R25, R24 ;  /* 0x000000181918723e */ /* 0x000fc400000000ff */
[----:B0-----:R-:W-:Y:S01]  /*13960*/  PRMT R0, R14, 0x7610, R0 ;  /* 0x000076100e007816 */ /* 0x001fe20000000000 */
[----:B------:R0:W-:Y:S01]  /*13970*/  STG.E.U16 desc[UR10][R2.64+0x180], R5 ;  /* 0x0001800502007986 */ /* 0x0001e2000c10150a */
[----:B------:R-:W-:Y:S02]  /*13980*/  R2UR UR12, R106 ;  /* 0x000000006a0c72ca */ /* 0x000fe400000e0000 */
[----:B------:R-:W-:Y:S01]  /*13990*/  R2UR UR13, R107 ;  /* 0x000000006b0d72ca */ /* 0x000fe200000e0000 */
[----:B------:R3:W-:Y:S01]  /*139a0*/  STG.E.U16 desc[UR14][R2.64+0x194], R0 ;  /* 0x0001940002007986 */ /* 0x0007e2000c10150e */
[----:B------:R-:W-:Y:S02]  /*139b0*/  F2FP.F16.F32.PACK_AB R18, R19, R18 ;  /* 0x000000121312723e */ /* 0x000fe400000000ff */
[----:B------:R-:W-:Y:S02]  /*139c0*/  F2FP.F16.F32.PACK_AB R16, R17, R16 ;  /* 0x000000101110723e */ /* 0x000fe400000000ff */
[----:B------:R-:W-:-:S02]  /*139d0*/  F2FP.F16.F32.PACK_AB R34, R35, R34 ;  /* 0x000000222322723e */ /* 0x000fc400000000ff */
[----:B--2---:R-:W-:Y:S02]  /*139e0*/  PRMT R4, R13, 0x7610, R4 ;  /* 0x000076100d047816 */ /* 0x004fe40000000004 */
[----:B------:R-:W-:Y:S02]  /*139f0*/  F2FP.F16.F32.PACK_AB R28, R29, R28 ;  /* 0x0000001c1d1c723e */ /* 0x000fe400000000ff */
[----:B------:R-:W-:Y:S01]  /*13a00*/  F2FP.F16.F32.PACK_AB R32, R33, R32 ;  /* 0x000000202120723e */ /* 0x000fe200000000ff */
[----:B------:R2:W-:Y:S01]  /*13a10*/  STG.E.U16 desc[UR16][R2.64+0x190], R4 ;  /* 0x0001900402007986 */ /* 0x0005e2000c101510 */
[----:B------:R-:W-:Y:S02]  /*13a20*/  PRMT R6, R16, 0x7610, R6 ;  /* 0x0000761010067816 */ /* 0x000fe40000000006 */
[----:B------:R-:W-:Y:S02]  /*13a30*/  F2FP.F16.F32.PACK_AB R30, R31, R30 ;  /* 0x0000001e1f1e723e */ /* 0x000fe400000000ff */
[----:B------:R-:W-:Y:S01]  /*13a40*/  PRMT R7, R28, 0x7610, R7 ;  /* 0x000076101c077816 */ /* 0x000fe20000000007 */
[----:B------:R4:W-:Y:S04]  /*13a50*/  STG.E.U16 desc[UR12][R2.64+0x198], R6 ;  /* 0x0001980602007986 */ /* 0x0009e8000c10150c */
[----:B------:R1:W-:Y:S01]  /*13a60*/  STG.E.U16 desc[UR12][R2.64+0x1b0], R7 ;  /* 0x0001b00702007986 */ /* 0x0003e2000c10150c */
[----:B0-----:R-:W-:-:S02]  /*13a70*/  PRMT R5, R12, 0x7610, R5 ;  /* 0x000076100c057816 */ /* 0x001fc40000000005 */
[----:B---3--:R-:W-:-:S03]  /*13a80*/  PRMT R0, R22, 0x7610, R0 ;  /* 0x0000761016007816 */ /* 0x008fc60000000000 */
[----:B------:R0:W-:Y:S04]  /*13a90*/  STG.E.U16 desc[UR18][R2.64+0x18c], R5 ;  /* 0x00018c0502007986 */ /* 0x0001e8000c101512 */
[----:B------:R3:W-:Y:S01]  /*13aa0*/  STG.E.U16 desc[UR6][R2.64+0x1a4], R0 ;  /* 0x0001a40002007986 */ /* 0x0007e2000c101506 */
[----:B--2---:R-:W-:-:S05]  /*13ab0*/  PRMT R4, R20, 0x7610, R4 ;  /* 0x0000761014047816 */ /* 0x004fca0000000004 */
[----:B------:R2:W-:Y:S01]  /*13ac0*/  STG.E.U16 desc[UR8][R2.64+0x1a0], R4 ;  /* 0x0001a00402007986 */ /* 0x0005e2000c101508 */
[----:B----4-:R-:W-:Y:S01]  /*13ad0*/  PRMT R6, R30, 0x7610, R6 ;  /* 0x000076101e067816 */ /* 0x010fe20000000006 */
[----:B-1----:R-:W-:-:S04]  /*13ae0*/  IMAD.MOV.U32 R7, RZ, RZ, R13 ;  /* 0x000000ffff077224 */ /* 0x002fc800078e000d */
[----:B------:R-:W-:Y:S01]  /*13af0*/  STG.E.U16 desc[UR10][R2.64+0x1b4], R6 ;  /* 0x0001b40602007986 */ /* 0x000fe2000c10150a */
[----:B0-----:R-:W-:Y:S02]  /*13b00*/  PRMT R5, R18, 0x7610, R5 ;  /* 0x0000761012057816 */ /* 0x001fe40000000005 */
[----:B---3--:R-:W-:-:S03]  /*13b10*/  PRMT R0, R26, 0x7610, R0 ;  /* 0x000076101a007816 */ /* 0x008fc60000000000 */
[----:B------:R0:W-:Y:S04]  /*13b20*/  STG.E.U16 desc[UR10][R2.64+0x19c], R5 ;  /* 0x00019c0502007986 */ /* 0x0001e8000c10150a */
[----:B------:R1:W-:Y:S01]  /*13b30*/  STG.E.U16 desc[UR14][R2.64+0x1ac], R0 ;  /* 0x0001ac0002007986 */ /* 0x0003e2000c10150e */
[----:B--2---:R-:W-:-:S05]  /*13b40*/  PRMT R4, R24, 0x7610, R4 ;  /* 0x0000761018047816 */ /* 0x004fca0000000004 */
[----:B------:R2:W-:Y:S01]  /*13b50*/  STG.E.U16 desc[UR16][R2.64+0x1a8], R4 ;  /* 0x0001a80402007986 */ /* 0x0005e2000c101510 */
[----:B0-----:R-:W-:Y:S01]  /*13b60*/  PRMT R5, R32, 0x7610, R5 ;  /* 0x0000761020057816 */ /* 0x001fe20000000005 */
[----:B-1----:R-:W-:-:S04]  /*13b70*/  IMAD.MOV.U32 R0, RZ, RZ, R10 ;  /* 0x000000ffff007224 */ /* 0x002fc800078e000a */
[----:B------:R0:W-:Y:S01]  /*13b80*/  STG.E.U16 desc[UR8][R2.64+0x1b8], R5 ;  /* 0x0001b80502007986 */ /* 0x0001e2000c101508 */
[----:B------:R-:W-:-:S05]  /*13b90*/  SHF.R.U32.HI R0, RZ, 0x10, R0 ;  /* 0x00000010ff007819 */ /* 0x000fca0000011600 */
[----:B------:R1:W-:Y:S01]  /*13ba0*/  STG.E.U16 desc[UR18][R2.64+0x182], R0 ;  /* 0x0001820002007986 */ /* 0x0003e2000c101512 */
[----:B--2---:R-:W-:-:S05]  /*13bb0*/  PRMT R4, R34, 0x7610, R4 ;  /* 0x0000761022047816 */ /* 0x004fca0000000004 */
[----:B------:R2:W-:Y:S01]  /*13bc0*/  STG.E.U16 desc[UR6][R2.64+0x1bc], R4 ;  /* 0x0001bc0402007986 */ /* 0x0005e2000c101506 */
[----:B0-----:R-:W-:-:S05]  /*13bd0*/  IMAD.MOV.U32 R5, RZ, RZ, R12 ;  /* 0x000000ffff057224 */ /* 0x001fca00078e000c */
[----:B------:R-:W-:Y:S01]  /*13be0*/  SHF.R.U32.HI R5, RZ, 0x10, R5 ;  /* 0x00000010ff057819 */ /* 0x000fe20000011605 */
[----:B-1----:R-:W-:-:S04]  /*13bf0*/  IMAD.MOV.U32 R0, RZ, RZ, R11 ;  /* 0x000000ffff007224 */ /* 0x002fc800078e000b */
[----:B------:R0:W-:Y:S01]  /*13c00*/  STG.E.U16 desc[UR10][R2.64+0x18e], R5 ;  /* 0x00018e0502007986 */ /* 0x0001e2000c10150a */
[----:B--2---:R-:W-:Y:S01]  /*13c10*/  IMAD.MOV.U32 R4, RZ, RZ, R8 ;  /* 0x000000ffff047224 */ /* 0x004fe200078e0008 */
[----:B------:R-:W-:Y:S02]  /*13c20*/  SHF.R.U32.HI R8, RZ, 0x10, R0 ;  /* 0x00000010ff087819 */ /* 0x000fe40000011600 */
[----:B------:R-:W-:Y:S01]  /*13c30*/  SHF.R.U32.HI R0, RZ, 0x10, R9 ;  /* 0x00000010ff007819 */ /* 0x000fe20000011609 */
[----:B------:R-:W-:Y:S01]  /*13c40*/  IMAD.MOV.U32 R9, RZ, RZ, R24 ;  /* 0x000000ffff097224 */ /* 0x000fe200078e0018 */
[----:B------:R-:W-:Y:S01]  /*13c50*/  SHF.R.U32.HI R6, RZ, 0x10, R4 ;  /* 0x00000010ff067819 */ /* 0x000fe20000011604 */
[----:B------:R-:W-:Y:S01]  /*13c60*/  STG.E.U16 desc[UR14][R2.64+0x186], R8 ;  /* 0x0001860802007986 */ /* 0x000fe2000c10150e */
[----:B------:R-:W-:Y:S01]  /*13c70*/  SHF.R.U32.HI R4, RZ, 0x10, R7 ;  /* 0x00000010ff047819 */ /* 0x000fe20000011607 */
[----:B------:R-:W-:Y:S02]  /*13c80*/  IMAD.MOV.U32 R7, RZ, RZ, R22 ;  /* 0x000000ffff077224 */ /* 0x000fe400078e0016 */
[----:B------:R1:W-:Y:S04]  /*13c90*/  STG.E.U16 desc[UR6][R2.64+0x196], R0 ;  /* 0x0001960002007986 */ /* 0x0003e8000c101506 */
[----:B------:R2:W-:Y:S04]  /*13ca0*/  STG.E.U16 desc[UR8][R2.64+0x192], R4 ;  /* 0x0001920402007986 */ /* 0x0005e8000c101508 */
[----:B------:R3:W-:Y:S01]  /*13cb0*/  STG.E.U16 desc[UR12][R2.64+0x18a], R6 ;  /* 0x00018a0602007986 */ /* 0x0007e2000c10150c */
[----:B0-----:R-:W-:-:S05]  /*13cc0*/  IMAD.MOV.U32 R5, RZ, RZ, R20 ;  /* 0x000000ffff057224 */ /* 0x001fca00078e0014 */
[----:B------:R-:W-:-:S05]  /*13cd0*/  SHF.R.U32.HI R5, RZ, 0x10, R5 ;  /* 0x00000010ff057819 */ /* 0x000fca0000011605 */
[----:B------:R0:W-:Y:S01]  /*13ce0*/  STG.E.U16 desc[UR10][R2.64+0x1a2], R5 ;  /* 0x0001a20502007986 */ /* 0x0001e2000c10150a */
[----:B-1----:R-:W-:Y:S02]  /*13cf0*/  IMAD.MOV.U32 R0, RZ, RZ, R16 ;  /* 0x000000ffff007224 */ /* 0x002fe400078e0010 */
[----:B--2---:R-:W-:-:S03]  /*13d00*/  IMAD.MOV.U32 R4, RZ, RZ, R18 ;  /* 0x000000ffff047224 */ /* 0x004fc600078e0012 */
[----:B------:R-:W-:Y:S02]  /*13d10*/  SHF.R.U32.HI R8, RZ, 0x10, R0 ;  /* 0x00000010ff087819 */ /* 0x000fe40000011600 */
[----:B------:R-:W-:Y:S01]  /*13d20*/  SHF.R.U32.HI R0, RZ, 0x10, R9 ;  /* 0x00000010ff007819 */ /* 0x000fe20000011609 */
[----:B------:R-:W-:Y:S01]  /*13d30*/  IMAD.MOV.U32 R9, RZ, RZ, R34 ;  /* 0x000000ffff097224 */ /* 0x000fe200078e0022 */
[----:B---3--:R-:W-:Y:S01]  /*13d40*/  SHF.R.U32.HI R6, RZ, 0x10, R4 ;  /* 0x00000010ff067819 */ /* 0x008fe20000011604 */
[----:B------:R-:W-:Y:S01]  /*13d50*/  STG.E.U16 desc[UR14][R2.64+0x19a], R8 ;  /* 0x00019a0802007986 */ /* 0x000fe2000c10150e */
[----:B------:R-:W-:Y:S01]  /*13d60*/  SHF.R.U32.HI R4, RZ, 0x10, R7 ;  /* 0x00000010ff047819 */ /* 0x000fe20000011607 */
[----:B------:R-:W-:Y:S02]  /*13d70*/  IMAD.MOV.U32 R7, RZ, RZ, R32 ;  /* 0x000000ffff077224 */ /* 0x000fe400078e0020 */
[----:B------:R1:W-:Y:S04]  /*13d80*/  STG.E.U16 desc[UR6][R2.64+0x1aa], R0 ;  /* 0x0001aa0002007986 */ /* 0x0003e8000c101506 */
[----:B------:R2:W-:Y:S01]  /*13d90*/  STG.E.U16 desc[UR8][R2.64+0x1a6], R4 ;  /* 0x0001a60402007986 */ /* 0x0005e2000c101508 */
[----:B0-----:R-:W-:-:S03]  /*13da0*/  IMAD.MOV.U32 R5, RZ, RZ, R30 ;  /* 0x000000ffff057224 */ /* 0x001fc600078e001e */
[----:B------:R0:W-:Y:S02]  /*13db0*/  STG.E.U16 desc[UR12][R2.64+0x19e], R6 ;  /* 0x00019e0602007986 */ /* 0x0001e4000c10150c */
[----:B------:R-:W-:-:S05]  /*13dc0*/  SHF.R.U32.HI R5, RZ, 0x10, R5 ;  /* 0x00000010ff057819 */ /* 0x000fca0000011605 */
[----:B------:R3:W-:Y:S01]  /*13dd0*/  STG.E.U16 desc[UR10][R2.64+0x1b6], R5 ;  /* 0x0001b60502007986 */ /* 0x0007e2000c10150a */
[----:B-1----:R-:W-:Y:S02]  /*13de0*/  IMAD.MOV.U32 R0, RZ, RZ, R26 ;  /* 0x000000ffff007224 */ /* 0x002fe400078e001a */
[----:B--2---:R-:W-:-:S03]  /*13df0*/  IMAD.MOV.U32 R4, RZ, RZ, R28 ;  /* 0x000000ffff047224 */ /* 0x004fc600078e001c */
[----:B------:R-:W-:Y:S02]  /*13e00*/  SHF.R.U32.HI R8, RZ, 0x10, R0 ;  /* 0x00000010ff087819 */ /* 0x000fe40000011600 */
[----:B------:R-:W-:Y:S02]  /*13e10*/  SHF.R.U32.HI R0, RZ, 0x10, R9 ;  /* 0x00000010ff007819 */ /* 0x000fe40000011609 */
[----:B0-----:R-:W-:Y:S01]  /*13e20*/  SHF.R.U32.HI R6, RZ, 0x10, R4 ;  /* 0x00000010ff067819 */ /* 0x001fe20000011604 */
[----:B------:R3:W-:Y:S01]  /*13e30*/  STG.E.U16 desc[UR14][R2.64+0x1ae], R8 ;  /* 0x0001ae0802007986 */ /* 0x0007e2000c10150e */
[----:B------:R-:W-:-:S03]  /*13e40*/  SHF.R.U32.HI R4, RZ, 0x10, R7 ;  /* 0x00000010ff047819 */ /* 0x000fc60000011607 */
[----:B------:R3:W-:Y:S04]  /*13e50*/  STG.E.U16 desc[UR12][R2.64+0x1b2], R6 ;  /* 0x0001b20602007986 */ /* 0x0007e8000c10150c */
[----:B------:R3:W-:Y:S04]  /*13e60*/  STG.E.U16 desc[UR8][R2.64+0x1ba], R4 ;  /* 0x0001ba0402007986 */ /* 0x0007e8000c101508 */
[----:B------:R3:W-:Y:S02]  /*13e70*/  STG.E.U16 desc[UR6][R2.64+0x1be], R0 ;  /* 0x0001be0002007986 */ /* 0x0007e4000c101506 */
.L_x_138:
[----:B------:R-:W-:Y:S05]  /*13e80*/  BSYNC.RECONVERGENT B0 ;  /* 0x0000000000007941 */ /* 0x000fea0003800200 */
.L_x_131:
[----:B---34-:R-:W3:Y:S01]  /*13e90*/  S2R R0, SR_CgaCtaId ;  /* 0x0000000000007919 */ /* 0x018ee20000008800 */
[----:B------:R-:W-:Y:S01]  /*13ea0*/  MOV R118, 0x400 ;  /* 0x0000040000767802 */ /* 0x000fe20000000f00 */
[----:B------:R-:W-:-:S03]  /*13eb0*/  NOP ;  /* 0x0000000000007918 */ /* 0x000fc60000000000 */
[----:B---3--:R-:W-:Y:S01]  /*13ec0*/  LEA R118, R0, R118, 0x18 ;  /* 0x0000007600767211 */ /* 0x008fe200078ec0ff */
[----:B------:R3:W-:Y:S04]  /*13ed0*/  STL [R1+0x80], R0 ;  /* 0x0000800001007387 */ /* 0x0007e80000100800 */
[----:B---3--:R-:W-:-:S05]  /*13ee0*/  VIADD R0, R118, 0xd0 ;  /* 0x000000d076007836 */ /* 0x008fca0000000000 */
[----:B------:R-:W-:-:S04]  /*13ef0*/  PRMT R0, R123, 0x654, R0 ;  /* 0x000006547b007816 */ /* 0x000fc80000000000 */
[----:B------:R3:W-:Y:S01]  /*13f00*/  SYNCS.ARRIVE.TRANS64.RED.ART0 RZ, [R0+URZ], R125 ;  /* 0x0000007d00ff79a7 */ /* 0x0007e200085004ff */
[----:B------:R-:W4:Y:S02]  /*13f10*/  SYNCS.PHASECHK.TRANS64.TRYWAIT P0, [R118+URZ+0xc8], RZ ;  /* 0x0000c8ff760075a7 */ /* 0x000f2400080011ff */
[----:B---34-:R-:W-:Y:S05]  /*13f20*/  @!P0 BRA `(.L_x_139) ;  /* 0x0000004400648947 */ /* 0x018fea0003800000 */
.L_x_264:
[----:B------:R-:W-:Y:S05]  /*13f30*/  @P4 BRA `(.L_x_140) ;  /* 0x00000028001c4947 */ /* 0x000fea0003800000 */
[----:B--2--5:R-:W2:Y:S01]  /*13f40*/  S2R R6, SR_TID.X ;  /* 0x0000000000067919 */ /* 0x024ea20000002100 */
[----:B------:R-:W4:Y:S01]  /*13f50*/  LDC R3, c[0x0][0x824] ;  /* 0x00020900ff037b82 */ /* 0x000f220000000800 */
[----:B------:R-:W-:Y:S01]  /*13f60*/  BSSY.RECONVERGENT B0, `(.L_x_141) ;  /* 0x00000e0000007945 */ /* 0x000fe20003800200 */
[----:B------:R-:W4:Y:S01]  /*13f70*/  S2R R8, SR_CTAID.Z ;  /* 0x0000000000087919 */ /* 0x000f220000002700 */
[----:B------:R-:W3:Y:S05]  /*13f80*/  S2R R9, SR_CTAID.X ;  /* 0x0000000000097919 */ /* 0x000eea0000002500 */
[----:B------:R-:W1:Y:S08]  /*13f90*/  LDC.64 R4, c[0x0][0x810] ;  /* 0x00020400ff047b82 */ /* 0x000e700000000a00 */
[----:B------:R-:W0:Y:S08]  /*13fa0*/  LDC R11, c[0x0][0x890] ;  /* 0x00022400ff0b7b82 */ /* 0x000e300000000800 */
[----:B------:R-:W0:Y:S01]  /*13fb0*/  LDC R10, c[0x0][0x88c] ;  /* 0x00022300ff0a7b82 */ /* 0x000e220000000800 */
[----:B--2---:R-:W-:-:S07]  /*13fc0*/  SHF.R.U32.HI R2, RZ, 0x3, R6 ;  /* 0x00000003ff027819 */ /* 0x004fce0000011606 */
[----:B------:R-:W2:Y:S01]  /*13fd0*/  LDC R119, c[0x0][0x860] ;  /* 0x00021800ff777b82 */ /* 0x000ea20000000800 */
[----:B------:R-:W-:Y:S01]  /*13fe0*/  SHF.R.U32.HI R7, RZ, 0x2, R6 ;  /* 0x00000002ff077819 */ /* 0x000fe20000011606 */
[----:B----4-:R-:W-:Y:S01]  /*13ff0*/  IMAD R3, R8, R3, R120 ;  /* 0x0000000308037224 */ /* 0x010fe200078e0278 */
[----:B------:R-:W-:Y:S01]  /*14000*/  LOP3.LUT R8, R2, 0x10, RZ, 0xc0, !PT ;  /* 0x0000001002087812 */ /* 0x000fe200078ec0ff */
[C---:B------:R-:W-:Y:S01]  /*14010*/  IMAD R0, R6.reuse, 0x10000, R2 ;  /* 0x0001000006007824 */ /* 0x040fe200078e0202 */
[C---:B------:R-:W-:Y:S01]  /*14020*/  LOP3.LUT R102, R6.reuse, 0x7f, RZ, 0xc0, !PT ;  /* 0x0000007f06667812 */ /* 0x040fe200078ec0ff */
[----:B------:R-:W-:Y:S01]  /*14030*/  IMAD R2, R6, 0x400, R7 ;  /* 0x0000040006027824 */ /* 0x000fe200078e0207 */
[----:B------:R-:W-:Y:S01]  /*14040*/  LOP3.LUT R124, R7, 0x20, RZ, 0xc0, !PT ;  /* 0x00000020077c7812 */ /* 0x000fe200078ec0ff */
[C---:B---3--:R-:W-:Y:S01]  /*14050*/  IMAD R3, R9.reuse, 0x20000, R3 ;  /* 0x0002000009037824 */ /* 0x048fe200078e0203 */
[----:B------:R-:W-:Y:S01]  /*14060*/  LOP3.LUT R0, R0, 0x600010, RZ, 0xc0, !PT ;  /* 0x0060001000007812 */ /* 0x000fe200078ec0ff */
[----:B------:R-:W-:Y:S01]  /*14070*/  IMAD R102, R9, 0x80, R102 ;  /* 0x0000008009667824 */ /* 0x000fe200078e0266 */
[----:B------:R-:W-:-:S02]  /*14080*/  LOP3.LUT R2, R2, 0x1fc20, RZ, 0xc0, !PT ;  /* 0x0001fc2002027812 */ /* 0x000fc400078ec0ff */
[----:B------:R-:W-:Y:S02]  /*14090*/  IADD3 R0, PT, PT, R0, UR5, R8 ;  /* 0x0000000500007c10 */ /* 0x000fe4000fffe008 */
[----:B------:R-:W-:Y:S02]  /*140a0*/  IADD3 R2, P0, PT, R2, R3, RZ ;  /* 0x0000000302027210 */ /* 0x000fe40007f1e0ff */
[C---:B------:R-:W-:Y:S02]  /*140b0*/  R2UR UR8, R0.reuse ;  /* 0x00000000000872ca */ /* 0x040fe400000e0000 */
[C---:B------:R-:W-:Y:S02]  /*140c0*/  R2UR UR7, R0.reuse ;  /* 0x00000000000772ca */ /* 0x040fe400000e0000 */
[C---:B------:R-:W-:Y:S02]  /*140d0*/  R2UR UR6, R0.reuse ;  /* 0x00000000000672ca */ /* 0x040fe400000e0000 */
[----:B------:R-:W-:-:S02]  /*140e0*/  R2UR UR4, R0 ;  /* 0x00000000000472ca */ /* 0x000fc400000e0000 */
[----:B------:R-:W-:Y:S02]  /*140f0*/  LEA.HI.X.SX32 R0, R3, RZ, 0x1, P0 ;  /* 0x000000ff03007211 */ /* 0x000fe400000f0eff */
[----:B-1----:R-:W-:Y:S02]  /*14100*/  IADD3 R2, P2, P1, R2, R4, R2 ;  /* 0x0000000402027210 */ /* 0x002fe4000795e002 */
[----:B0-----:R-:W-:Y:S02]  /*14110*/  ISETP.GE.AND P0, PT, R124, R11, PT ;  /* 0x0000000b7c00720c */ /* 0x001fe40003f06270 */
[----:B------:R-:W-:Y:S02]  /*14120*/  IADD3.X R3, PT, PT, R0, R5, R0, P2, P1 ;  /* 0x0000000500037210 */ /* 0x000fe400017e2400 */
[----:B------:R-:W-:Y:S02]  /*14130*/  ISETP.GE.OR P0, PT, R102, R10, P0 ;  /* 0x0000000a6600720c */ /* 0x000fe40000706670 */
[----:B------:R-:W0:Y:S01]  /*14140*/  LDTM.x32 R4, tmem[UR8] ;  /* 0x00000008000479ee */ /* 0x000e2200082c0000 */
[----:B------:R-:W1:Y:S01]  /*14150*/  LDTM.x32 R68, tmem[UR7+0x40] ;  /* 0x00004007004479ee */ /* 0x000e6200082c0000 */
[----:B------:R-:W3:Y:S01]  /*14160*/  LDTM.x32 R36, tmem[UR6+0x80] ;  /* 0x00008006002479ee */ /* 0x000ee200082c0000 */
[----:B0-----:R-:W-:Y:S01]  /*14170*/  STL.64 [R1+0x8], R6 ;  /* 0x0000080601007387 */ /* 0x001fe20000100a00 */
[----:B------:R-:W-:Y:S01]  /*14180*/  IMAD.MOV.U32 R104, RZ, RZ, R4 ;  /* 0x000000ffff687224 */ /* 0x000fe200078e0004 */
[----:B------:R-:W-:Y:S01]  /*14190*/  MOV R116, R5 ;  /* 0x0000000500747202 */ /* 0x000fe20000000f00 */
[----:B------:R-:W-:Y:S01]  /*141a0*/  IMAD.MOV.U32 R0, RZ, RZ, R10 ;  /* 0x000000ffff007224 */ /* 0x000fe200078e000a */
[----:B------:R-:W-:Y:S01]  /*141b0*/  STL.64 [R1+0x20], R12 ;  /* 0x0000200c01007387 */ /* 0x000fe20000100a00 */
        /* <DEDUP_REMOVED lines=12> */
[----:B------:R-:W-:-:S02]  /*14280*/  IMAD.MOV.U32 R110, RZ, RZ, R25 ;  /* 0x000000ffff6e7224 */ /* 0x000fc400078e0019 */
[----:B------:R-:W-:Y:S01]  /*14290*/  IMAD.MOV.U32 R108, RZ, RZ, R29 ;  /* 0x000000ffff6c7224 */ /* 0x000fe200078e001d */
[----:B------:R-:W-:Y:S01]  /*142a0*/  STL.64 [R1+0x48], R22 ;  /* 0x0000481601007387 */ /* 0x000fe20000100a00 */
[----:B------:R-:W-:Y:S02]  /*142b0*/  IMAD.MOV.U32 R107, RZ, RZ, R33 ;  /* 0x000000ffff6b7224 */ /* 0x000fe400078e0021 */
[----:B------:R-:W-:Y:S01]  /*142c0*/  IMAD.MOV.U32 R106, RZ, RZ, R35 ;  /* 0x000000ffff6a7224 */ /* 0x000fe200078e0023 */
[----:B------:R-:W-:Y:S01]  /*142d0*/  STL.64 [R1+0x50], R24 ;  /* 0x0000501801007387 */ /* 0x000fe20000100a00 */
[----:B------:R-:W-:Y:S02]  /*142e0*/  IMAD.MOV.U32 R105, RZ, RZ, R31 ;  /* 0x000000ffff697224 */ /* 0x000fe400078e001f */
[----:B------:R-:W-:Y:S01]  /*142f0*/  IMAD.MOV.U32 R121, RZ, RZ, R9 ;  /* 0x000000ffff797224 */ /* 0x000fe200078e0009 */
[----:B------:R-:W-:Y:S01]  /*14300*/  STL.64 [R1+0x58], R26 ;  /* 0x0000581a01007387 */ /* 0x000fe20000100a00 */
[----:B------:R-:W-:-:S03]  /*14310*/  IMAD.MOV.U32 R120, RZ, RZ, R6 ;  /* 0x000000ffff787224 */ /* 0x000fc600078e0006 */
[----:B------:R-:W-:Y:S04]  /*14320*/  STL.64 [R1+0x60], R28 ;  /* 0x0000601c01007387 */ /* 0x000fe80000100a00 */
[----:B------:R-:W-:Y:S04]  /*14330*/  STL.64 [R1+0x68], R30 ;  /* 0x0000681e01007387 */ /* 0x000fe80000100a00 */
[----:B------:R-:W-:Y:S04]  /*14340*/  STL.64 [R1+0x70], R32 ;  /* 0x0000702001007387 */ /* 0x000fe80000100a00 */
[----:B------:R0:W-:Y:S02]  /*14350*/  STL.64 [R1+0x78], R34 ;  /* 0x0000782201007387 */ /* 0x0001e40000100a00 */
[----:B0-----:R-:W0:Y:S01]  /*14360*/  LDTM.x32 R4, tmem[UR4+0xc0] ;  /* 0x0000c004000479ee */ /* 0x001e2200082c0000 */
[----:B-123--:R-:W-:Y:S05]  /*14370*/  @P0 BRA `(.L_x_142) ;  /* 0x0000000800780947 */ /* 0x00efea0003800000 */
[-C--:B------:R-:W-:Y:S01]  /*14380*/  FMUL R0, R0, R119.reuse ;  /* 0x0000007700007220 */ /* 0x080fe20000400000 */
[-C--:B------:R-:W-:Y:S01]  /*14390*/  FMUL R117, R117, R119.reuse ;  /* 0x0000007775757220 */ /* 0x080fe20000400000 */
[-C--:B------:R-:W-:Y:S01]  /*143a0*/  FMUL R104, R104, R119.reuse ;  /* 0x0000007768687220 */ /* 0x080fe20000400000 */
[-C--:B------:R-:W-:Y:S01]  /*143b0*/  FMUL R116, R116, R119.reuse ;  /* 0x0000007774747220 */ /* 0x080fe20000400000 */
[-C--:B------:R-:W-:Y:S01]  /*143c0*/  FMUL R103, R103, R119.reuse ;  /* 0x0000007767677220 */ /* 0x080fe20000400000 */
[----:B------:R-:W-:Y:S01]  /*143d0*/  FMUL R115, R115, R119 ;  /* 0x0000007773737220 */ /* 0x000fe20000400000 */
[----:B0-----:R0:W-:Y:S01]  /*143e0*/  STL.64 [R1+0xf8], R4 ;  /* 0x0000f80401007387 */ /* 0x0011e20000100a00 */
[----:B------:R-:W-:Y:S02]  /*143f0*/  F2FP.F16.F32.PACK_AB R117, R117, R0 ;  /* 0x000000007575723e */ /* 0x000fe400000000ff */
[----:B------:R-:W-:Y:S02]  /*14400*/  F2FP.F16.F32.PACK_AB R116, R116, R104 ;  /* 0x000000687474723e */ /* 0x000fe400000000ff */
[----:B------:R-:W-:Y:S01]  /*14410*/  F2FP.F16.F32.PACK_AB R115, R115, R103 ;  /* 0x000000677373723e */ /* 0x000fe200000000ff */
[----:B0-----:R-:W2:Y:S04]  /*14420*/  LDL.LU R4, [R1+0x70] ;  /* 0x0000700001047983 */ /* 0x001ea80000300800 */
[----:B------:R-:W3:Y:S04]  /*14430*/  LDL.LU R5, [R1+0x78] ;  /* 0x0000780001057983 */ /* 0x000ee80000300800 */
[----:B------:R-:W4:Y:S04]  /*14440*/  LDL.LU R0, [R1+0x40] ;  /* 0x0000400001007983 */ /* 0x000f280000300800 */
[----:B------:R-:W2:Y:S04]  /*14450*/  LDL.LU R104, [R1+0x30] ;  /* 0x0000300001687983 */ /* 0x000ea80000300800 */
[----:B------:R-:W3:Y:S01]  /*14460*/  LDL.LU R103, [R1+0x38] ;  /* 0x0000380001677983 */ /* 0x000ee20000300800 */
[-C--:B------:R-:W-:Y:S01]  /*14470*/  FMUL R114, R114, R119.reuse ;  /* 0x0000007772727220 */ /* 0x080fe20000400000 */
[-C--:B------:R-:W-:Y:S01]  /*14480*/  FMUL R113, R113, R119.reuse ;  /* 0x0000007771717220 */ /* 0x080fe20000400000 */
[-C--:B------:R-:W-:Y:S01]  /*14490*/  FMUL R112, R112, R119.reuse ;  /* 0x0000007770707220 */ /* 0x080fe20000400000 */
[-C--:B----4-:R-:W-:Y:S01]  /*144a0*/  FMUL R0, R0, R119.reuse ;  /* 0x0000007700007220 */ /* 0x090fe20000400000 */
[-C--:B--2---:R-:W-:Y:S01]  /*144b0*/  FMUL R104, R104, R119.reuse ;  /* 0x0000007768687220 */ /* 0x084fe20000400000 */
[----:B---3--:R-:W-:-:S04]  /*144c0*/  FMUL R103, R103, R119 ;  /* 0x0000007767677220 */ /* 0x008fc80000400000 */
[----:B------:R-:W-:Y:S02]  /*144d0*/  F2FP.F16.F32.PACK_AB R114, R114, R104 ;  /* 0x000000687272723e */ /* 0x000fe400000000ff */
[----:B------:R-:W2:Y:S01]  /*144e0*/  LDL.LU R104, [R1+0x48] ;  /* 0x0000480001687983 */ /* 0x000ea20000300800 */
[----:B------:R-:W-:Y:S02]  /*144f0*/  F2FP.F16.F32.PACK_AB R112, R112, R0 ;  /* 0x000000007070723e */ /* 0x000fe400000000ff */
[----:B------:R-:W-:Y:S02]  /*14500*/  F2FP.F16.F32.PACK_AB R113, R113, R103 ;  /* 0x000000677171723e */ /* 0x000fe400000000ff */
[----:B------:R-:W3:Y:S04]  /*14510*/  LDL.LU R103, [R1+0x50] ;  /* 0x0000500001677983 */ /* 0x000ee80000300800 */
[----:B------:R-:W4:Y:S01]  /*14520*/  LDL.LU R0, [R1+0x58] ;  /* 0x0000580001007983 */ /* 0x000f220000300800 */
[-C--:B------:R-:W-:Y:S01]  /*14530*/  FMUL R109, R109, R119.reuse ;  /* 0x000000776d6d7220 */ /* 0x080fe20000400000 */
[-C--:B------:R-:W-:Y:S01]  /*14540*/  FMUL R111, R111, R119.reuse ;  /* 0x000000776f6f7220 */ /* 0x080fe20000400000 */
[-C--:B------:R-:W-:Y:S01]  /*14550*/  FMUL R106, R106, R119.reuse ;  /* 0x000000776a6a7220 */ /* 0x080fe20000400000 */
[-C--:B------:R-:W-:Y:S01]  /*14560*/  FMUL R110, R110, R119.reuse ;  /* 0x000000776e6e7220 */ /* 0x080fe20000400000 */
[----:B--2---:R-:W-:-:S05]  /*14570*/  FMUL R104, R104, R119 ;  /* 0x0000007768687220 */ /* 0x004fca0000400000 */
[----:B------:R-:W-:Y:S01]  /*14580*/  F2FP.F16.F32.PACK_AB R111, R111, R104 ;  /* 0x000000686f6f723e */ /* 0x000fe200000000ff */
[-C--:B---3--:R-:W-:Y:S01]  /*14590*/  FMUL R103, R103, R119.reuse ;  /* 0x0000007767677220 */ /* 0x088fe20000400000 */
[----:B------:R-:W2:Y:S01]  /*145a0*/  LDL.LU R104, [R1+0x60] ;  /* 0x0000600001687983 */ /* 0x000ea20000300800 */
[----:B----4-:R-:W-:-:S05]  /*145b0*/  FMUL R0, R0, R119 ;  /* 0x0000007700007220 */ /* 0x010fca0000400000 */
[----:B------:R-:W-:Y:S01]  /*145c0*/  F2FP.F16.F32.PACK_AB R109, R109, R0 ;  /* 0x000000006d6d723e */ /* 0x000fe200000000ff */
[----:B------:R-:W-:-:S05]  /*145d0*/  FMUL R0, R5, R119 ;  /* 0x0000007705007220 */ /* 0x000fca0000400000 */
[----:B------:R-:W-:Y:S02]  /*145e0*/  F2FP.F16.F32.PACK_AB R106, R106, R0 ;  /* 0x000000006a6a723e */ /* 0x000fe400000000ff */
[----:B------:R-:W3:Y:S01]  /*145f0*/  LDL.LU R0, [R1+0x68] ;  /* 0x0000680001007983 */ /* 0x000ee20000300800 */
[----:B------:R-:W-:Y:S01]  /*14600*/  F2FP.F16.F32.PACK_AB R110, R110, R103 ;  /* 0x000000676e6e723e */ /* 0x000fe200000000ff */
[-C--:B------:R-:W-:Y:S02]  /*14610*/  FMUL R103, R4, R119.reuse ;  /* 0x0000007704677220 */ /* 0x080fe40000400000 */
[----:B------:R-:W0:Y:S01]  /*14620*/  LDC.64 R4, c[0x0][0x358] ;  /* 0x0000d600ff047b82 */ /* 0x000e220000000a00 */
[-C--:B------:R-:W-:Y:S01]  /*14630*/  FMUL R105, R105, R119.reuse ;  /* 0x0000007769697220 */ /* 0x080fe20000400000 */
[-C--:B------:R-:W-:Y:S01]  /*14640*/  FMUL R108, R108, R119.reuse ;  /* 0x000000776c6c7220 */ /* 0x080fe20000400000 */
[----:B------:R-:W-:-:S05]  /*14650*/  FMUL R107, R107, R119 ;  /* 0x000000776b6b7220 */ /* 0x000fca0000400000 */
[----:B------:R-:W-:Y:S02]  /*14660*/  F2FP.F16.F32.PACK_AB R107, R107, R103 ;  /* 0x000000676b6b723e */ /* 0x000fe400000000ff */
[C---:B0-----:R-:W-:Y:S02]  /*14670*/  R2UR UR10, R4.reuse ;  /* 0x00000000040a72ca */ /* 0x041fe400000e0000 */
        /* <DEDUP_REMOVED lines=10> */
[----:B------:R-:W-:Y:S01]  /*14720*/  R2UR UR15, R5 ;  /* 0x00000000050f72ca */ /* 0x000fe200000e0000 */
[----:B--2---:R-:W-:-:S05]  /*14730*/  FMUL R104, R104, R119 ;  /* 0x0000007768687220 */ /* 0x004fca0000400000 */
[----:B------:R-:W-:Y:S01]  /*14740*/  F2FP.F16.F32.PACK_AB R108, R108, R104 ;  /* 0x000000686c6c723e */ /* 0x000fe200000000ff */
[----:B---3--:R-:W-:-:S05]  /*14750*/  FMUL R0, R0, R119 ;  /* 0x0000007700007220 */ /* 0x008fca0000400000 */
[----:B------:R-:W-:Y:S02]  /*14760*/  F2FP.F16.F32.PACK_AB R105, R105, R0 ;  /* 0x000000006969723e */ /* 0x000fe400000000ff */
[----:B------:R-:W-:Y:S02]  /*14770*/  PRMT R0, R108, 0x7610, R0 ;  /* 0x000076106c007816 */ /* 0x000fe40000000000 */
[----:B------:R-:W-:Y:S02]  /*14780*/  PRMT R103, R105, 0x7610, R103 ;  /* 0x0000761069677816 */ /* 0x000fe40000000067 */
[----:B------:R-:W-:Y:S01]  /*14790*/  PRMT R104, R107, 0x7610, R104 ;  /* 0x000076106b687816 */ /* 0x000fe20000000068 */
[----:B------:R0:W-:Y:S04]  /*147a0*/  STG.E.U16 desc[UR8][R2.64+0x30], R0 ;  /* 0x0000300002007986 */ /* 0x0001e8000c101508 */
[----:B------:R1:W-:Y:S04]  /*147b0*/  STG.E.U16 desc[UR10][R2.64+0x34], R103 ;  /* 0x0000346702007986 */ /* 0x0003e8000c10150a */
[----:B------:R2:W-:Y:S01]  /*147c0*/  STG.E.U16 desc[UR12][R2.64+0x38], R104 ;  /* 0x0000386802007986 */ /* 0x0005e2000c10150c */
[----:B0-----:R-:W-:-:S02]  /*147d0*/  PRMT R0, R110, 0x7610, R0 ;  /* 0x000076106e007816 */ /* 0x001fc40000000000 */
[----:B-1----:R-:W-:Y:S02]  /*147e0*/  PRMT R103, R109, 0x7610, R103 ;  /* 0x000076106d677816 */ /* 0x002fe40000000067 */
[----:B--2---:R-:W-:-:S03]  /*147f0*/  PRMT R104, R112, 0x7610, R104 ;  /* 0x0000761070687816 */ /* 0x004fc60000000068 */
[----:B------:R0:W-:Y:S04]  /*14800*/  STG.E.U16 desc[UR16][R2.64+0x2c], R103 ;  /* 0x00002c6702007986 */ /* 0x0001e8000c101510 */
[----:B------:R1:W-:Y:S04]  /*14810*/  STG.E.U16 desc[UR6][R2.64+0x28], R0 ;  /* 0x0000280002007986 */ /* 0x0003e8000c101506 */
[----:B------:R2:W-:Y:S01]  /*14820*/  STG.E.U16 desc[UR12][R2.64+0x20], R104 ;  /* 0x0000206802007986 */ /* 0x0005e2000c10150c */
[----:B0-----:R-:W-:Y:S02]  /*14830*/  PRMT R103, R113, 0x7610, R103 ;  /* 0x0000761071677816 */ /* 0x001fe40000000067 */
[----:B-1----:R-:W-:-:S03]  /*14840*/  PRMT R0, R114, 0x7610, R0 ;  /* 0x0000761072007816 */ /* 0x002fc60000000000 */
[----:B------:R0:W-:Y:S01]  /*14850*/  STG.E.U16 desc[UR10][R2.64+0x1c], R103 ;  /* 0x00001c6702007986 */ /* 0x0001e2000c10150a */
[----:B--2---:R-:W-:-:S03]  /*14860*/  PRMT R104, R115, 0x7610, R104 ;  /* 0x0000761073687816 */ /* 0x004fc60000000068 */
[----:B------:R1:W-:Y:S04]  /*14870*/  STG.E.U16 desc[UR8][R2.64+0x18], R0 ;  /* 0x0000180002007986 */ /* 0x0003e8000c101508 */
[----:B------:R2:W-:Y:S04]  /*14880*/  STG.E.U16 desc[UR6][R2.64+0x14], R104 ;  /* 0x0000146802007986 */ /* 0x0005e8000c101506 */
[----:B0-----:R-:W3:Y:S04]  /*14890*/  LDL.LU R103, [R1+0x20] ;  /* 0x0000200001677983 */ /* 0x001ee80000300800 */
[----:B-1----:R-:W4:Y:S04]  /*148a0*/  LDL.LU R0, [R1+0x24] ;  /* 0x0000240001007983 */ /* 0x002f280000300800 */
[----:B--2---:R-:W2:Y:S04]  /*148b0*/  LDL.LU R104, [R1+0xc] ;  /* 0x00000c0001687983 */ /* 0x004ea80000300800 */
[----:B------:R1:W5:Y:S01]  /*148c0*/  LDL.LU.64 R4, [R1+0xf8] ;  /* 0x0000f80001047983 */ /* 0x0003620000300a00 */
[----:B------:R-:W-:-:S03]  /*148d0*/  FMUL R120, R120, R119 ;  /* 0x0000007778787220 */ /* 0x000fc60000400000 */
[----:B------:R0:W-:Y:S01]  /*148e0*/  STG.E.U16 desc[UR14][R2.64+0x3c], R106 ;  /* 0x00003c6a02007986 */ /* 0x0001e2000c10150e */
[-C--:B------:R-:W-:Y:S01]  /*148f0*/  FMUL R122, R122, R119.reuse ;  /* 0x000000777a7a7220 */ /* 0x080fe20000400000 */
[----:B------:R-:W-:Y:S01]  /*14900*/  FMUL R121, R121, R119 ;  /* 0x0000007779797220 */ /* 0x000fe20000400000 */
[----:B0-----:R-:W-:-:S05]  /*14910*/  SHF.R.U32.HI R106, RZ, 0x10, R106 ;  /* 0x00000010ff6a7819 */ /* 0x001fca000001166a */
[----:B------:R0:W-:Y:S04]  /*14920*/  STG.E.U16 desc[UR8][R2.64+0x3e], R106 ;  /* 0x00003e6a02007986 */ /* 0x0001e8000c101508 */
[----:B------:R-:W-:Y:S04]  /*14930*/  STG.E.U16 desc[UR14][R2.64+0x24], R111 ;  /* 0x0000246f02007986 */ /* 0x000fe8000c10150e */
[----:B------:R-:W-:Y:S04]  /*14940*/  STG.E.U16 desc[UR10][R2.64], R116 ;  /* 0x0000007402007986 */ /* 0x000fe8000c10150a */
[----:B------:R-:W-:Y:S01]  /*14950*/  STG.E.U16 desc[UR6][R2.64+0xc], R117 ;  /* 0x00000c7502007986 */ /* 0x000fe2000c101506 */
[----:B--2---:R-:W-:-:S05]  /*14960*/  FMUL R104, R104, R119 ;  /* 0x0000007768687220 */ /* 0x004fca0000400000 */
[----:B------:R-:W-:Y:S01]  /*14970*/  F2FP.F16.F32.PACK_AB R104, R104, R120 ;  /* 0x000000786868723e */ /* 0x000fe200000000ff */
[----:B------:R-:W-:Y:S02]  /*14980*/  IMAD.MOV.U32 R120, RZ, RZ, R107 ;  /* 0x000000ffff787224 */ /* 0x000fe400078e006b */
[----:B0-----:R-:W0:Y:S01]  /*14990*/  LDC.64 R106, c[0x0][0x358] ;  /* 0x0000d600ff6a7b82 */ /* 0x001e220000000a00 */
[-C--:B---3--:R-:W-:Y:S01]  /*149a0*/  FMUL R103, R103, R119.reuse ;  /* 0x0000007767677220 */ /* 0x088fe20000400000 */
[----:B----4-:R-:W-:-:S05]  /*149b0*/  FMUL R0, R0, R119 ;  /* 0x0000007700007220 */ /* 0x010fca0000400000 */
[----:B------:R-:W-:Y:S02]  /*149c0*/  F2FP.F16.F32.PACK_AB R0, R0, R103 ;  /* 0x000000670000723e */ /* 0x000fe400000000ff */
[----:B------:R-:W-:Y:S01]  /*149d0*/  F2FP.F16.F32.PACK_AB R103, R121, R122 ;  /* 0x0000007a7967723e */ /* 0x000fe200000000ff */
[----:B------:R-:W-:Y:S04]  /*149e0*/  STG.E.U16 desc[UR12][R2.64+0x4], R104 ;  /* 0x0000046802007986 */ /* 0x000fe8000c10150c */
[----:B------:R-:W-:Y:S01]  /*149f0*/  STG.E.U16 desc[UR14][R2.64+0x8], R103 ;  /* 0x0000086702007986 */ /* 0x000fe2000c10150e */
[C---:B0-----:R-:W-:Y:S02]  /*14a00*/  R2UR UR14, R106.reuse ;  /* 0x000000006a0e72ca */ /* 0x041fe400000e0000 */
[----:B------:R-:W-:-:S02]  /*14a10*/  R2UR UR12, R106 ;  /* 0x000000006a0c72ca */ /* 0x000fc400000e0000 */
[C---:B------:R-:W-:Y:S02]  /*14a20*/  R2UR UR10, R106.reuse ;  /* 0x000000006a0a72ca */ /* 0x040fe400000e0000 */
[C---:B------:R-:W-:Y:S02]  /*14a30*/  R2UR UR8, R106.reuse ;  /* 0x000000006a0872ca */ /* 0x040fe400000e0000 */
[----:B------:R-:W-:Y:S01]  /*14a40*/  R2UR UR6, R106 ;  /* 0x000000006a0672ca */ /* 0x000fe200000e0000 */
[----:B------:R-:W-:Y:S01]  /*14a50*/  IMAD.MOV.U32 R106, RZ, RZ, R109 ;  /* 0x000000ffff6a7224 */ /* 0x000fe200078e006d */
[----:B------:R-:W-:Y:S02]  /*14a60*/  SHF.R.U32.HI R109, RZ, 0x10, R120 ;  /* 0x00000010ff6d7819 */ /* 0x000fe40000011678 */
[----:B------:R-:W0:Y:S01]  /*14a70*/  LDC.64 R120, c[0x0][0x358] ;  /* 0x0000d600ff787b82 */ /* 0x000e220000000a00 */
[C---:B------:R-:W-:Y:S02]  /*14a80*/  R2UR UR9, R107.reuse ;  /* 0x000000006b0972ca */ /* 0x040fe400000e0000 */
[----:B------:R-:W-:-:S02]  /*14a90*/  R2UR UR7, R107 ;  /* 0x000000006b0772ca */ /* 0x000fc400000e0000 */
[C---:B------:R-:W-:Y:S02]  /*14aa0*/  R2UR UR15, R107.reuse ;  /* 0x000000006b0f72ca */ /* 0x040fe400000e0000 */
[C---:B------:R-:W-:Y:S02]  /*14ab0*/  R2UR UR13, R107.reuse ;  /* 0x000000006b0d72ca */ /* 0x040fe400000e0000 */
[----:B------:R-:W-:Y:S01]  /*14ac0*/  R2UR UR11, R107 ;  /* 0x000000006b0b72ca */ /* 0x000fe200000e0000 */
[----:B------:R-:W-:Y:S01]  /*14ad0*/  IMAD.MOV.U32 R107, RZ, RZ, R108 ;  /* 0x000000ffff6b7224 */ /* 0x000fe200078e006c */
[----:B------:R-:W-:Y:S02]  /*14ae0*/  SHF.R.U32.HI R108, RZ, 0x10, R105 ;  /* 0x00000010ff6c7819 */ /* 0x000fe40000011669 */
[----:B------:R-:W-:Y:S02]  /*14af0*/  SHF.R.U32.HI R106, RZ, 0x10, R106 ;  /* 0x00000010ff6a7819 */ /* 0x000fe4000001166a */
[----:B------:R-:W-:-:S03]  /*14b00*/  SHF.R.U32.HI R105, RZ, 0x10, R110 ;  /* 0x00000010ff697819 */ /* 0x000fc6000001166e */
[----:B------:R2:W-:Y:S01]  /*14b10*/  STG.E.U16 desc[UR8][R2.64+0x2e], R106 ;  /* 0x00002e6a02007986 */ /* 0x0005e2000c101508 */
[----:B------:R-:W-:-:S03]  /*14b20*/  SHF.R.U32.HI R107, RZ, 0x10, R107 ;  /* 0x00000010ff6b7819 */ /* 0x000fc6000001166b */
[----:B------:R3:W-:Y:S01]  /*14b30*/  STG.E.U16 desc[UR6][R2.64+0x2a], R105 ;  /* 0x00002a6902007986 */ /* 0x0007e2000c101506 */
[C---:B0-----:R-:W-:Y:S02]  /*14b40*/  R2UR UR8, R120.reuse ;  /* 0x00000000780872ca */ /* 0x041fe400000e0000 */
[C---:B------:R-:W-:Y:S02]  /*14b50*/  R2UR UR9, R121.reuse ;  /* 0x00000000790972ca */ /* 0x040fe400000e0000 */
[C---:B------:R-:W-:Y:S02]  /*14b60*/  R2UR UR6, R120.reuse ;  /* 0x00000000780672ca */ /* 0x040fe400000e0000 */
[C---:B------:R-:W-:Y:S01]  /*14b70*/  R2UR UR7, R121.reuse ;  /* 0x00000000790772ca */ /* 0x040fe200000e0000 */
[----:B------:R0:W-:Y:S01]  /*14b80*/  STG.E.U16 desc[UR14][R2.64+0x3a], R109 ;  /* 0x00003a6d02007986 */ /* 0x0001e2000c10150e */
[C---:B------:R-:W-:Y:S02]  /*14b90*/  R2UR UR14, R120.reuse ;  /* 0x00000000780e72ca */ /* 0x040fe400000e0000 */
[----:B------:R-:W-:Y:S01]  /*14ba0*/  R2UR UR15, R121 ;  /* 0x00000000790f72ca */ /* 0x000fe200000e0000 */
[----:B------:R4:W-:Y:S01]  /*14bb0*/  STG.E.U16 desc[UR12][R2.64+0x36], R108 ;  /* 0x0000366c02007986 */ /* 0x0009e2000c10150c */
[----:B------:R-:W-:-:S02]  /*14bc0*/  R2UR UR12, R120 ;  /* 0x00000000780c72ca */ /* 0x000fc400000e0000 */
[C---:B------:R-:W-:Y:S01]  /*14bd0*/  R2UR UR13, R121.reuse ;  /* 0x00000000790d72ca */ /* 0x040fe200000e0000 */
[----:B------:R1:W-:Y:S01]  /*14be0*/  STG.E.U16 desc[UR10][R2.64+0x32], R107 ;  /* 0x0000326b02007986 */ /* 0x0003e2000c10150a */
[----:B------:R-:W-:Y:S02]  /*14bf0*/  R2UR UR10, R120 ;  /* 0x00000000780a72ca */ /* 0x000fe400000e0000 */
[----:B------:R-:W-:Y:S02]  /*14c00*/  R2UR UR11, R121 ;  /* 0x00000000790b72ca */ /* 0x000fe400000e0000 */
[----:B--2---:R-:W-:Y:S02]  /*14c10*/  SHF.R.U32.HI R106, RZ, 0x10, R114 ;  /* 0x00000010ff6a7819 */ /* 0x004fe40000011672 */
[----:B---3--:R-:W-:-:S03]  /*14c20*/  SHF.R.U32.HI R105, RZ, 0x10, R115 ;  /* 0x00000010ff697819 */ /* 0x008fc60000011673 */
[----:B------:R2:W-:Y:S01]  /*14c30*/  STG.E.U16 desc[UR8][R2.64+0x1a], R106 ;  /* 0x00001a6a02007986 */ /* 0x0005e2000c101508 */
[----:B------:R-:W-:-:S03]  /*14c40*/  SHF.R.U32.HI R104, RZ, 0x10, R104 ;  /* 0x00000010ff687819 */ /* 0x000fc60000011668 */
[----:B------:R3:W-:Y:S04]  /*14c50*/  STG.E.U16 desc[UR6][R2.64+0x16], R105 ;  /* 0x0000166902007986 */ /* 0x0007e8000c101506 */
[----:B------:R3:W-:Y:S01]  /*14c60*/  STG.E.U16 desc[UR16][R2.64+0x10], R0 ;  /* 0x0000100002007986 */ /* 0x0007e2000c101510 */
[----:B0-----:R-:W-:Y:S02]  /*14c70*/  SHF.R.U32.HI R109, RZ, 0x10, R111 ;  /* 0x00000010ff6d7819 */ /* 0x001fe4000001166f */
[----:B----4-:R-:W-:Y:S02]  /*14c80*/  SHF.R.U32.HI R108, RZ, 0x10, R112 ;  /* 0x00000010ff6c7819 */ /* 0x010fe40000011670 */
[----:B-1----:R-:W-:Y:S01]  /*14c90*/  SHF.R.U32.HI R107, RZ, 0x10, R113 ;  /* 0x00000010ff6b7819 */ /* 0x002fe20000011671 */
[----:B------:R1:W-:Y:S04]  /*14ca0*/  STG.E.U16 desc[UR14][R2.64+0x26], R109 ;  /* 0x0000266d02007986 */ /* 0x0003e8000c10150e */
[----:B------:R1:W-:Y:S01]  /*14cb0*/  STG.E.U16 desc[UR12][R2.64+0x22], R108 ;  /* 0x0000226c02007986 */ /* 0x0003e2000c10150c */
[----:B--2---:R-:W-:-:S02]  /*14cc0*/  SHF.R.U32.HI R106, RZ, 0x10, R0 ;  /* 0x00000010ff6a7819 */ /* 0x004fc40000011600 */
[----:B---3--:R-:W-:Y:S02]  /*14cd0*/  SHF.R.U32.HI R105, RZ, 0x10, R103 ;  /* 0x00000010ff697819 */ /* 0x008fe40000011667 */
[----:B------:R-:W-:Y:S02]  /*14ce0*/  SHF.R.U32.HI R103, RZ, 0x10, R116 ;  /* 0x00000010ff677819 */ /* 0x000fe40000011674 */
[----:B------:R-:W-:Y:S01]  /*14cf0*/  SHF.R.U32.HI R0, RZ, 0x10, R117 ;  /* 0x00000010ff007819 */ /* 0x000fe20000011675 */
[----:B------:R1:W-:Y:S04]  /*14d00*/  STG.E.U16 desc[UR10][R2.64+0x1e], R107 ;  /* 0x00001e6b02007986 */ /* 0x0003e8000c10150a */
[----:B------:R1:W-:Y:S04]  /*14d10*/  STG.E.U16 desc[UR14][R2.64+0x12], R106 ;  /* 0x0000126a02007986 */ /* 0x0003e8000c10150e */
[----:B------:R1:W-:Y:S04]  /*14d20*/  STG.E.U16 desc[UR12][R2.64+0xa], R105 ;  /* 0x00000a6902007986 */ /* 0x0003e8000c10150c */
[----:B------:R1:W-:Y:S04]  /*14d30*/  STG.E.U16 desc[UR10][R2.64+0x6], R104 ;  /* 0x0000066802007986 */ /* 0x0003e8000c10150a */
[----:B------:R1:W-:Y:S04]  /*14d40*/  STG.E.U16 desc[UR8][R2.64+0x2], R103 ;  /* 0x0000026702007986 */ /* 0x0003e8000c101508 */
[----:B------:R1:W-:Y:S02]  /*14d50*/  STG.E.U16 desc[UR6][R2.64+0xe], R0 ;  /* 0x00000e0002007986 */ /* 0x0003e4000c101506 */
.L_x_142:
[----:B------:R-:W-:Y:S05]  /*14d60*/  BSYNC.RECONVERGENT B0 ;  /* 0x0000000000007941 */ /* 0x000fea0003800200 */
.L_x_141:
[----:B-1----:R-:W1:Y:S01]  /*14d70*/  LDC R106, c[0x0][0x890] ;  /* 0x00022400ff6a7b82 */ /* 0x002e620000000800 */
[C---:B------:R-:W-:Y:S01]  /*14d80*/  LOP3.LUT R104, R124.reuse, 0x40, RZ, 0xfc, !PT ;  /* 0x000000407c687812 */ /* 0x040fe200078efcff */
[----:B------:R-:W-:Y:S01]  /*14d90*/  BSSY.RECONVERGENT B0, `(.L_x_143) ;  /* 0x000007e000007945 */ /* 0x000fe20003800200 */
[C---:B------:R-:W-:Y:S02]  /*14da0*/  LOP3.LUT R103, R124.reuse, 0x80, RZ, 0xfc, !PT ;  /* 0x000000807c677812 */ /* 0x040fe400078efcff */
[----:B------:R-:W-:-:S03]  /*14db0*/  LOP3.LUT R0, R124, 0xc0, RZ, 0xfc, !PT ;  /* 0x000000c07c007812 */ /* 0x000fc600078efcff */
[----:B------:R-:W2:Y:S08]  /*14dc0*/  LDC R105, c[0x0][0x88c] ;  /* 0x00022300ff697b82 */ /* 0x000eb00000000800 */
[----:B------:R-:W3:Y:S01]  /*14dd0*/  LDC.64 R108, c[0x0][0x358] ;  /* 0x0000d600ff6c7b82 */ /* 0x000ee20000000a00 */
[-C--:B-1----:R-:W-:Y:S02]  /*14de0*/  ISETP.GE.AND P1, PT, R104, R106.reuse, PT ;  /* 0x0000006a6800720c */ /* 0x082fe40003f26270 */
[----:B------:R-:W-:-:S02]  /*14df0*/  ISETP.GE.AND P0, PT, R103, R106, PT ;  /* 0x0000006a6700720c */ /* 0x000fc40003f06270 */
[----:B------:R-:W-:Y:S02]  /*14e00*/  ISETP.GE.AND P2, PT, R0, R106, PT ;  /* 0x0000006a0000720c */ /* 0x000fe40003f46270 */
[CC--:B--2---:R-:W-:Y:S02]  /*14e10*/  ISETP.GE.OR P3, PT, R102.reuse, R105.reuse, P1 ;  /* 0x000000696600720c */ /* 0x0c4fe40000f66670 */
[CC--:B------:R-:W-:Y:S02]  /*14e20*/  ISETP.GE.OR P1, PT, R102.reuse, R105.reuse, P0 ;  /* 0x000000696600720c */ /* 0x0c0fe40000726670 */
[----:B------:R-:W-:-:S09]  /*14e30*/  ISETP.GE.OR P0, PT, R102, R105, P2 ;  /* 0x000000696600720c */ /* 0x000fd20001706670 */
[----:B---3--:R-:W-:Y:S05]  /*14e40*/  @P3 BRA `(.L_x_144) ;  /* 0x0000000400c83947 */ /* 0x008fea0003800000 */
[-C--:B------:R-:W-:Y:S01]  /*14e50*/  FMUL R96, R96, R119.reuse ;  /* 0x0000007760607220 */ /* 0x080fe20000400000 */
[-C--:B------:R-:W-:Y:S01]  /*14e60*/  FMUL R97, R97, R119.reuse ;  /* 0x0000007761617220 */ /* 0x080fe20000400000 */
[-C--:B------:R-:W-:Y:S01]  /*14e70*/  FMUL R98, R98, R119.reuse ;  /* 0x0000007762627220 */ /* 0x080fe20000400000 */
[-C--:B------:R-:W-:Y:S01]  /*14e80*/  FMUL R99, R99, R119.reuse ;  /* 0x0000007763637220 */ /* 0x080fe20000400000 */
[----:B------:R-:W-:Y:S01]  /*14e90*/  R2UR UR6, R108 ;  /* 0x000000006c0672ca */ /* 0x000fe200000e0000 */
[-C--:B------:R-:W-:Y:S01]  /*14ea0*/  FMUL R107, R75, R119.reuse ;  /* 0x000000774b6b7220 */ /* 0x080fe20000400000 */
[C---:B------:R-:W-:Y:S01]  /*14eb0*/  R2UR UR7, R109.reuse ;  /* 0x000000006d0772ca */ /* 0x040fe200000e0000 */
[-C--:B------:R-:W-:Y:S01]  /*14ec0*/  FMUL R103, R80, R119.reuse ;  /* 0x0000007750677220 */ /* 0x080fe20000400000 */
[----:B------:R-:W-:Y:S01]  /*14ed0*/  R2UR UR8, R108 ;  /* 0x000000006c0872ca */ /* 0x000fe200000e0000 */
[-C--:B------:R-:W-:Y:S01]  /*14ee0*/  FMUL R94, R94, R119.reuse ;  /* 0x000000775e5e7220 */ /* 0x080fe20000400000 */
[----:B------:R-:W-:Y:S01]  /*14ef0*/  R2UR UR9, R109 ;  /* 0x000000006d0972ca */ /* 0x000fe200000e0000 */
[-C--:B------:R-:W-:Y:S01]  /*14f00*/  FMUL R0, R95, R119.reuse ;  /* 0x000000775f007220 */ /* 0x080fe20000400000 */
[----:B------:R-:W-:Y:S01]  /*14f10*/  F2FP.F16.F32.PACK_AB R96, R97, R96 ;  /* 0x000000606160723e */ /* 0x000fe200000000ff */
[-C--:B------:R-:W-:Y:S01]  /*14f20*/  FMUL R75, R77, R119.reuse ;  /* 0x000000774d4b7220 */ /* 0x080fe20000400000 */
[----:B------:R-:W-:Y:S01]  /*14f30*/  F2FP.F16.F32.PACK_AB R98, R99, R98 ;  /* 0x000000626362723e */ /* 0x000fe200000000ff */
        /* <DEDUP_REMOVED lines=9> */
[-C--:B------:R-:W-:Y:S01]  /*14fd0*/  FMUL R76, R69, R119.reuse ;  /* 0x00000077454c7220 */ /* 0x080fe20000400000 */
[----:B------:R-:W-:Y:S01]  /*14fe0*/  PRMT R68, R96, 0x7610, R68 ;  /* 0x0000761060447816 */ /* 0x000fe20000000044 */
[-C--:B------:R-:W-:Y:S01]  /*14ff0*/  FMUL R97, R82, R119.reuse ;  /* 0x0000007752617220 */ /* 0x080fe20000400000 */
[-C--:B------:R-:W-:Y:S01]  /*15000*/  FMUL R83, R83, R119.reuse ;  /* 0x0000007753537220 */ /* 0x080fe20000400000 */
[-C--:B------:R-:W-:Y:S01]  /*15010*/  FMUL R88, R88, R119.reuse ;  /* 0x0000007758587220 */ /* 0x080fe20000400000 */
[-C--:B------:R-:W-:Y:S01]  /*15020*/  FMUL R70, R89, R119.reuse ;  /* 0x0000007759467220 */ /* 0x080fe20000400000 */
[-C--:B------:R-:W-:Y:S01]  /*15030*/  FMUL R92, R92, R119.reuse ;  /* 0x000000775c5c7220 */ /* 0x080fe20000400000 */
[-C--:B------:R-:W-:Y:S01]  /*15040*/  FMUL R93, R93, R119.reuse ;  /* 0x000000775d5d7220 */ /* 0x080fe20000400000 */
[----:B------:R-:W-:Y:S01]  /*15050*/  PRMT R69, R98, 0x7610, R69 ;  /* 0x0000761062457816 */ /* 0x000fe20000000045 */
[-C--:B------:R-:W-:Y:S01]  /*15060*/  FMUL R90, R90, R119.reuse ;  /* 0x000000775a5a7220 */ /* 0x080fe20000400000 */
[-C--:B------:R-:W-:Y:S01]  /*15070*/  FMUL R91, R91, R119.reuse ;  /* 0x000000775b5b7220 */ /* 0x080fe20000400000 */
[----:B------:R-:W-:Y:S01]  /*15080*/  F2FP.F16.F32.PACK_AB R0, R0, R94 ;  /* 0x0000005e0000723e */ /* 0x000fe200000000ff */
[-C--:B------:R-:W-:Y:S01]  /*15090*/  FMUL R104, R79, R119.reuse ;  /* 0x000000774f687220 */ /* 0x080fe20000400000 */
[----:B------:R-:W-:Y:S01]  /*150a0*/  F2FP.F16.F32.PACK_AB R80, R80, R86 ;  /* 0x000000565050723e */ /* 0x000fe200000000ff */
[-C--:B------:R-:W-:Y:S01]  /*150b0*/  FMUL R105, R78, R119.reuse ;  /* 0x000000774e697220 */ /* 0x080fe20000400000 */
[----:B------:R-:W-:Y:S01]  /*150c0*/  R2UR UR10, R108 ;  /* 0x000000006c0a72ca */ /* 0x000fe200000e0000 */
[-C--:B------:R-:W-:Y:S01]  /*150d0*/  FMUL R82, R72, R119.reuse ;  /* 0x0000007748527220 */ /* 0x080fe20000400000 */
[----:B------:R-:W-:Y:S01]  /*150e0*/  R2UR UR11, R109 ;  /* 0x000000006d0b72ca */ /* 0x000fe200000e0000 */
[-C--:B------:R-:W-:Y:S01]  /*150f0*/  FMUL R79, R73, R119.reuse ;  /* 0x00000077494f7220 */ /* 0x080fe20000400000 */
[----:B------:R1:W-:Y:S01]  /*15100*/  STG.E.U16 desc[UR6][R2.64+0xb8], R68 ;  /* 0x0000b84402007986 */ /* 0x0003e2000c101506 */
[-C--:B------:R-:W-:Y:S01]  /*15110*/  FMUL R78, R71, R119.reuse ;  /* 0x00000077474e7220 */ /* 0x080fe20000400000 */
[----:B------:R-:W-:Y:S01]  /*15120*/  F2FP.F16.F32.PACK_AB R70, R70, R88 ;  /* 0x000000584646723e */ /* 0x000fe200000000ff */
[----:B------:R-:W-:Y:S01]  /*15130*/  FMUL R84, R84, R119 ;  /* 0x0000007754547220 */ /* 0x000fe20000400000 */
[----:B------:R2:W-:Y:S01]  /*15140*/  STG.E.U16 desc[UR8][R2.64+0xbc], R69 ;  /* 0x0000bc4502007986 */ /* 0x0005e2000c101508 */
[----:B------:R-:W-:Y:S01]  /*15150*/  F2FP.F16.F32.PACK_AB R72, R83, R97 ;  /* 0x000000615348723e */ /* 0x000fe200000000ff */
[----:B------:R-:W-:Y:S01]  /*15160*/  IMAD.MOV.U32 R83, RZ, RZ, R0 ;  /* 0x000000ffff537224 */ /* 0x000fe200078e0000 */
[----:B------:R-:W-:Y:S01]  /*15170*/  PRMT R71, R80, 0x7610, R71 ;  /* 0x0000761050477816 */ /* 0x000fe20000000047 */
[-C--:B------:R-:W-:Y:S01]  /*15180*/  FMUL R85, R85, R119.reuse ;  /* 0x0000007755557220 */ /* 0x080fe20000400000 */
[----:B------:R3:W-:Y:S01]  /*15190*/  STG.E.U16 desc[UR14][R2.64+0xb4], R0 ;  /* 0x0000b40002007986 */ /* 0x0007e2000c10150e */
[----:B------:R-:W-:Y:S01]  /*151a0*/  F2FP.F16.F32.PACK_AB R79, R79, R82 ;  /* 0x000000524f4f723e */ /* 0x000fe200000000ff */
[-C--:B------:R-:W-:Y:S01]  /*151b0*/  FMUL R102, R81, R119.reuse ;  /* 0x0000007751667220 */ /* 0x080fe20000400000 */
[----:B------:R-:W-:Y:S01]  /*151c0*/  FMUL R81, R74, R119 ;  /* 0x000000774a517220 */ /* 0x000fe20000400000 */
[----:B------:R4:W-:Y:S01]  /*151d0*/  STG.E.U16 desc[UR8][R2.64+0xa8], R70 ;  /* 0x0000a84602007986 */ /* 0x0009e2000c101508 */
[----:B------:R-:W-:-:S02]  /*151e0*/  F2FP.F16.F32.PACK_AB R74, R104, R105 ;  /* 0x00000069684a723e */ /* 0x000fc400000000ff */
[----:B------:R-:W-:Y:S01]  /*151f0*/  F2FP.F16.F32.PACK_AB R73, R102, R103 ;  /* 0x000000676649723e */ /* 0x000fe200000000ff */
[----:B------:R0:W-:Y:S01]  /*15200*/  STG.E.U16 desc[UR6][R2.64+0xa4], R71 ;  /* 0x0000a44702007986 */ /* 0x0001e2000c101506 */
[----:B------:R-:W-:Y:S02]  /*15210*/  F2FP.F16.F32.PACK_AB R76, R76, R77 ;  /* 0x0000004d4c4c723e */ /* 0x000fe400000000ff */
[----:B------:R-:W-:Y:S01]  /*15220*/  F2FP.F16.F32.PACK_AB R77, R78, R106 ;  /* 0x0000006a4e4d723e */ /* 0x000fe200000000ff */
[----:B------:R-:W-:Y:S01]  /*15230*/  STG.E.U16 desc[UR12][R2.64+0x9c], R72 ;  /* 0x00009c4802007986 */ /* 0x000fe2000c10150c */
[----:B------:R-:W-:Y:S02]  /*15240*/  F2FP.F16.F32.PACK_AB R78, R107, R81 ;  /* 0x000000516b4e723e */ /* 0x000fe400000000ff */
[----:B------:R-:W-:Y:S01]  /*15250*/  SHF.R.U32.HI R81, RZ, 0x10, R98 ;  /* 0x00000010ff517819 */ /* 0x000fe20000011662 */
[----:B------:R-:W-:Y:S01]  /*15260*/  STG.E.U16 desc[UR10][R2.64+0x98], R73 ;  /* 0x0000984902007986 */ /* 0x000fe2000c10150a */
[----:B------:R-:W-:-:S02]  /*15270*/  F2FP.F16.F32.PACK_AB R75, R75, R99 ;  /* 0x000000634b4b723e */ /* 0x000fc400000000ff */
[----:B-1----:R-:W-:Y:S01]  /*15280*/  F2FP.F16.F32.PACK_AB R68, R93, R92 ;  /* 0x0000005c5d44723e */ /* 0x002fe200000000ff */
[----:B------:R1:W-:Y:S01]  /*15290*/  STG.E.U16 desc[UR12][R2.64+0xbe], R81 ;  /* 0x0000be5102007986 */ /* 0x0003e2000c10150c */
[----:B--2---:R-:W-:-:S03]  /*152a0*/  F2FP.F16.F32.PACK_AB R69, R91, R90 ;  /* 0x0000005a5b45723e */ /* 0x004fc600000000ff */
[----:B------:R2:W-:Y:S01]  /*152b0*/  STG.E.U16 desc[UR12][R2.64+0xb0], R68 ;  /* 0x0000b04402007986 */ /* 0x0005e2000c10150c */
[----:B------:R-:W-:Y:S02]  /*152c0*/  IMAD.MOV.U32 R82, RZ, RZ, R68 ;  /* 0x000000ffff527224 */ /* 0x000fe400078e0044 */
[----:B---3--:R-:W-:Y:S01]  /*152d0*/  IMAD.MOV.U32 R0, RZ, RZ, R70 ;  /* 0x000000ffff007224 */ /* 0x008fe200078e0046 */
[----:B------:R3:W-:Y:S01]  /*152e0*/  STG.E.U16 desc[UR10][R2.64+0xac], R69 ;  /* 0x0000ac4502007986 */ /* 0x0007e2000c10150a */
[----:B----4-:R-:W-:-:S03]  /*152f0*/  SHF.R.U32.HI R70, RZ, 0x10, R83 ;  /* 0x00000010ff467819 */ /* 0x010fc60000011653 */
[----:B------:R-:W-:Y:S01]  /*15300*/  STG.E.U16 desc[UR8][R2.64+0x94], R74 ;  /* 0x0000944a02007986 */ /* 0x000fe2000c101508 */
[----:B------:R-:W-:Y:S02]  /*15310*/  SHF.R.U32.HI R0, RZ, 0x10, R0 ;  /* 0x00000010ff007819 */ /* 0x000fe40000011600 */
[----:B0-----:R-:W-:Y:S01]  /*15320*/  F2FP.F16.F32.PACK_AB R71, R85, R84 ;  /* 0x000000545547723e */ /* 0x001fe200000000ff */
[----:B------:R0:W-:Y:S04]  /*15330*/  STG.E.U16 desc[UR12][R2.64+0xb6], R70 ;  /* 0x0000b64602007986 */ /* 0x0001e8000c10150c */
[----:B------:R4:W-:Y:S04]  /*15340*/  STG.E.U16 desc[UR14][R2.64+0xa0], R71 ;  /* 0x0000a04702007986 */ /* 0x0009e8000c10150e */
[----:B------:R4:W-:Y:S01]  /*15350*/  STG.E.U16 desc[UR6][R2.64+0xaa], R0 ;  /* 0x0000aa0002007986 */ /* 0x0009e2000c101506 */
[----:B-1----:R-:W-:-:S03]  /*15360*/  SHF.R.U32.HI R81, RZ, 0x10, R96 ;  /* 0x00000010ff517819 */ /* 0x002fc60000011660 */
[----:B------:R-:W-:Y:S01]  /*15370*/  STG.E.U16 desc[UR6][R2.64+0x90], R75 ;  /* 0x0000904b02007986 */ /* 0x000fe2000c101506 */
[----:B--2---:R-:W-:-:S03]  /*15380*/  IMAD.MOV.U32 R68, RZ, RZ, R69 ;  /* 0x000000ffff447224 */ /* 0x004fc600078e0045 */
[----:B------:R-:W-:Y:S01]  /*15390*/  STG.E.U16 desc[UR14][R2.64+0x80], R76 ;  /* 0x0000804c02007986 */ /* 0x000fe2000c10150e */
[----:B---3--:R-:W-:-:S03]  /*153a0*/  SHF.R.U32.HI R69, RZ, 0x10, R82 ;  /* 0x00000010ff457819 */ /* 0x008fc60000011652 */
[----:B------:R-:W-:Y:S01]  /*153b0*/  STG.E.U16 desc[UR10][R2.64+0x84], R77 ;  /* 0x0000844d02007986 */ /* 0x000fe2000c10150a */
[----:B------:R-:W-:-:S03]  /*153c0*/  SHF.R.U32.HI R68, RZ, 0x10, R68 ;  /* 0x00000010ff447819 */ /* 0x000fc60000011644 */
[----:B------:R1:W-:Y:S01]  /*153d0*/  STG.E.U16 desc[UR10][R2.64+0xb2], R69 ;  /* 0x0000b24502007986 */ /* 0x0003e2000c10150a */
[----:B0-----:R-:W-:-:S03]  /*153e0*/  IMAD.MOV.U32 R70, RZ, RZ, R71 ;  /* 0x000000ffff467224 */ /* 0x001fc600078e0047 */
[----:B------:R0:W-:Y:S01]  /*153f0*/  STG.E.U16 desc[UR8][R2.64+0xae], R68 ;  /* 0x0000ae4402007986 */ /* 0x0001e2000c101508 */
[----:B----4-:R-:W-:-:S03]  /*15400*/  SHF.R.U32.HI R71, RZ, 0x10, R80 ;  /* 0x00000010ff477819 */ /* 0x010fc60000011650 */
[----:B------:R-:W-:Y:S01]  /*15410*/  STG.E.U16 desc[UR8][R2.64+0x88], R79 ;  /* 0x0000884f02007986 */ /* 0x000fe2000c101508 */
[----:B------:R-:W-:Y:S02]  /*15420*/  SHF.R.U32.HI R70, RZ, 0x10, R70 ;  /* 0x00000010ff467819 */ /* 0x000fe40000011646 */
[----:B------:R-:W-:Y:S01]  /*15430*/  SHF.R.U32.HI R0, RZ, 0x10, R74 ;  /* 0x00000010ff007819 */ /* 0x000fe2000001164a */
[----:B------:R2:W-:Y:S04]  /*15440*/  STG.E.U16 desc[UR14][R2.64+0xa6], R71 ;  /* 0x0000a64702007986 */ /* 0x0005e8000c10150e */
[----:B------:R3:W-:Y:S04]  /*15450*/  STG.E.U16 desc[UR12][R2.64+0xa2], R70 ;  /* 0x0000a24602007986 */ /* 0x0007e8000c10150c */
[----:B------:R4:W-:Y:S04]  /*15460*/  STG.E.U16 desc[UR6][R2.64+0x96], R0 ;  /* 0x0000960002007986 */ /* 0x0009e8000c101506 */
[----:B------:R-:W-:Y:S01]  /*15470*/  STG.E.U16 desc[UR6][R2.64+0x8c], R78 ;  /* 0x00008c4e02007986 */ /* 0x000fe2000c101506 */
[----:B-1----:R-:W-:-:S03]  /*15480*/  SHF.R.U32.HI R69, RZ, 0x10, R72 ;  /* 0x00000010ff457819 */ /* 0x002fc60000011648 */
[----:B------:R-:W-:Y:S01]  /*15490*/  STG.E.U16 desc[UR14][R2.64+0xba], R81 ;  /* 0x0000ba5102007986 */ /* 0x000fe2000c10150e */
[----:B0-----:R-:W-:-:S03]  /*154a0*/  SHF.R.U32.HI R68, RZ, 0x10, R73 ;  /* 0x00000010ff447819 */ /* 0x001fc60000011649 */
[----:B------:R0:W-:Y:S04]  /*154b0*/  STG.E.U16 desc[UR10][R2.64+0x9e], R69 ;  /* 0x00009e4502007986 */ /* 0x0001e8000c10150a */
[----:B------:R1:W-:Y:S01]  /*154c0*/  STG.E.U16 desc[UR8][R2.64+0x9a], R68 ;  /* 0x00009a4402007986 */ /* 0x0003e2000c101508 */
[----:B--2---:R-:W-:Y:S02]  /*154d0*/  SHF.R.U32.HI R71, RZ, 0x10, R75 ;  /* 0x00000010ff477819 */ /* 0x004fe4000001164b */
[----:B---3--:R-:W-:-:S03]  /*154e0*/  SHF.R.U32.HI R70, RZ, 0x10, R76 ;  /* 0x00000010ff467819 */ /* 0x008fc6000001164c */
        /* <DEDUP_REMOVED lines=8> */
.L_x_144:
[----:B------:R-:W-:Y:S05]  /*15570*/  BSYNC.RECONVERGENT B0 ;  /* 0x0000000000007941 */ /* 0x000fea0003800200 */
.L_x_143:
[----:B------:R-:W-:Y:S04]  /*15580*/  BSSY.RECONVERGENT B0, `(.L_x_145) ;  /* 0x0000072000007945 */ /* 0x000fe80003800200 */
[----:B------:R-:W-:Y:S05]  /*15590*/  @P1 BRA `(.L_x_146) ;  /* 0x0000000400c01947 */ /* 0x000fea0003800000 */
[-C--:B------:R-:W-:Y:S01]  /*155a0*/  FMUL R52, R52, R119.reuse ;  /* 0x0000007734347220 */ /* 0x080fe20000400000 */
[-C--:B------:R-:W-:Y:S01]  /*155b0*/  FMUL R53, R53, R119.reuse ;  /* 0x0000007735357220 */ /* 0x080fe20000400000 */
[-C--:B------:R-:W-:Y:S01]  /*155c0*/  FMUL R58, R58, R119.reuse ;  /* 0x000000773a3a7220 */ /* 0x080fe20000400000 */
[-C--:B------:R-:W-:Y:S01]  /*155d0*/  FMUL R59, R59, R119.reuse ;  /* 0x000000773b3b7220 */ /* 0x080fe20000400000 */
[----:B------:R-:W-:Y:S01]  /*155e0*/  R2UR UR6, R108 ;  /* 0x000000006c0672ca */ /* 0x000fe200000e0000 */
[-C--:B--2---:R-:W-:Y:S01]  /*155f0*/  FMUL R0, R51, R119.reuse ;  /* 0x0000007733007220 */ /* 0x084fe20000400000 */
        /* <DEDUP_REMOVED lines=10> */
[C---:B------:R-:W-:Y:S01]  /*156a0*/  R2UR UR14, R108.reuse ;  /* 0x000000006c0e72ca */ /* 0x040fe200000e0000 */
[-C--:B------:R-:W-:Y:S01]  /*156b0*/  FMUL R39, R43, R119.reuse ;  /* 0x000000772b277220 */ /* 0x080fe20000400000 */
[----:B------:R-:W-:Y:S01]  /*156c0*/  R2UR UR15, R109 ;  /* 0x000000006d0f72ca */ /* 0x000fe200000e0000 */
[-C--:B------:R-:W-:Y:S01]  /*156d0*/  FMUL R43, R37, R119.reuse ;  /* 0x00000077252b7220 */ /* 0x080fe20000400000 */
[----:B------:R-:W-:Y:S01]  /*156e0*/  R2UR UR12, R108 ;  /* 0x000000006c0c72ca */ /* 0x000fe200000e0000 */
[-C--:B------:R-:W-:Y:S01]  /*156f0*/  FMUL R49, R49, R119.reuse ;  /* 0x0000007731317220 */ /* 0x080fe20000400000 */
[----:B------:R-:W-:Y:S01]  /*15700*/  R2UR UR13, R109 ;  /* 0x000000006d0d72ca */ /* 0x000fe200000e0000 */
[-C--:B------:R-:W-:Y:S01]  /*15710*/  FMUL R50, R50, R119.reuse ;  /* 0x0000007732327220 */ /* 0x080fe20000400000 */
[----:B------:R-:W-:Y:S01]  /*15720*/  PRMT R36, R52, 0x7610, R36 ;  /* 0x0000761034247816 */ /* 0x000fe20000000024 */
[-C--:B------:R-:W-:Y:S01]  /*15730*/  FMUL R40, R44, R119.reuse ;  /* 0x000000772c287220 */ /* 0x080fe20000400000 */
[----:B------:R-:W-:Y:S01]  /*15740*/  PRMT R37, R58, 0x7610, R37 ;  /* 0x000076103a257816 */ /* 0x000fe20000000025 */
[-C--:B------:R-:W-:Y:S01]  /*15750*/  FMUL R38, R45, R119.reuse ;  /* 0x000000772d267220 */ /* 0x080fe20000400000 */
[-C--:B------:R-:W-:Y:S01]  /*15760*/  FMUL R46, R46, R119.reuse ;  /* 0x000000772e2e7220 */ /* 0x080fe20000400000 */
[-C--:B------:R-:W-:Y:S01]  /*15770*/  FMUL R47, R47, R119.reuse ;  /* 0x000000772f2f7220 */ /* 0x080fe20000400000 */
[----:B------:R-:W-:Y:S01]  /*15780*/  R2UR UR10, R108 ;  /* 0x000000006c0a72ca */ /* 0x000fe200000e0000 */
[-C--:B------:R-:W-:Y:S01]  /*15790*/  FMUL R42, R42, R119.reuse ;  /* 0x000000772a2a7220 */ /* 0x080fe20000400000 */
[----:B------:R-:W-:Y:S01]  /*157a0*/  R2UR UR11, R109 ;  /* 0x000000006d0b72ca */ /* 0x000fe200000e0000 */
[----:B------:R1:W-:Y:S01]  /*157b0*/  STG.E.U16 desc[UR6][R2.64+0x120], R36 ;  /* 0x0001202402007986 */ /* 0x0003e2000c101506 */
[----:B------:R-:W-:Y:S01]  /*157c0*/  F2FP.F16.F32.PACK_AB R0, R0, R50 ;  /* 0x000000320000723e */ /* 0x000fe200000000ff */
[-C--:B------:R-:W-:Y:S01]  /*157d0*/  FMUL R41, R41, R119.reuse ;  /* 0x0000007729297220 */ /* 0x080fe20000400000 */
[----:B------:R-:W-:Y:S01]  /*157e0*/  F2FP.F16.F32.PACK_AB R38, R38, R40 ;  /* 0x000000282626723e */ /* 0x000fe200000000ff */
[----:B------:R2:W-:Y:S01]  /*157f0*/  STG.E.U16 desc[UR8][R2.64+0x12c], R37 ;  /* 0x00012c2502007986 */ /* 0x0005e2000c101508 */
[----:B------:R-:W-:Y:S01]  /*15800*/  F2FP.F16.F32.PACK_AB R39, R39, R42 ;  /* 0x0000002a2727723e */ /* 0x000fe200000000ff */
[----:B------:R-:W-:Y:S01]  /*15810*/  FMUL R54, R54, R119 ;  /* 0x0000007736367220 */ /* 0x000fe20000400000 */
[----:B------:R-:W-:Y:S01]  /*15820*/  F2FP.F16.F32.PACK_AB R42, R43, R51 ;  /* 0x000000332b2a723e */ /* 0x000fe200000000ff */
[----:B------:R3:W-:Y:S01]  /*15830*/  STG.E.U16 desc[UR14][R2.64+0x11c], R0 ;  /* 0x00011c0002007986 */ /* 0x0007e2000c10150e */
[----:B------:R-:W-:-:S02]  /*15840*/  IMAD.MOV.U32 R51, RZ, RZ, R0 ;  /* 0x000000ffff337224 */ /* 0x000fc400078e0000 */
[----:B------:R-:W-:Y:S01]  /*15850*/  FMUL R55, R55, R119 ;  /* 0x0000007737377220 */ /* 0x000fe20000400000 */
[----:B------:R-:W-:Y:S01]  /*15860*/  F2FP.F16.F32.PACK_AB R40, R41, R53 ;  /* 0x000000352928723e */ /* 0x000fe200000000ff */
[----:B------:R4:W-:Y:S01]  /*15870*/  STG.E.U16 desc[UR8][R2.64+0x110], R38 ;  /* 0x0001102602007986 */ /* 0x0009e2000c101508 */
[----:B------:R-:W-:Y:S01]  /*15880*/  F2FP.F16.F32.PACK_AB R41, R59, R68 ;  /* 0x000000443b29723e */ /* 0x000fe200000000ff */
[-C--:B------:R-:W-:Y:S01]  /*15890*/  FMUL R61, R61, R119.reuse ;  /* 0x000000773d3d7220 */ /* 0x080fe20000400000 */
[----:B------:R-:W-:Y:S01]  /*158a0*/  F2FP.F16.F32.PACK_AB R43, R55, R54 ;  /* 0x00000036372b723e */ /* 0x000fe200000000ff */
[-C--:B------:R-:W-:Y:S01]  /*158b0*/  FMUL R56, R56, R119.reuse ;  /* 0x0000007738387220 */ /* 0x080fe20000400000 */
[-C--:B------:R-:W-:Y:S01]  /*158c0*/  FMUL R45, R57, R119.reuse ;  /* 0x00000077392d7220 */ /* 0x080fe20000400000 */
[-C--:B------:R-:W-:Y:S01]  /*158d0*/  FMUL R44, R60, R119.reuse ;  /* 0x000000773c2c7220 */ /* 0x080fe20000400000 */
[-C--:B------:R-:W-:Y:S01]  /*158e0*/  FMUL R62, R62, R119.reuse ;  /* 0x000000773e3e7220 */ /* 0x080fe20000400000 */
[-C--:B------:R-:W-:Y:S01]  /*158f0*/  FMUL R63, R63, R119.reuse ;  /* 0x000000773f3f7220 */ /* 0x080fe20000400000 */
[-C--:B------:R-:W-:Y:S01]  /*15900*/  FMUL R64, R64, R119.reuse ;  /* 0x0000007740407220 */ /* 0x080fe20000400000 */
[-C--:B------:R-:W-:Y:S01]  /*15910*/  FMUL R65, R65, R119.reuse ;  /* 0x0000007741417220 */ /* 0x080fe20000400000 */
[-C--:B------:R-:W-:Y:S01]  /*15920*/  FMUL R66, R66, R119.reuse ;  /* 0x0000007742427220 */ /* 0x080fe20000400000 */
[----:B------:R-:W-:Y:S01]  /*15930*/  FMUL R67, R67, R119 ;  /* 0x0000007743437220 */ /* 0x000fe20000400000 */
[----:B------:R0:W-:Y:S01]  /*15940*/  STG.E.U16 desc[UR6][R2.64+0x10c], R39 ;  /* 0x00010c2702007986 */ /* 0x0001e2000c101506 */
[----:B------:R-:W-:-:S02]  /*15950*/  F2FP.F16.F32.PACK_AB R45, R45, R56 ;  /* 0x000000382d2d723e */ /* 0x000fc400000000ff */
[----:B-1----:R-:W-:Y:S01]  /*15960*/  F2FP.F16.F32.PACK_AB R36, R49, R48 ;  /* 0x000000303124723e */ /* 0x002fe200000000ff */
[----:B------:R-:W-:Y:S01]  /*15970*/  STG.E.U16 desc[UR14][R2.64+0x108], R40 ;  /* 0x0001082802007986 */ /* 0x000fe2000c10150e */
[----:B------:R-:W-:Y:S02]  /*15980*/  SHF.R.U32.HI R49, RZ, 0x10, R58 ;  /* 0x00000010ff317819 */ /* 0x000fe4000001163a */
[----:B--2---:R-:W-:Y:S01]  /*15990*/  F2FP.F16.F32.PACK_AB R37, R47, R46 ;  /* 0x0000002e2f25723e */ /* 0x004fe200000000ff */
[----:B------:R1:W-:Y:S01]  /*159a0*/  STG.E.U16 desc[UR12][R2.64+0x118], R36 ;  /* 0x0001182402007986 */ /* 0x0003e2000c10150c */
[----:B------:R-:W-:Y:S01]  /*159b0*/  IMAD.MOV.U32 R50, RZ, RZ, R36 ;  /* 0x000000ffff327224 */ /* 0x000fe200078e0024 */
[----:B------:R-:W-:Y:S01]  /*159c0*/  F2FP.F16.F32.PACK_AB R44, R61, R44 ;  /* 0x0000002c3d2c723e */ /* 0x000fe200000000ff */
[----:B---3--:R-:W-:Y:S01]  /*159d0*/  IMAD.MOV.U32 R0, RZ, RZ, R38 ;  /* 0x000000ffff007224 */ /* 0x008fe200078e0026 */
[----:B------:R2:W-:Y:S01]  /*159e0*/  STG.E.U16 desc[UR10][R2.64+0x114], R37 ;  /* 0x0001142502007986 */ /* 0x0005e2000c10150a */
[----:B------:R-:W-:-:S02]  /*159f0*/  F2FP.F16.F32.PACK_AB R46, R63, R62 ;  /* 0x0000003e3f2e723e */ /* 0x000fc400000000ff */
[----:B----4-:R-:W-:Y:S01]  /*15a00*/  SHF.R.U32.HI R38, RZ, 0x10, R51 ;  /* 0x00000010ff267819 */ /* 0x010fe20000011633 */
[----:B------:R3:W-:Y:S01]  /*15a10*/  STG.E.U16 desc[UR14][R2.64+0x12e], R49 ;  /* 0x00012e3102007986 */ /* 0x0007e2000c10150e */
[----:B------:R-:W-:Y:S02]  /*15a20*/  SHF.R.U32.HI R0, RZ, 0x10, R0 ;  /* 0x00000010ff007819 */ /* 0x000fe40000011600 */
[----:B------:R-:W-:Y:S01]  /*15a30*/  F2FP.F16.F32.PACK_AB R47, R65, R64 ;  /* 0x00000040412f723e */ /* 0x000fe200000000ff */
[----:B------:R4:W-:Y:S01]  /*15a40*/  STG.E.U16 desc[UR12][R2.64+0x11e], R38 ;  /* 0x00011e2602007986 */ /* 0x0009e2000c10150c */
[----:B------:R-:W-:-:S03]  /*15a50*/  F2FP.F16.F32.PACK_AB R48, R67, R66 ;  /* 0x000000424330723e */ /* 0x000fc600000000ff */
[----:B------:R4:W-:Y:S01]  /*15a60*/  STG.E.U16 desc[UR6][R2.64+0x112], R0 ;  /* 0x0001120002007986 */ /* 0x0009e2000c101506 */
[----:B0-----:R-:W-:-:S03]  /*15a70*/  SHF.R.U32.HI R39, RZ, 0x10, R39 ;  /* 0x00000010ff277819 */ /* 0x001fc60000011627 */
[----:B------:R-:W-:Y:S04]  /*15a80*/  STG.E.U16 desc[UR12][R2.64+0x104], R41 ;  /* 0x0001042902007986 */ /* 0x000fe8000c10150c */
[----:B------:R0:W-:Y:S01]  /*15a90*/  STG.E.U16 desc[UR14][R2.64+0x10e], R39 ;  /* 0x00010e2702007986 */ /* 0x0001e2000c10150e */
[----:B-1----:R-:W-:-:S03]  /*15aa0*/  IMAD.MOV.U32 R36, RZ, RZ, R37 ;  /* 0x000000ffff247224 */ /* 0x002fc600078e0025 */
[----:B------:R-:W-:Y:S01]  /*15ab0*/  STG.E.U16 desc[UR10][R2.64+0x100], R42 ;  /* 0x0001002a02007986 */ /* 0x000fe2000c10150a */
[----:B--2---:R-:W-:-:S03]  /*15ac0*/  SHF.R.U32.HI R37, RZ, 0x10, R50 ;  /* 0x00000010ff257819 */ /* 0x004fc60000011632 */
[----:B------:R-:W-:Y:S01]  /*15ad0*/  STG.E.U16 desc[UR8][R2.64+0x124], R43 ;  /* 0x0001242b02007986 */ /* 0x000fe2000c101508 */
[----:B------:R-:W-:Y:S02]  /*15ae0*/  SHF.R.U32.HI R36, RZ, 0x10, R36 ;  /* 0x00000010ff247819 */ /* 0x000fe40000011624 */
[----:B---3--:R-:W-:Y:S01]  /*15af0*/  SHF.R.U32.HI R49, RZ, 0x10, R52 ;  /* 0x00000010ff317819 */ /* 0x008fe20000011634 */
[----:B------:R1:W-:Y:S01]  /*15b00*/  STG.E.U16 desc[UR10][R2.64+0x11a], R37 ;  /* 0x00011a2502007986 */ /* 0x0003e2000c10150a */
[----:B----4-:R-:W-:-:S03]  /*15b10*/  SHF.R.U32.HI R38, RZ, 0x10, R40 ;  /* 0x00000010ff267819 */ /* 0x010fc60000011628 */
[----:B------:R2:W-:Y:S01]  /*15b20*/  STG.E.U16 desc[UR8][R2.64+0x116], R36 ;  /* 0x0001162402007986 */ /* 0x0005e2000c101508 */
[----:B------:R-:W-:-:S03]  /*15b30*/  SHF.R.U32.HI R0, RZ, 0x10, R43 ;  /* 0x00000010ff007819 */ /* 0x000fc6000001162b */
[----:B------:R3:W-:Y:S04]  /*15b40*/  STG.E.U16 desc[UR12][R2.64+0x10a], R38 ;  /* 0x00010a2602007986 */ /* 0x0007e8000c10150c */
[----:B------:R4:W-:Y:S01]  /*15b50*/  STG.E.U16 desc[UR6][R2.64+0x126], R0 ;  /* 0x0001260002007986 */ /* 0x0009e2000c101506 */
[----:B0-----:R-:W-:-:S03]  /*15b60*/  SHF.R.U32.HI R39, RZ, 0x10, R45 ;  /* 0x00000010ff277819 */ /* 0x001fc6000001162d */
[----:B------:R-:W-:Y:S04]  /*15b70*/  STG.E.U16 desc[UR6][R2.64+0x128], R45 ;  /* 0x0001282d02007986 */ /* 0x000fe8000c101506 */
[----:B------:R-:W-:Y:S04]  /*15b80*/  STG.E.U16 desc[UR12][R2.64+0x130], R44 ;  /* 0x0001302c02007986 */ /* 0x000fe8000c10150c */
[----:B------:R-:W-:Y:S01]  /*15b90*/  STG.E.U16 desc[UR10][R2.64+0x134], R46 ;  /* 0x0001342e02007986 */ /* 0x000fe2000c10150a */
[----:B-1----:R-:W-:-:S03]  /*15ba0*/  SHF.R.U32.HI R37, RZ, 0x10, R41 ;  /* 0x00000010ff257819 */ /* 0x002fc60000011629 */
[----:B------:R-:W-:Y:S01]  /*15bb0*/  STG.E.U16 desc[UR8][R2.64+0x138], R47 ;  /* 0x0001382f02007986 */ /* 0x000fe2000c101508 */
[----:B--2---:R-:W-:-:S03]  /*15bc0*/  SHF.R.U32.HI R36, RZ, 0x10, R42 ;  /* 0x00000010ff247819 */ /* 0x004fc6000001162a */
[----:B------:R0:W-:Y:S01]  /*15bd0*/  STG.E.U16 desc[UR10][R2.64+0x106], R37 ;  /* 0x0001062502007986 */ /* 0x0001e2000c10150a */
[----:B---3--:R-:W-:-:S03]  /*15be0*/  SHF.R.U32.HI R38, RZ, 0x10, R44 ;  /* 0x00000010ff267819 */ /* 0x008fc6000001162c */
[----:B------:R1:W-:Y:S01]  /*15bf0*/  STG.E.U16 desc[UR8][R2.64+0x102], R36 ;  /* 0x0001022402007986 */ /* 0x0003e2000c101508 */
[----:B----4-:R-:W-:-:S03]  /*15c00*/  SHF.R.U32.HI R0, RZ, 0x10, R48 ;  /* 0x00000010ff007819 */ /* 0x010fc60000011630 */
[----:B------:R3:W-:Y:S04]  /*15c10*/  STG.E.U16 desc[UR6][R2.64+0x13c], R48 ;  /* 0x00013c3002007986 */ /* 0x0007e8000c101506 */
[----:B------:R3:W-:Y:S04]  /*15c20*/  STG.E.U16 desc[UR14][R2.64+0x122], R49 ;  /* 0x0001223102007986 */ /* 0x0007e8000c10150e */
[----:B------:R3:W-:Y:S04]  /*15c30*/  STG.E.U16 desc[UR14][R2.64+0x12a], R39 ;  /* 0x00012a2702007986 */ /* 0x0007e8000c10150e */
[----:B------:R3:W-:Y:S04]  /*15c40*/  STG.E.U16 desc[UR12][R2.64+0x132], R38 ;  /* 0x0001322602007986 */ /* 0x0007e8000c10150c */
[----:B------:R3:W-:Y:S01]  /*15c50*/  STG.E.U16 desc[UR6][R2.64+0x13e], R0 ;  /* 0x00013e0002007986 */ /* 0x0007e2000c101506 */
[----:B0-----:R-:W-:-:S02]  /*15c60*/  SHF.R.U32.HI R37, RZ, 0x10, R46 ;  /* 0x00000010ff257819 */ /* 0x001fc4000001162e */
[----:B-1----:R-:W-:-:S03]  /*15c70*/  SHF.R.U32.HI R36, RZ, 0x10, R47 ;  /* 0x00000010ff247819 */ /* 0x002fc6000001162f */
[----:B------:R3:W-:Y:S04]  /*15c80*/  STG.E.U16 desc[UR10][R2.64+0x136], R37 ;  /* 0x0001362502007986 */ /* 0x0007e8000c10150a */
[----:B------:R3:W-:Y:S02]  /*15c90*/  STG.E.U16 desc[UR8][R2.64+0x13a], R36 ;  /* 0x00013a2402007986 */ /* 0x0007e4000c101508 */
.L_x_146:
[----:B------:R-:W-:Y:S05]  /*15ca0*/  BSYNC.RECONVERGENT B0 ;  /* 0x0000000000007941 */ /* 0x000fea0003800200 */
.L_x_145:
[----:B------:R-:W-:Y:S04]  /*15cb0*/  BSSY.RECONVERGENT B0, `(.L_x_140) ;  /* 0x00000af000007945 */ /* 0x000fe80003800200 */
[----:B------:R-:W-:Y:S05]  /*15cc0*/  @P0 BRA `(.L_x_147) ;  /* 0x0000000800b40947 */ /* 0x000fea0003800000 */
[-C--:B0-----:R-:W-:Y:S01]  /*15cd0*/  FMUL R26, R26, R119.reuse ;  /* 0x000000771a1a7220 */ /* 0x081fe20000400000 */
[-C--:B------:R-:W-:Y:S01]  /*15ce0*/  FMUL R27, R27, R119.reuse ;  /* 0x000000771b1b7220 */ /* 0x080fe20000400000 */
[-C--:B------:R-:W-:Y:S01]  /*15cf0*/  FMUL R32, R32, R119.reuse ;  /* 0x0000007720207220 */ /* 0x080fe20000400000 */
[-C--:B------:R-:W-:Y:S01]  /*15d00*/  FMUL R33, R33, R119.reuse ;  /* 0x0000007721217220 */ /* 0x080fe20000400000 */
[----:B------:R-:W-:Y:S01]  /*15d10*/  R2UR UR68, R108 ;  /* 0x000000006c4472ca */ /* 0x000fe200000e0000 */
[-C--:B------:R-:W-:Y:S01]  /*15d20*/  FMUL R12, R12, R119.reuse ;  /* 0x000000770c0c7220 */ /* 0x080fe20000400000 */
[----:B------:R-:W-:Y:S01]  /*15d30*/  R2UR UR69, R109 ;  /* 0x000000006d4572ca */ /* 0x000fe200000e0000 */
[-C--:B-----5:R-:W-:Y:S01]  /*15d40*/  FMUL R5, R5, R119.reuse ;  /* 0x0000007705057220 */ /* 0x0a0fe20000400000 */
[----:B---3--:R-:W-:Y:S01]  /*15d50*/  F2FP.F16.F32.PACK_AB R36, R27, R26 ;  /* 0x0000001a1b24723e */ /* 0x008fe200000000ff */
[-C--:B------:R-:W-:Y:S01]  /*15d60*/  FMUL R27, R11, R119.reuse ;  /* 0x000000770b1b7220 */ /* 0x080fe20000400000 */
[----:B------:R-:W-:Y:S01]  /*15d70*/  R2UR UR66, R108 ;  /* 0x000000006c4272ca */ /* 0x000fe200000e0000 */
[-C--:B------:R-:W-:Y:S01]  /*15d80*/  FMUL R11, R8, R119.reuse ;  /* 0x00000077080b7220 */ /* 0x080fe20000400000 */
[----:B------:R-:W-:Y:S01]  /*15d90*/  R2UR UR67, R109 ;  /* 0x000000006d4372ca */ /* 0x000fe200000e0000 */
        /* <DEDUP_REMOVED lines=13> */
[----:B------:R-:W-:Y:S01]  /*15e70*/  R2UR UR50, R108 ;  /* 0x000000006c3272ca */ /* 0x000fe200000e0000 */
[-C--:B------:R-:W-:Y:S01]  /*15e80*/  FMUL R10, R10, R119.reuse ;  /* 0x000000770a0a7220 */ /* 0x080fe20000400000 */
[----:B------:R-:W-:Y:S01]  /*15e90*/  R2UR UR51, R109 ;  /* 0x000000006d3372ca */ /* 0x000fe200000e0000 */
[----:B------:R0:W-:Y:S01]  /*15ea0*/  STG.E.U16 desc[UR68][R2.64+0x1b8], R4 ;  /* 0x0001b80402007986 */ /* 0x0001e2000c101544 */
[----:B------:R-:W-:Y:S01]  /*15eb0*/  F2FP.F16.F32.PACK_AB R8, R8, R12 ;  /* 0x0000000c0808723e */ /* 0x000fe200000000ff */
[-C--:B------:R-:W-:Y:S01]  /*15ec0*/  FMUL R18, R18, R119.reuse ;  /* 0x0000007712127220 */ /* 0x080fe20000400000 */
[----:B--2---:R-:W-:Y:S01]  /*15ed0*/  PRMT R0, R36, 0x7610, R0 ;  /* 0x0000761024007816 */ /* 0x004fe20000000000 */
[-C--:B------:R-:W-:Y:S01]  /*15ee0*/  FMUL R20, R20, R119.reuse ;  /* 0x0000007714147220 */ /* 0x080fe20000400000 */
[C---:B------:R-:W-:Y:S01]  /*15ef0*/  R2UR UR52, R108.reuse ;  /* 0x000000006c3472ca */ /* 0x040fe200000e0000 */
[-C--:B------:R-:W-:Y:S01]  /*15f00*/  FMUL R21, R21, R119.reuse ;  /* 0x0000007715157220 */ /* 0x080fe20000400000 */
[C---:B------:R-:W-:Y:S01]  /*15f10*/  R2UR UR53, R109.reuse ;  /* 0x000000006d3572ca */ /* 0x040fe200000e0000 */
[----:B------:R1:W-:Y:S01]  /*15f20*/  STG.E.U16 desc[UR66][R2.64+0x1ac], R0 ;  /* 0x0001ac0002007986 */ /* 0x0003e2000c101542 */
[----:B------:R-:W-:Y:S01]  /*15f30*/  R2UR UR46, R108 ;  /* 0x000000006c2e72ca */ /* 0x000fe200000e0000 */
[-C--:B------:R-:W-:Y:S01]  /*15f40*/  FMUL R16, R16, R119.reuse ;  /* 0x0000007710107220 */ /* 0x080fe20000400000 */
[----:B------:R-:W-:Y:S01]  /*15f50*/  R2UR UR47, R109 ;  /* 0x000000006d2f72ca */ /* 0x000fe200000e0000 */
[-C--:B------:R-:W-:Y:S01]  /*15f60*/  FMUL R17, R17, R119.reuse ;  /* 0x0000007711117220 */ /* 0x080fe20000400000 */
[----:B------:R-:W-:Y:S01]  /*15f70*/  F2FP.F16.F32.PACK_AB R5, R5, R26 ;  /* 0x0000001a0505723e */ /* 0x000fe200000000ff */
[----:B------:R-:W-:Y:S01]  /*15f80*/  FMUL R14, R14, R119 ;  /* 0x000000770e0e7220 */ /* 0x000fe20000400000 */
[----:B------:R-:W-:Y:S01]  /*15f90*/  F2FP.F16.F32.PACK_AB R7, R7, R11 ;  /* 0x0000000b0707723e */ /* 0x000fe200000000ff */
[-C--:B------:R-:W-:Y:S01]  /*15fa0*/  FMUL R9, R15, R119.reuse ;  /* 0x000000770f097220 */ /* 0x080fe20000400000 */
[----:B------:R-:W-:Y:S01]  /*15fb0*/  R2UR UR56, R108 ;  /* 0x000000006c3872ca */ /* 0x000fe200000e0000 */
[----:B------:R-:W-:Y:S01]  /*15fc0*/  STG.E.U16 desc[UR60][R2.64+0x180], R5 ;  /* 0x0001800502007986 */ /* 0x000fe2000c10153c */
[C---:B------:R-:W-:Y:S01]  /*15fd0*/  R2UR UR57, R109.reuse ;  /* 0x000000006d3972ca */ /* 0x040fe200000e0000 */
[-C--:B------:R-:W-:Y:S01]  /*15fe0*/  FMUL R24, R24, R119.reuse ;  /* 0x0000007718187220 */ /* 0x080fe20000400000 */
[C---:B------:R-:W-:Y:S01]  /*15ff0*/  R2UR UR48, R108.reuse ;  /* 0x000000006c3072ca */ /* 0x040fe200000e0000 */
[----:B------:R-:W-:Y:S01]  /*16000*/  STG.E.U16 desc[UR52][R2.64+0x188], R7 ;  /* 0x0001880702007986 */ /* 0x000fe2000c101534 */
[----:B------:R-:W-:Y:S01]  /*16010*/  R2UR UR49, R109 ;  /* 0x000000006d3172ca */ /* 0x000fe200000e0000 */
[-C--:B------:R-:W-:Y:S01]  /*16020*/  FMUL R13, R25, R119.reuse ;  /* 0x00000077190d7220 */ /* 0x080fe20000400000 */
[----:B------:R-:W-:Y:S01]  /*16030*/  R2UR UR34, R108 ;  /* 0x000000006c2272ca */ /* 0x000fe200000e0000 */
[-C--:B------:R-:W-:Y:S01]  /*16040*/  FMUL R22, R22, R119.reuse ;  /* 0x0000007716167220 */ /* 0x080fe20000400000 */
[----:B0-----:R-:W-:Y:S01]  /*16050*/  PRMT R4, R8, 0x7610, R4 ;  /* 0x0000761008047816 */ /* 0x001fe20000000004 */
[-C--:B------:R-:W-:Y:S01]  /*16060*/  FMUL R23, R23, R119.reuse ;  /* 0x0000007717177220 */ /* 0x080fe20000400000 */
[C---:B------:R-:W-:Y:S01]  /*16070*/  R2UR UR35, R109.reuse ;  /* 0x000000006d2372ca */ /* 0x040fe200000e0000 */
[-C--:B------:R-:W-:Y:S01]  /*16080*/  FMUL R28, R28, R119.reuse ;  /* 0x000000771c1c7220 */ /* 0x080fe20000400000 */
[C---:B------:R-:W-:Y:S01]  /*16090*/  R2UR UR58, R108.reuse ;  /* 0x000000006c3a72ca */ /* 0x040fe200000e0000 */
[----:B------:R0:W-:Y:S01]  /*160a0*/  STG.E.U16 desc[UR44][R2.64+0x190], R4 ;  /* 0x0001900402007986 */ /* 0x0001e2000c10152c */
[----:B------:R-:W-:Y:S01]  /*160b0*/  R2UR UR59, R109 ;  /* 0x000000006d3b72ca */ /* 0x000fe200000e0000 */
[-C--:B------:R-:W-:Y:S01]  /*160c0*/  FMUL R31, R31, R119.reuse ;  /* 0x000000771f1f7220 */ /* 0x080fe20000400000 */
[----:B-1----:R-:W-:Y:S01]  /*160d0*/  F2FP.F16.F32.PACK_AB R0, R27, R10 ;  /* 0x0000000a1b00723e */ /* 0x002fe200000000ff */
[-C--:B------:R-:W-:Y:S01]  /*160e0*/  FMUL R35, R35, R119.reuse ;  /* 0x0000007723237220 */ /* 0x080fe20000400000 */
[----:B------:R-:W-:Y:S01]  /*160f0*/  R2UR UR54, R108 ;  /* 0x000000006c3672ca */ /* 0x000fe200000e0000 */
[-C--:B------:R-:W-:Y:S01]  /*16100*/  FMUL R15, R30, R119.reuse ;  /* 0x000000771e0f7220 */ /* 0x080fe20000400000 */
[----:B------:R-:W-:Y:S01]  /*16110*/  R2UR UR55, R109 ;  /* 0x000000006d3772ca */ /* 0x000fe200000e0000 */
[----:B------:R1:W-:Y:S01]  /*16120*/  STG.E.U16 desc[UR50][R2.64+0x18c], R0 ;  /* 0x00018c0002007986 */ /* 0x0003e2000c101532 */
[----:B------:R-:W-:Y:S01]  /*16130*/  F2FP.F16.F32.PACK_AB R11, R21, R20 ;  /* 0x00000014150b723e */ /* 0x000fe200000000ff */
[----:B------:R-:W-:Y:S01]  /*16140*/  FMUL R34, R34, R119 ;  /* 0x0000007722227220 */ /* 0x000fe20000400000 */
[----:B------:R-:W-:-:S02]  /*16150*/  R2UR UR32, R108 ;  /* 0x000000006c2072ca */ /* 0x000fc400000e0000 */
[C---:B------:R-:W-:Y:S02]  /*16160*/  R2UR UR33, R109.reuse ;  /* 0x000000006d2172ca */ /* 0x040fe400000e0000 */
[C---:B------:R-:W-:Y:S02]  /*16170*/  R2UR UR30, R108.reuse ;  /* 0x000000006c1e72ca */ /* 0x040fe400000e0000 */
[C---:B------:R-:W-:Y:S02]  /*16180*/  R2UR UR31, R109.reuse ;  /* 0x000000006d1f72ca */ /* 0x040fe400000e0000 */
[----:B------:R-:W-:Y:S02]  /*16190*/  R2UR UR26, R108 ;  /* 0x000000006c1a72ca */ /* 0x000fe400000e0000 */
[----:B------:R-:W-:Y:S02]  /*161a0*/  R2UR UR27, R109 ;  /* 0x000000006d1b72ca */ /* 0x000fe400000e0000 */
[----:B------:R-:W-:-:S02]  /*161b0*/  F2FP.F16.F32.PACK_AB R6, R6, R19 ;  /* 0x000000130606723e */ /* 0x000fc400000000ff */
[C---:B------:R-:W-:Y:S02]  /*161c0*/  R2UR UR64, R108.reuse ;  /* 0x000000006c4072ca */ /* 0x040fe400000e0000 */
[----:B0-----:R-:W-:Y:S01]  /*161d0*/  F2FP.F16.F32.PACK_AB R4, R29, R18 ;  /* 0x000000121d04723e */ /* 0x001fe200000000ff */
[----:B------:R-:W-:Y:S01]  /*161e0*/  IMAD.MOV.U32 R18, RZ, RZ, R5 ;  /* 0x000000ffff127224 */ /* 0x000fe200078e0005 */
[C---:B------:R-:W-:Y:S01]  /*161f0*/  R2UR UR65, R109.reuse ;  /* 0x000000006d4172ca */ /* 0x040fe200000e0000 */
[----:B------:R-:W-:Y:S01]  /*16200*/  IMAD.MOV.U32 R5, RZ, RZ, R7 ;  /* 0x000000ffff057224 */ /* 0x000fe200078e0007 */
[C---:B------:R-:W-:Y:S01]  /*16210*/  R2UR UR42, R108.reuse ;  /* 0x000000006c2a72ca */ /* 0x040fe200000e0000 */
[----:B------:R0:W-:Y:S01]  /*16220*/  STG.E.U16 desc[UR56][R2.64+0x184], R6 ;  /* 0x0001840602007986 */ /* 0x0001e2000c101538 */
[----:B------:R-:W-:Y:S02]  /*16230*/  R2UR UR43, R109 ;  /* 0x000000006d2b72ca */ /* 0x000fe400000e0000 */
[----:B-1----:R-:W-:Y:S01]  /*16240*/  SHF.R.U32.HI R0, RZ, 0x10, R0 ;  /* 0x00000010ff007819 */ /* 0x002fe20000011600 */
[----:B------:R1:W-:Y:S01]  /*16250*/  STG.E.U16 desc[UR34][R2.64+0x19c], R4 ;  /* 0x00019c0402007986 */ /* 0x0003e2000c101522 */
[----:B------:R-:W-:-:S02]  /*16260*/  R2UR UR40, R108 ;  /* 0x000000006c2872ca */ /* 0x000fc400000e0000 */
[----:B------:R-:W-:Y:S01]  /*16270*/  R2UR UR41, R109 ;  /* 0x000000006d2972ca */ /* 0x000fe200000e0000 */
[----:B------:R2:W-:Y:S01]  /*16280*/  STG.E.U16 desc[UR46][R2.64+0x18e], R0 ;  /* 0x00018e0002007986 */ /* 0x0005e2000c10152e */
[----:B------:R-:W-:Y:S02]  /*16290*/  SHF.R.U32.HI R5, RZ, 0x10, R5 ;  /* 0x00000010ff057819 */ /* 0x000fe40000011605 */
[----:B------:R-:W-:Y:S01]  /*162a0*/  F2FP.F16.F32.PACK_AB R10, R17, R16 ;  /* 0x00000010110a723e */ /* 0x000fe200000000ff */
[----:B------:R-:W-:Y:S01]  /*162b0*/  IMAD.MOV.U32 R17, RZ, RZ, R32 ;  /* 0x000000ffff117224 */ /* 0x000fe200078e0020 */
[----:B------:R-:W-:Y:S01]  /*162c0*/  SHF.R.U32.HI R7, RZ, 0x10, R18 ;  /* 0x00000010ff077819 */ /* 0x000fe20000011612 */
[----:B------:R3:W-:Y:S01]  /*162d0*/  STG.E.U16 desc[UR48][R2.64+0x18a], R5 ;  /* 0x00018a0502007986 */ /* 0x0007e2000c101530 */
[----:B------:R-:W-:Y:S02]  /*162e0*/  R2UR UR38, R108 ;  /* 0x000000006c2672ca */ /* 0x000fe400000e0000 */
[----:B------:R-:W-:Y:S01]  /*162f0*/  R2UR UR39, R109 ;  /* 0x000000006d2772ca */ /* 0x000fe200000e0000 */
[----:B------:R4:W-:Y:S01]  /*16300*/  STG.E.U16 desc[UR58][R2.64+0x182], R7 ;  /* 0x0001820702007986 */ /* 0x0009e2000c10153a */
[----:B------:R-:W-:-:S02]  /*16310*/  F2FP.F16.F32.PACK_AB R9, R9, R14 ;  /* 0x0000000e0909723e */ /* 0x000fc400000000ff */
[----:B------:R-:W-:Y:S02]  /*16320*/  F2FP.F16.F32.PACK_AB R13, R13, R24 ;  /* 0x000000180d0d723e */ /* 0x000fe400000000ff */
[----:B------:R-:W-:Y:S01]  /*16330*/  F2FP.F16.F32.PACK_AB R12, R23, R22 ;  /* 0x00000016170c723e */ /* 0x000fe200000000ff */
[----:B------:R-:W-:Y:S01]  /*16340*/  STG.E.U16 desc[UR40][R2.64+0x194], R9 ;  /* 0x0001940902007986 */ /* 0x000fe2000c101528 */
[----:B------:R-:W-:Y:S02]  /*16350*/  F2FP.F16.F32.PACK_AB R14, R33, R28 ;  /* 0x0000001c210e723e */ /* 0x000fe400000000ff */
[----:B0-----:R-:W-:Y:S02]  /*16360*/  SHF.R.U32.HI R6, RZ, 0x10, R6 ;  /* 0x00000010ff067819 */ /* 0x001fe40000011606 */
[----:B------:R-:W-:Y:S02]  /*16370*/  SHF.R.U32.HI R17, RZ, 0x10, R17 ;  /* 0x00000010ff117819 */ /* 0x000fe40000011611 */
[----:B-1----:R-:W-:Y:S01]  /*16380*/  SHF.R.U32.HI R4, RZ, 0x10, R4 ;  /* 0x00000010ff047819 */ /* 0x002fe20000011604 */
[----:B------:R-:W-:Y:S01]  /*16390*/  STG.E.U16 desc[UR54][R2.64+0x186], R6 ;  /* 0x0001860602007986 */ /* 0x000fe2000c101536 */
[----:B------:R-:W-:Y:S01]  /*163a0*/  F2FP.F16.F32.PACK_AB R15, R31, R15 ;  /* 0x0000000f1f0f723e */ /* 0x000fe200000000ff */
[----:B--2---:R-:W-:Y:S01]  /*163b0*/  IMAD.MOV.U32 R0, RZ, RZ, R11 ;  /* 0x000000ffff007224 */ /* 0x004fe200078e000b */
[----:B------:R-:W-:Y:S01]  /*163c0*/  F2FP.F16.F32.PACK_AB R16, R35, R34 ;  /* 0x000000222310723e */ /* 0x000fe200000000ff */
[----:B------:R0:W-:Y:S01]  /*163d0*/  STG.E.U16 desc[UR30][R2.64+0x19e], R4 ;  /* 0x00019e0402007986 */ /* 0x0001e2000c10151e */
[----:B------:R-:W-:-:S02]  /*163e0*/  R2UR UR62, R108 ;  /* 0x000000006c3e72ca */ /* 0x000fc400000e0000 */
[----:B------:R-:W-:Y:S01]  /*163f0*/  SHF.R.U32.HI R0, RZ, 0x10, R0 ;  /* 0x00000010ff007819 */ /* 0x000fe20000011600 */
[----:B------:R1:W-:Y:S01]  /*16400*/  STG.E.U16 desc[UR64][R2.64+0x1ba], R17 ;  /* 0x0001ba1102007986 */ /* 0x0003e2000c101540 */
[----:B---3--:R-:W-:Y:S02]  /*16410*/  SHF.R.U32.HI R5, RZ, 0x10, R10 ;  /* 0x00000010ff057819 */ /* 0x008fe4000001160a */
[C---:B------:R-:W-:Y:S01]  /*16420*/  R2UR UR63, R109.reuse ;  /* 0x000000006d3f72ca */ /* 0x040fe200000e0000 */
[----:B------:R2:W-:Y:S01]  /*16430*/  STG.E.U16 desc[UR26][R2.64+0x1a2], R0 ;  /* 0x0001a20002007986 */ /* 0x0005e2000c10151a */
[----:B----4-:R-:W-:Y:S02]  /*16440*/  SHF.R.U32.HI R7, RZ, 0x10, R8 ;  /* 0x00000010ff077819 */ /* 0x010fe40000011608 */
[----:B------:R-:W-:Y:S01]  /*16450*/  R2UR UR36, R108 ;  /* 0x000000006c2472ca */ /* 0x000fe200000e0000 */
[----:B------:R3:W-:Y:S01]  /*16460*/  STG.E.U16 desc[UR32][R2.64+0x19a], R5 ;  /* 0x00019a0502007986 */ /* 0x0007e2000c101520 */
[----:B------:R-:W-:-:S02]  /*16470*/  R2UR UR37, R109 ;  /* 0x000000006d2572ca */ /* 0x000fc400000e0000 */
[C---:B------:R-:W-:Y:S01]  /*16480*/  R2UR UR28, R108.reuse ;  /* 0x000000006c1c72ca */ /* 0x040fe200000e0000 */
[----:B------:R4:W-:Y:S01]  /*16490*/  STG.E.U16 desc[UR42][R2.64+0x192], R7 ;  /* 0x0001920702007986 */ /* 0x0009e2000c10152a */
[C---:B------:R-:W-:Y:S02]  /*164a0*/  R2UR UR29, R109.reuse ;  /* 0x000000006d1d72ca */ /* 0x040fe400000e0000 */
[C---:B------:R-:W-:Y:S02]  /*164b0*/  R2UR UR24, R108.reuse ;  /* 0x000000006c1872ca */ /* 0x040fe400000e0000 */
[C---:B------:R-:W-:Y:S02]  /*164c0*/  R2UR UR25, R109.reuse ;  /* 0x000000006d1972ca */ /* 0x040fe400000e0000 */
[C---:B------:R-:W-:Y:S02]  /*164d0*/  R2UR UR22, R108.reuse ;  /* 0x000000006c1672ca */ /* 0x040fe400000e0000 */
[C---:B------:R-:W-:Y:S01]  /*164e0*/  R2UR UR23, R109.reuse ;  /* 0x000000006d1772ca */ /* 0x040fe200000e0000 */
[----:B------:R-:W-:Y:S01]  /*164f0*/  STG.E.U16 desc[UR36][R2.64+0x198], R10 ;  /* 0x0001980a02007986 */ /* 0x000fe2000c101524 */
[C---:B------:R-:W-:Y:S01]  /*16500*/  R2UR UR20, R108.reuse ;  /* 0x000000006c1472ca */ /* 0x040fe200000e0000 */
[----:B0-----:R-:W-:Y:S01]  /*16510*/  IMAD.MOV.U32 R4, RZ, RZ, R12 ;  /* 0x000000ffff047224 */ /* 0x001fe200078e000c */
[C---:B------:R-:W-:Y:S01]  /*16520*/  R2UR UR21, R109.reuse ;  /* 0x000000006d1572ca */ /* 0x040fe200000e0000 */
[----:B------:R-:W-:Y:S01]  /*16530*/  STG.E.U16 desc[UR28][R2.64+0x1a0], R11 ;  /* 0x0001a00b02007986 */ /* 0x000fe2000c10151c */
[C---:B------:R-:W-:Y:S01]  /*16540*/  R2UR UR18, R108.reuse ;  /* 0x000000006c1272ca */ /* 0x040fe200000e0000 */
[----:B-1----:R-:W-:Y:S01]  /*16550*/  IMAD.MOV.U32 R17, RZ, RZ, R36 ;  /* 0x000000ffff117224 */ /* 0x002fe200078e0024 */
[C---:B------:R-:W-:Y:S01]  /*16560*/  R2UR UR19, R109.reuse ;  /* 0x000000006d1372ca */ /* 0x040fe200000e0000 */
[----:B------:R-:W-:Y:S01]  /*16570*/  STG.E.U16 desc[UR24][R2.64+0x1a4], R12 ;  /* 0x0001a40c02007986 */ /* 0x000fe2000c101518 */
[----:B------:R-:W-:Y:S01]  /*16580*/  R2UR UR16, R108 ;  /* 0x000000006c1072ca */ /* 0x000fe200000e0000 */
[----:B--2---:R-:W-:Y:S01]  /*16590*/  IMAD.MOV.U32 R0, RZ, RZ, R14 ;  /* 0x000000ffff007224 */ /* 0x004fe200078e000e */
[----:B------:R-:W-:-:S02]  /*165a0*/  R2UR UR17, R109 ;  /* 0x000000006d1172ca */ /* 0x000fc400000e0000 */
[C---:B------:R-:W-:Y:S01]  /*165b0*/  R2UR UR14, R108.reuse ;  /* 0x000000006c0e72ca */ /* 0x040fe200000e0000 */
[----:B---3--:R-:W-:Y:S01]  /*165c0*/  IMAD.MOV.U32 R5, RZ, RZ, R13 ;  /* 0x000000ffff057224 */ /* 0x008fe200078e000d */
[C---:B------:R-:W-:Y:S01]  /*165d0*/  R2UR UR15, R109.reuse ;  /* 0x000000006d0f72ca */ /* 0x040fe200000e0000 */
[----:B------:R-:W-:Y:S01]  /*165e0*/  STG.E.U16 desc[UR20][R2.64+0x1a8], R13 ;  /* 0x0001a80d02007986 */ /* 0x000fe2000c101514 */
[C---:B------:R-:W-:Y:S01]  /*165f0*/  R2UR UR12, R108.reuse ;  /* 0x000000006c0c72ca */ /* 0x040fe200000e0000 */
[----:B----4-:R-:W-:Y:S01]  /*16600*/  IMAD.MOV.U32 R7, RZ, RZ, R15 ;  /* 0x000000ffff077224 */ /* 0x010fe200078e000f */
[C---:B------:R-:W-:Y:S02]  /*16610*/  R2UR UR13, R109.reuse ;  /* 0x000000006d0d72ca */ /* 0x040fe400000e0000 */
[C---:B------:R-:W-:Y:S02]  /*16620*/  R2UR UR10, R108.reuse ;  /* 0x000000006c0a72ca */ /* 0x040fe400000e0000 */
[----:B------:R-:W-:Y:S01]  /*16630*/  R2UR UR11, R109 ;  /* 0x000000006d0b72ca */ /* 0x000fe200000e0000 */
[----:B------:R-:W-:Y:S01]  /*16640*/  STG.E.U16 desc[UR16][R2.64+0x1b0], R14 ;  /* 0x0001b00e02007986 */ /* 0x000fe2000c101510 */
[----:B------:R-:W-:-:S02]  /*16650*/  R2UR UR8, R108 ;  /* 0x000000006c0872ca */ /* 0x000fc400000e0000 */
[C---:B------:R-:W-:Y:S02]  /*16660*/  R2UR UR9, R109.reuse ;  /* 0x000000006d0972ca */ /* 0x040fe400000e0000 */
[----:B------:R-:W-:Y:S02]  /*16670*/  R2UR UR6, R108 ;  /* 0x000000006c0672ca */ /* 0x000fe400000e0000 */
[----:B------:R-:W-:Y:S01]  /*16680*/  R2UR UR7, R109 ;  /* 0x000000006d0772ca */ /* 0x000fe200000e0000 */
[----:B------:R-:W-:Y:S01]  /*16690*/  STG.E.U16 desc[UR12][R2.64+0x1b4], R15 ;  /* 0x0001b40f02007986 */ /* 0x000fe2000c10150c */
[----:B------:R-:W-:Y:S01]  /*166a0*/  SHF.R.U32.HI R6, RZ, 0x10, R9 ;  /* 0x00000010ff067819 */ /* 0x000fe20000011609 */
[----:B------:R-:W-:Y:S01]  /*166b0*/  IMAD.MOV.U32 R9, RZ, RZ, R16 ;  /* 0x000000ffff097224 */ /* 0x000fe200078e0010 */
[----:B------:R-:W-:Y:S02]  /*166c0*/  SHF.R.U32.HI R8, RZ, 0x10, R4 ;  /* 0x00000010ff087819 */ /* 0x000fe40000011604 */
[----:B------:R-:W-:Y:S01]  /*166d0*/  SHF.R.U32.HI R17, RZ, 0x10, R17 ;  /* 0x00000010ff117819 */ /* 0x000fe20000011611 */
[----:B------:R0:W-:Y:S01]  /*166e0*/  STG.E.U16 desc[UR38][R2.64+0x196], R6 ;  /* 0x0001960602007986 */ /* 0x0001e2000c101526 */
[----:B------:R-:W-:-:S03]  /*166f0*/  SHF.R.U32.HI R4, RZ, 0x10, R7 ;  /* 0x00000010ff047819 */ /* 0x000fc60000011607 */
[----:B------:R1:W-:Y:S04]  /*16700*/  STG.E.U16 desc[UR8][R2.64+0x1bc], R16 ;  /* 0x0001bc1002007986 */ /* 0x0003e8000c101508 */
[----:B------:R1:W-:Y:S04]  /*16710*/  STG.E.U16 desc[UR62][R2.64+0x1ae], R17 ;  /* 0x0001ae1102007986 */ /* 0x0003e8000c10153e */
[----:B------:R1:W-:Y:S04]  /*16720*/  STG.E.U16 desc[UR22][R2.64+0x1a6], R8 ;  /* 0x0001a60802007986 */ /* 0x0003e8000c101516 */
[----:B------:R1:W-:Y:S01]  /*16730*/  STG.E.U16 desc[UR10][R2.64+0x1b6], R4 ;  /* 0x0001b60402007986 */ /* 0x0003e2000c10150a */
[----:B0-----:R-:W-:-:S02]  /*16740*/  SHF.R.U32.HI R6, RZ, 0x10, R5 ;  /* 0x00000010ff067819 */ /* 0x001fc40000011605 */
[----:B------:R-:W-:Y:S02]  /*16750*/  SHF.R.U32.HI R5, RZ, 0x10, R0 ;  /* 0x00000010ff057819 */ /* 0x000fe40000011600 */
[----:B------:R-:W-:Y:S01]  /*16760*/  SHF.R.U32.HI R0, RZ, 0x10, R9 ;  /* 0x00000010ff007819 */ /* 0x000fe20000011609 */
[----:B------:R1:W-:Y:S04]  /*16770*/  STG.E.U16 desc[UR18][R2.64+0x1aa], R6 ;  /* 0x0001aa0602007986 */ /* 0x0003e8000c101512 */
[----:B------:R1:W-:Y:S04]  /*16780*/  STG.E.U16 desc[UR14][R2.64+0x1b2], R5 ;  /* 0x0001b20502007986 */ /* 0x0003e8000c10150e */
[----:B------:R1:W-:Y:S02]  /*16790*/  STG.E.U16 desc[UR6][R2.64+0x1be], R0 ;  /* 0x0001be0002007986 */ /* 0x0003e4000c101506 */
.L_x_147:
[----:B------:R-:W-:Y:S05]  /*167a0*/  BSYNC.RECONVERGENT B0 ;  /* 0x0000000000007941 */ /* 0x000fea0003800200 */
.L_x_140:
[----:B-123--:R-:W-:Y:S01]  /*167b0*/  VIADD R0, R118, 0xd8 ;  /* 0x000000d876007836 */ /* 0x00efe20000000000 */
[----:B0----5:R-:W-:Y:S01]  /*167c0*/  SHF.L.U32 R4, R100, 0x1f, RZ ;  /* 0x0000001f64047819 */ /* 0x021fe200000006ff */
[----:B------:R-:W-:Y:S01]  /*167d0*/  NOP ;  /* 0x0000000000007918 */ /* 0x000fe20000000000 */
[----:B------:R-:W-:Y:S02]  /*167e0*/  IMAD.U32 R2, R101, -0x80000000, RZ ;  /* 0x8000000065027824 */ /* 0x000fe400078e00ff */
[----:B------:R-:W-:-:S04]  /*167f0*/  PRMT R0, R123, 0x654, R0 ;  /* 0x000006547b007816 */ /* 0x000fc80000000000 */
[----:B------:R0:W-:Y:S01]  /*16800*/  SYNCS.ARRIVE.TRANS64.RED.ART0 RZ, [R0+URZ], R125 ;  /* 0x0000007d00ff79a7 */ /* 0x0001e200085004ff */
[----:B------:R-:W1:Y:S02]  /*16810*/  SYNCS.PHASECHK.TRANS64.TRYWAIT P0, [R118+URZ+0xa8], R4 ;  /* 0x0000a804760075a7 */ /* 0x000e6400080011ff */
[----:B01----:R-:W-:Y:S05]  /*16820*/  @!P0 BRA `(.L_x_148) ;  /* 0x0000001c00388947 */ /* 0x003fea0003800000 */
.L_x_266:
[----:B------:R-:W1:Y:S02]  /*16830*/  SYNCS.PHASECHK.TRANS64.TRYWAIT P0, [R118+URZ+0xb8], R2 ;  /* 0x0000b802760075a7 */ /* 0x000e6400080011ff */
[----:B-1----:R-:W-:Y:S05]  /*16840*/  @!P0 BRA `(.L_x_149) ;  /* 0x0000001c00488947 */ /* 0x002fea0003800000 */
.L_x_268:
[----:B------:R-:W-:Y:S06]  /*16850*/  BAR.SYNC.DEFER_BLOCKING 0x3, 0x100 ;  /* 0x00c4000000007b1d */ /* 0x000fec0000010000 */
[----:B------:R-:W-:Y:S05]  /*16860*/  BRA `(.L_x_84) ;  /* 0x0000000000087947 */ /* 0x000fea0003800000 */
.L_x_121:
[----:B------:R-:W-:-:S08]  /*16870*/  NOP ;  /* 0x0000000000007918 */ /* 0x000fd00000000000 */
[----:B------:R-:W4:-:S00]  /*16880*/  USETMAXREG.DEALLOC.CTAPOOL 0x60 ;  /* 0x00000060000079c8 */ /* 0x000f0000080e0500 */
.L_x_84:
[----:B0--34-:R-:W-:Y:S05]  /*16890*/  BSYNC.RECONVERGENT B1 ;  /* 0x0000000000017941 */ /* 0x019fea0003800200 */
.L_x_21:
[----:B012-4-:R-:W2:Y:S01]  /*168a0*/  LDL.LU R2, [R1+0xec] ;  /* 0x0000ec0001027983 */ /* 0x017ea20000300800 */
[----:B------:R-:W0:Y:S02]  /*168b0*/  LDC R0, c[0x0][0x36c] ;  /* 0x0000db00ff007b82 */ /* 0x000e240000000800 */
[----:B0-----:R-:W-:Y:S02]  /*168c0*/  ISETP.EQ.U32.AND P1, PT, R0, 0x1, PT ;  /* 0x000000010000780c */ /* 0x001fe40003f22070 */
[----:B--2---:R-:W-:-:S11]  /*168d0*/  ISETP.NE.AND P0, PT, R2, 0x9, PT ;  /* 0x000000090200780c */ /* 0x004fd60003f05270 */
        /* <DEDUP_REMOVED lines=11> */
.L_x_150:
[----:B------:R-:W-:Y:S01]  /*16990*/  NOP ;  /* 0x0000000000007918 */ /* 0x000fe20000000000 */
.L_x_151:
[----:B------:R-:W-:Y:S05]  /*169a0*/  @!P1 BRA `(.L_x_152) ;  /* 0x00000000000c9947 */ /* 0x000fea0003800000 */
[----:B------:R-:W-:Y:S01]  /*169b0*/  UCGABAR_WAIT ;  /* 0x0000000000007dc7 */ /* 0x000fe20008000000 */
[----:B------:R-:W-:Y:S01]  /*169c0*/  CCTL.IVALL ;  /* 0x00000000ff00798f */ /* 0x000fe20002000000 */
[----:B------:R-:W-:Y:S05]  /*169d0*/  BRA `(.L_x_153) ;  /* 0x0000000000047947 */ /* 0x000fea0003800000 */
.L_x_152:
[----:B------:R-:W-:Y:S06]  /*169e0*/  BAR.SYNC.DEFER_BLOCKING 0x0 ;  /* 0x0000000000007b1d */ /* 0x000fec0000010000 */
.L_x_153:
[----:B------:R-:W-:Y:S05]  /*169f0*/  @P0 EXIT ;  /* 0x000000000000094d */ /* 0x000fea0003800000 */
[----:B------:R0:W2:Y:S01]  /*16a00*/  LDL.LU R7, [R1+0x80] ;  /* 0x0000800001077983 */ /* 0x0000a20000300800 */
[----:B------:R-:W-:Y:S02]  /*16a10*/  ELECT P0, URZ, PT ;  /* 0x0000000000ff782f */ /* 0x000fe40003800000 */
[----:B------:R-:W-:Y:S01]  /*16a20*/  MOV R3, 0x400 ;  /* 0x0000040000037802 */ /* 0x000fe20000000f00 */
[----:B------:R-:W-:Y:S01]  /*16a30*/  IMAD.MOV.U32 R4, RZ, RZ, 0x1 ;  /* 0x00000001ff047424 */ /* 0x000fe200078e00ff */
[----:B------:R-:W1:Y:S01]  /*16a40*/  S2R R6, SR_CgaCtaId ;  /* 0x0000000000067919 */ /* 0x000e620000008800 */
[----:B------:R-:W-:Y:S08]  /*16a50*/  UVIRTCOUNT.DEALLOC.SMPOOL 0x80 ;  /* 0x000000800000784c */ /* 0x000ff00000000000 */
[----:B------:R-:W-:-:S02]  /*16a60*/  @P0 MOV R0, 0x40 ;  /* 0x0000004000000802 */ /* 0x000fc40000000f00 */
[----:B-1----:R-:W-:-:S05]  /*16a70*/  LEA R3, R6, R3, 0x18 ;  /* 0x0000000306037211 */ /* 0x002fca00078ec0ff */
[----:B------:R-:W-:Y:S02]  /*16a80*/  VIADD R5, R3, 0xe8 ;  /* 0x000000e803057836 */ /* 0x000fe40000000000 */
[----:B--2---:R-:W-:-:S05]  /*16a90*/  @P0 IMAD.MOV.U32 R7, RZ, RZ, R6 ;  /* 0x000000ffff070224 */ /* 0x004fca00078e0006 */
[C---:B------:R-:W-:Y:S01]  /*16aa0*/  LOP3.LUT R2, R7.reuse, 0x1, RZ, 0x3c, !PT ;  /* 0x0000000107027812 */ /* 0x040fe200078e3cff */
[----:B------:R1:W-:Y:S01]  /*16ab0*/  @P0 STL [R1+0x80], R7 ;  /* 0x0000800701000387 */ /* 0x0003e20000100800 */
[----:B------:R-:W-:Y:S02]  /*16ac0*/  @P0 LEA R0, R7, R0, 0x18 ;  /* 0x0000000007000211 */ /* 0x000fe400078ec0ff */
[----:B------:R-:W-:-:S03]  /*16ad0*/  PRMT R2, R2, 0x654, R5 ;  /* 0x0000065402027816 */ /* 0x000fc60000000005 */
[----:B------:R0:W-:Y:S01]  /*16ae0*/  @P0 STS.U8 [R0], R4 ;  /* 0x0000000400000388 */ /* 0x0001e20000000000 */
[----:B-1----:R-:W-:-:S04]  /*16af0*/  IMAD.MOV.U32 R7, RZ, RZ, 0x1 ;  /* 0x00000001ff077424 */ /* 0x002fc800078e00ff */
[----:B------:R0:W-:Y:S01]  /*16b00*/  SYNCS.ARRIVE.TRANS64.RED.ART0 RZ, [R2+URZ], R7 ;  /* 0x0000000702ff79a7 */ /* 0x0001e200085004ff */
[----:B------:R-:W1:Y:S02]  /*16b10*/  SYNCS.PHASECHK.TRANS64.TRYWAIT P0, [R3+URZ+0xe8], RZ ;  /* 0x0000e8ff030075a7 */ /* 0x000e6400080011ff */
[----:B01----:R-:W-:Y:S05]  /*16b20*/  @!P0 BRA `(.L_x_154) ;  /* 0x0000001800a88947 */ /* 0x003fea0003800000 */
.L_x_269:
[----:B------:R-:W-:Y:S01]  /*16b30*/  NOP ;  /* 0x0000000000007918 */ /* 0x000fe20000000000 */
[----:B0-----:R-:W-:Y:S01]  /*16b40*/  MOV R3, 0x50 ;  /* 0x0000005000037802 */ /* 0x001fe20000000f00 */
[----:B------:R-:W-:Y:S02]  /*16b50*/  IMAD.U32 R0, RZ, RZ, UR5 ;  /* 0x00000005ff007e24 */ /* 0x000fe4000f8e00ff */
[----:B------:R-:W-:Y:S01]  /*16b60*/  IMAD.MOV.U32 R5, RZ, RZ, 0xffff ;  /* 0x0000ffffff057424 */ /* 0x000fe200078e00ff */
[----:B------:R-:W-:Y:S02]  /*16b70*/  LEA R3, R6, R3, 0x18 ;  /* 0x0000000306037211 */ /* 0x000fe400078ec0ff */
[----:B------:R-:W-:-:S03]  /*16b80*/  LOP3.LUT R0, R0, 0xffff, RZ, 0xc0, !PT ;  /* 0x0000ffff00007812 */ /* 0x000fc600078ec0ff */
[----:B------:R-:W0:Y:S01]  /*16b90*/  LDS R2, [R3] ;  /* 0x0000000003027984 */ /* 0x000e220000000800 */
[----:B------:R-:W-:-:S04]  /*16ba0*/  SHF.R.U32.HI R0, RZ, 0x5, R0 ;  /* 0x00000005ff007819 */ /* 0x000fc80000011600 */
[----:B------:R-:W-:Y:S01]  /*16bb0*/  SHF.L.U32 R5, R5, R0, RZ ;  /* 0x0000000005057219 */ /* 0x000fe200000006ff */
[----:B------:R-:W-:-:S05]  /*16bc0*/  VIADD R4, R0, 0x10 ;  /* 0x0000001000047836 */ /* 0x000fca0000000000 */
[----:B------:R-:W-:-:S04]  /*16bd0*/  SHF.L.U32 R0, R7, R4, RZ ;  /* 0x0000000407007219 */ /* 0x000fc800000006ff */
[----:B------:R-:W-:-:S04]  /*16be0*/  LOP3.LUT R0, R0, R5, RZ, 0xfc, !PT ;  /* 0x0000000500007212 */ /* 0x000fc800078efcff */
[C---:B------:R-:W-:Y:S02]  /*16bf0*/  LOP3.LUT R5, R0.reuse, 0xffff, RZ, 0xc0, !PT ;  /* 0x0000ffff00057812 */ /* 0x040fe400078ec0ff */
[----:B0-----:R-:W-:-:S04]  /*16c00*/  LOP3.LUT R4, R0, 0xffff, R2, 0x80, !PT ;  /* 0x0000ffff00047812 */ /* 0x001fc800078e8002 */
[----:B------:R-:W-:-:S13]  /*16c10*/  ISETP.NE.AND P0, PT, R4, R5, PT ;  /* 0x000000050400720c */ /* 0x000fda0003f05270 */
[----:B------:R-:W-:Y:S05]  /*16c20*/  @P0 BRA `(.L_x_155) ;  /* 0x0000000000500947 */ /* 0x000fea0003800000 */
[----:B------:R-:W-:Y:S02]  /*16c30*/  SHF.R.U32.HI R4, RZ, 0x10, R2 ;  /* 0x00000010ff047819 */ /* 0x000fe40000011602 */
[----:B------:R-:W-:-:S04]  /*16c40*/  SHF.R.U32.HI R2, RZ, 0x10, R0 ;  /* 0x00000010ff027819 */ /* 0x000fc80000011600 */
[----:B------:R-:W-:-:S04]  /*16c50*/  LOP3.LUT R4, R4, R2, RZ, 0xc0, !PT ;  /* 0x0000000204047212 */ /* 0x000fc800078ec0ff */
[----:B------:R-:W-:-:S13]  /*16c60*/  ISETP.NE.AND P0, PT, R4, R2, PT ;  /* 0x000000020400720c */ /* 0x000fda0003f05270 */
[----:B------:R-:W-:Y:S05]  /*16c70*/  @P0 BRA `(.L_x_156) ;  /* 0x0000000000300947 */ /* 0x000fea0003800000 */
[----:B------:R-:W-:Y:S01]  /*16c80*/  R2UR UR5, R0 ;  /* 0x00000000000572ca */ /* 0x000fe200000e0000 */
[----:B------:R-:W0:Y:S01]  /*16c90*/  S2R R4, SR_LANEID ;  /* 0x0000000000047919 */ /* 0x000e220000000000 */
[----:B------:R-:W-:-:S11]  /*16ca0*/  VOTE.ANY R2, PT, PT ;  /* 0x0000000000027806 */ /* 0x000fd600038e0100 */
[----:B------:R-:W-:-:S06]  /*16cb0*/  ULOP3.LUT UR5, URZ, UR5, URZ, 0x33, !UPT ;  /* 0x00000005ff057292 */ /* 0x000fcc000f8e33ff */
[----:B------:R-:W-:-:S04]  /*16cc0*/  IMAD.U32 R0, RZ, RZ, UR5 ;  /* 0x00000005ff007e24 */ /* 0x000fc8000f8e00ff */
[----:B------:R1:W2:Y:S02]  /*16cd0*/  REDUX UR4, R0 ;  /* 0x00000000000473c4 */ /* 0x0002a40000000000 */
[----:B------:R4:W-:Y:S01]  /*16ce0*/  UTCATOMSWS.AND URZ, UR5 ;  /* 0x0000000500ff79e3 */ /* 0x0009e20008000000 */
[----:B-1----:R-:W0:Y:S02]  /*16cf0*/  FLO.U32 R0, R2 ;  /* 0x0000000200007300 */ /* 0x002e2400000e0000 */
[----:B0-----:R-:W-:Y:S01]  /*16d00*/  ISETP.EQ.U32.AND P0, PT, R0, R4, PT ;  /* 0x000000040000720c */ /* 0x001fe20003f02070 */
[----:B--2---:R-:W-:-:S12]  /*16d10*/  IMAD.U32 R0, RZ, RZ, UR4 ;  /* 0x00000004ff007e24 */ /* 0x004fd8000f8e00ff */
[----:B------:R4:W-:Y:S01]  /*16d20*/  @P0 ATOMS.AND RZ, [R3], R0 ;  /* 0x0000000003ff038c */ /* 0x0009e20002800000 */
[----:B------:R-:W-:Y:S05]  /*16d30*/  BRA `(.L_x_157) ;  /* 0x0000000000147947 */ /* 0x000fea0003800000 */
.L_x_156:
[----:B------:R-:W-:Y:S02]  /*16d40*/  MOV R2, 0x16d60 ;  /* 0x00016d6000027802 */ /* 0x000fe40000000f00 */
[----:B---3--:R-:W-:Y:S05]  /*16d50*/  CALL.REL.NOINC `($__internal_0_$__cuda_sm10x_tcgen05_guardrail_trap_col_being_dealloced_not_returned_by_alloc) ;  /* 0x0000001800307944 */ /* 0x008fea0003c00000 */
[----:B------:R-:W-:Y:S05]  /*16d60*/  BRA `(.L_x_157) ;  /* 0x0000000000087947 */ /* 0x000fea0003800000 */
.L_x_155:
[----:B------:R-:W-:Y:S02]  /*16d70*/  MOV R2, 0x16d90 ;  /* 0x00016d9000027802 */ /* 0x000fe40000000f00 */
[----:B---3--:R-:W-:Y:S05]  /*16d80*/  CALL.REL.NOINC `($__internal_2_$__cuda_sm10x_tcgen05_guardrail_trap_unallocated_columns_being_dealloced) ;  /* 0x00000018003c7944 */ /* 0x008fea0003c00000 */
.L_x_157:
[----:B------:R-:W-:Y:S01]  /*16d90*/  NOP ;  /* 0x0000000000007918 */ /* 0x000fe20000000000 */
[----:B----4-:R-:W-:Y:S05]  /*16da0*/  EXIT ;  /* 0x000000000000794d */ /* 0x010fea0003800000 */
.L_x_12:
[----:B------:R-:W-:-:S07]  /*16db0*/  MOV R5, R4 ;  /* 0x0000000400057202 */ /* 0x000fce0000000f00 */
.L_x_158:
[----:B-1----:R1:W2:Y:S02]  /*16dc0*/  SYNCS.PHASECHK.TRANS64.TRYWAIT P0, [R0+URZ], R5 ;  /* 0x00000005000075a7 */ /* 0x0022a400080011ff */
[----:B--2---:R-:W-:Y:S05]  /*16dd0*/  @!P0 NANOSLEEP.SYNCS 0x989680 ;  /* 0x009896800000895d */ /* 0x004fea0003900000 */
[----:B------:R-:W2:Y:S02]  /*16de0*/  @!P0 SYNCS.PHASECHK.TRANS64 P0, [R0+URZ], R5 ;  /* 0x00000005000085a7 */ /* 0x000ea400080010ff */
[----:B--2---:R-:W-:Y:S05]  /*16df0*/  @!P0 BRA `(.L_x_158) ;  /* 0xfffffffc00f08947 */ /* 0x004fea000383ffff */
[----:B------:R-:W-:Y:S05]  /*16e00*/  BRA `(.L_x_11) ;  /* 0xfffffea000ec7947 */ /* 0x000fea000383ffff */
.L_x_15:
[----:B------:R-:W-:-:S07]  /*16e10*/  MOV R3, R2 ;  /* 0x0000000200037202 */ /* 0x000fce0000000f00 */
.L_x_159:
[----:B-1----:R1:W2:Y:S02]  /*16e20*/  SYNCS.PHASECHK.TRANS64.TRYWAIT P0, [R4+URZ], R3 ;  /* 0x00000003040075a7 */ /* 0x0022a400080011ff */
[----:B--2---:R-:W-:Y:S05]  /*16e30*/  @!P0 NANOSLEEP.SYNCS 0x989680 ;  /* 0x009896800000895d */ /* 0x004fea0003900000 */
[----:B------:R-:W2:Y:S02]  /*16e40*/  @!P0 SYNCS.PHASECHK.TRANS64 P0, [R4+URZ], R3 ;  /* 0x00000003040085a7 */ /* 0x000ea400080010ff */
[----:B--2---:R-:W-:Y:S05]  /*16e50*/  @!P0 BRA `(.L_x_159) ;  /* 0xfffffffc00f08947 */ /* 0x004fea000383ffff */
[----:B------:R-:W-:Y:S05]  /*16e60*/  BRA `(.L_x_14) ;  /* 0xfffffea400547947 */ /* 0x000fea000383ffff */
.L_x_49:
[----:B------:R-:W-:Y:S02]  /*16e70*/  MOV R2, 0x80000000 ;  /* 0x8000000000027802 */ /* 0x000fe40000000f00 */
[----:B------:R-:W-:-:S07]  /*16e80*/  MOV R3, 0x80000000 ;  /* 0x8000000000037802 */ /* 0x000fce0000000f00 */
.L_x_160:
[----:B0-----:R0:W1:Y:S02]  /*16e90*/  SYNCS.PHASECHK.TRANS64.TRYWAIT P0, [R34+URZ+0x18], R3 ;  /* 0x00001803220075a7 */ /* 0x00106400080011ff */
[----:B-1----:R-:W-:Y:S05]  /*16ea0*/  @!P0 NANOSLEEP.SYNCS 0x989680 ;  /* 0x009896800000895d */ /* 0x002fea0003900000 */
[----:B------:R-:W1:Y:S02]  /*16eb0*/  @!P0 SYNCS.PHASECHK.TRANS64 P0, [R34+URZ+0x18], R3 ;  /* 0x00001803220085a7 */ /* 0x000e6400080010ff */
[----:B-1----:R-:W-:Y:S05]  /*16ec0*/  @!P0 BRA `(.L_x_160) ;  /* 0xfffffffc00f08947 */ /* 0x002fea000383ffff */
[----:B------:R-:W-:Y:S05]  /*16ed0*/  BRA `(.L_x_161) ;  /* 0xfffffec400a87947 */ /* 0x000fea000383ffff */
.L_x_51:
[----:B------:R-:W-:Y:S01]  /*16ee0*/  HFMA2 R2, -RZ, RZ, -0.0 , 0 ;  /* 0x80000000ff027431 */ /* 0x000fe200000001ff */
[----:B------:R-:W-:-:S07]  /*16ef0*/  MOV R3, 0x80000000 ;  /* 0x8000000000037802 */ /* 0x000fce0000000f00 */
.L_x_162:
[----:B0-----:R0:W1:Y:S02]  /*16f00*/  SYNCS.PHASECHK.TRANS64.TRYWAIT P0, [R34+URZ+0x8], R3 ;  /* 0x00000803220075a7 */ /* 0x00106400080011ff */
[----:B-1----:R-:W-:Y:S05]  /*16f10*/  @!P0 NANOSLEEP.SYNCS 0x989680 ;  /* 0x009896800000895d */ /* 0x002fea0003900000 */
[----:B------:R-:W1:Y:S02]  /*16f20*/  @!P0 SYNCS.PHASECHK.TRANS64 P0, [R34+URZ+0x8], R3 ;  /* 0x00000803220085a7 */ /* 0x000e6400080010ff */
[----:B-1----:R-:W-:Y:S05]  /*16f30*/  @!P0 BRA `(.L_x_162) ;  /* 0xfffffffc00f08947 */ /* 0x002fea000383ffff */
[----:B------:R-:W-:Y:S05]  /*16f40*/  BRA `(.L_x_163) ;  /* 0xfffffec800d47947 */ /* 0x000fea000383ffff */
.L_x_53:
[----:B------:R-:W-:Y:S01]  /*16f50*/  HFMA2 R2, -RZ, RZ, -0.0 , 0 ;  /* 0x80000000ff027431 */ /* 0x000fe200000001ff */
[----:B------:R-:W-:-:S07]  /*16f60*/  MOV R3, 0x80000000 ;  /* 0x8000000000037802 */ /* 0x000fce0000000f00 */
.L_x_164:
[----:B0-----:R0:W1:Y:S02]  /*16f70*/  SYNCS.PHASECHK.TRANS64.TRYWAIT P0, [R34+URZ+0x68], R3 ;  /* 0x00006803220075a7 */ /* 0x00106400080011ff */
[----:B-1----:R-:W-:Y:S05]  /*16f80*/  @!P0 NANOSLEEP.SYNCS 0x989680 ;  /* 0x009896800000895d */ /* 0x002fea0003900000 */
[----:B------:R-:W1:Y:S02]  /*16f90*/  @!P0 SYNCS.PHASECHK.TRANS64 P0, [R34+URZ+0x68], R3 ;  /* 0x00006803220085a7 */ /* 0x000e6400080010ff */
[----:B-1----:R-:W-:Y:S05]  /*16fa0*/  @!P0 BRA `(.L_x_164) ;  /* 0xfffffffc00f08947 */ /* 0x002fea000383ffff */
[----:B------:R-:W-:Y:S05]  /*16fb0*/  BRA `(.L_x_165) ;  /* 0xfffffed000007947 */ /* 0x000fea000383ffff */
.L_x_54:
[----:B------:R-:W-:Y:S01]  /*16fc0*/  HFMA2 R2, -RZ, RZ, -0.0 , 0 ;  /* 0x80000000ff027431 */ /* 0x000fe200000001ff */
[----:B------:R-:W-:-:S07]  /*16fd0*/  MOV R3, 0x80000000 ;  /* 0x8000000000037802 */ /* 0x000fce0000000f00 */
.L_x_166:
[----:B0-----:R0:W1:Y:S02]  /*16fe0*/  SYNCS.PHASECHK.TRANS64.TRYWAIT P0, [R34+URZ+0x28], R3 ;  /* 0x00002803220075a7 */ /* 0x00106400080011ff */
[----:B-1----:R-:W-:Y:S05]  /*16ff0*/  @!P0 NANOSLEEP.SYNCS 0x989680 ;  /* 0x009896800000895d */ /* 0x002fea0003900000 */
[----:B------:R-:W1:Y:S02]  /*17000*/  @!P0 SYNCS.PHASECHK.TRANS64 P0, [R34+URZ+0x28], R3 ;  /* 0x00002803220085a7 */ /* 0x000e6400080010ff */
[----:B-1----:R-:W-:Y:S05]  /*17010*/  @!P0 BRA `(.L_x_166) ;  /* 0xfffffffc00f08947 */ /* 0x002fea000383ffff */
[----:B------:R-:W-:Y:S05]  /*17020*/  BRA `(.L_x_167) ;  /* 0xfffffed000747947 */ /* 0x000fea000383ffff */
.L_x_56:
[----:B------:R-:W-:Y:S01]  /*17030*/  HFMA2 R2, -RZ, RZ, -0.0 , 0 ;  /* 0x80000000ff027431 */ /* 0x000fe200000001ff */
[----:B------:R-:W-:-:S07]  /*17040*/  MOV R3, 0x80000000 ;  /* 0x8000000000037802 */ /* 0x000fce0000000f00 */
.L_x_168:
[----:B0-----:R0:W1:Y:S02]  /*17050*/  SYNCS.PHASECHK.TRANS64.TRYWAIT P0, [R34+URZ+0x48], R3 ;  /* 0x00004803220075a7 */ /* 0x00106400080011ff */
[----:B-1----:R-:W-:Y:S05]  /*17060*/  @!P0 NANOSLEEP.SYNCS 0x989680 ;  /* 0x009896800000895d */ /* 0x002fea0003900000 */
[----:B------:R-:W1:Y:S02]  /*17070*/  @!P0 SYNCS.PHASECHK.TRANS64 P0, [R34+URZ+0x48], R3 ;  /* 0x00004803220085a7 */ /* 0x000e6400080010ff */
[----:B-1----:R-:W-:Y:S05]  /*17080*/  @!P0 BRA `(.L_x_168) ;  /* 0xfffffffc00f08947 */ /* 0x002fea000383ffff */
[----:B------:R-:W-:Y:S05]  /*17090*/  BRA `(.L_x_169) ;  /* 0xfffffed400887947 */ /* 0x000fea000383ffff */
.L_x_58:
[----:B------:R-:W-:Y:S01]  /*170a0*/  HFMA2 R2, -RZ, RZ, -0.0 , 0 ;  /* 0x80000000ff027431 */ /* 0x000fe200000001ff */
[----:B------:R-:W-:-:S07]  /*170b0*/  MOV R3, 0x80000000 ;  /* 0x8000000000037802 */ /* 0x000fce0000000f00 */
.L_x_170:
[----:B0-----:R0:W1:Y:S02]  /*170c0*/  SYNCS.PHASECHK.TRANS64.TRYWAIT P0, [R34+URZ+0x78], R3 ;  /* 0x00007803220075a7 */ /* 0x00106400080011ff */
[----:B-1----:R-:W-:Y:S05]  /*170d0*/  @!P0 NANOSLEEP.SYNCS 0x989680 ;  /* 0x009896800000895d */ /* 0x002fea0003900000 */
[----:B------:R-:W1:Y:S02]  /*170e0*/  @!P0 SYNCS.PHASECHK.TRANS64 P0, [R34+URZ+0x78], R3 ;  /* 0x00007803220085a7 */ /* 0x000e6400080010ff */
[----:B-1----:R-:W-:Y:S05]  /*170f0*/  @!P0 BRA `(.L_x_170) ;  /* 0xfffffffc00f08947 */ /* 0x002fea000383ffff */
[----:B------:R-:W-:Y:S05]  /*17100*/  BRA `(.L_x_171) ;  /* 0xfffffed800b47947 */ /* 0x000fea000383ffff */
.L_x_59:
[----:B------:R-:W-:Y:S01]  /*17110*/  HFMA2 R2, -RZ, RZ, -0.0 , 0 ;  /* 0x80000000ff027431 */ /* 0x000fe200000001ff */
[----:B------:R-:W-:-:S07]  /*17120*/  MOV R3, 0x80000000 ;  /* 0x8000000000037802 */ /* 0x000fce0000000f00 */
.L_x_172:
[----:B0-----:R0:W1:Y:S02]  /*17130*/  SYNCS.PHASECHK.TRANS64.TRYWAIT P0, [R34+URZ+0x58], R3 ;  /* 0x00005803220075a7 */ /* 0x00106400080011ff */
[----:B-1----:R-:W-:Y:S05]  /*17140*/  @!P0 NANOSLEEP.SYNCS 0x989680 ;  /* 0x009896800000895d */ /* 0x002fea0003900000 */
[----:B------:R-:W1:Y:S02]  /*17150*/  @!P0 SYNCS.PHASECHK.TRANS64 P0, [R34+URZ+0x58], R3 ;  /* 0x00005803220085a7 */ /* 0x000e6400080010ff */
[----:B-1----:R-:W-:Y:S05]  /*17160*/  @!P0 BRA `(.L_x_172) ;  /* 0xfffffffc00f08947 */ /* 0x002fea000383ffff */
[----:B------:R-:W-:Y:S05]  /*17170*/  BRA `(.L_x_173) ;  /* 0xfffffedc00087947 */ /* 0x000fea000383ffff */
.L_x_61:
[----:B------:R-:W-:Y:S01]  /*17180*/  HFMA2 R2, -RZ, RZ, -0.0 , 0 ;  /* 0x80000000ff027431 */ /* 0x000fe200000001ff */
[----:B------:R-:W-:-:S07]  /*17190*/  MOV R3, 0x80000000 ;  /* 0x8000000000037802 */ /* 0x000fce0000000f00 */
.L_x_174:
[----:B0-----:R0:W1:Y:S02]  /*171a0*/  SYNCS.PHASECHK.TRANS64.TRYWAIT P0, [R34+URZ+0x38], R3 ;  /* 0x00003803220075a7 */ /* 0x00106400080011ff */
[----:B-1----:R-:W-:Y:S05]  /*171b0*/  @!P0 NANOSLEEP.SYNCS 0x989680 ;  /* 0x009896800000895d */ /* 0x002fea0003900000 */
[----:B------:R-:W1:Y:S02]  /*171c0*/  @!P0 SYNCS.PHASECHK.TRANS64 P0, [R34+URZ+0x38], R3 ;  /* 0x00003803220085a7 */ /* 0x000e6400080010ff */
[----:B-1----:R-:W-:Y:S05]  /*171d0*/  @!P0 BRA `(.L_x_174) ;  /* 0xfffffffc00f08947 */ /* 0x002fea000383ffff */
[----:B------:R-:W-:Y:S05]  /*171e0*/  BRA `(.L_x_175) ;  /* 0xfffffedc009c7947 */ /* 0x000fea000383ffff */
.L_x_64:
[----:B------:R-:W-:Y:S07]  /*171f0*/  MOV R3, R2 ;  /* 0x0000000200037202 */ /* 0x000fee0000000f00 */
.L_x_176:
[----:B-1----:R1:W4:Y:S02]  /*17200*/  SYNCS.PHASECHK.TRANS64.TRYWAIT P0, [R34+URZ+0x8], R3 ;  /* 0x00000803220075a7 */ /* 0x00232400080011ff */
[----:B----4-:R-:W-:Y:S05]  /*17210*/  @!P0 NANOSLEEP.SYNCS 0x989680 ;  /* 0x009896800000895d */ /* 0x010fea0003900000 */
[----:B------:R-:W4:Y:S02]  /*17220*/  @!P0 SYNCS.PHASECHK.TRANS64 P0, [R34+URZ+0x8], R3 ;  /* 0x00000803220085a7 */ /* 0x000f2400080010ff */
[----:B----4-:R-:W-:Y:S05]  /*17230*/  @!P0 BRA `(.L_x_176) ;  /* 0xfffffffc00f08947 */ /* 0x010fea000383ffff */
[----:B------:R-:W-:Y:S05]  /*17240*/  BRA `(.L_x_177) ;  /* 0xfffffee000dc7947 */ /* 0x000fea000383ffff */
.L_x_66:
[-C--:B------:R-:W-:Y:S02]  /*17250*/  MOV R2, R0.reuse ;  /* 0x0000000000027202 */ /* 0x080fe40000000f00 */
[----:B------:R-:W-:Y:S07]  /*17260*/  MOV R3, R0 ;  /* 0x0000000000037202 */ /* 0x000fee0000000f00 */
.L_x_178:
[----:B-1----:R1:W2:Y:S02]  /*17270*/  SYNCS.PHASECHK.TRANS64.TRYWAIT P0, [R34+URZ+0x68], R3 ;  /* 0x00006803220075a7 */ /* 0x0022a400080011ff */
[----:B--2---:R-:W-:Y:S05]  /*17280*/  @!P0 NANOSLEEP.SYNCS 0x989680 ;  /* 0x009896800000895d */ /* 0x004fea0003900000 */
[----:B------:R-:W2:Y:S02]  /*17290*/  @!P0 SYNCS.PHASECHK.TRANS64 P0, [R34+URZ+0x68], R3 ;  /* 0x00006803220085a7 */ /* 0x000ea400080010ff */
[----:B--2---:R-:W-:Y:S05]  /*172a0*/  @!P0 BRA `(.L_x_178) ;  /* 0xfffffffc00f08947 */ /* 0x004fea000383ffff */
[----:B------:R-:W-:Y:S05]  /*172b0*/  BRA `(.L_x_179) ;  /* 0xfffffee8007c7947 */ /* 0x000fea000383ffff */
.L_x_67:
[-C--:B------:R-:W-:Y:S02]  /*172c0*/  MOV R14, R0.reuse ;  /* 0x00000000000e7202 */ /* 0x080fe40000000f00 */
[----:B------:R-:W-:Y:S07]  /*172d0*/  MOV R15, R0 ;  /* 0x00000000000f7202 */ /* 0x000fee0000000f00 */
.L_x_180:
[----:B0-----:R0:W1:Y:S02]  /*172e0*/  SYNCS.PHASECHK.TRANS64.TRYWAIT P0, [R34+URZ+0x48], R15 ;  /* 0x0000480f220075a7 */ /* 0x00106400080011ff */
[----:B-1----:R-:W-:Y:S05]  /*172f0*/  @!P0 NANOSLEEP.SYNCS 0x989680 ;  /* 0x009896800000895d */ /* 0x002fea0003900000 */
[----:B------:R-:W1:Y:S02]  /*17300*/  @!P0 SYNCS.PHASECHK.TRANS64 P0, [R34+URZ+0x48], R15 ;  /* 0x0000480f220085a7 */ /* 0x000e6400080010ff */
[----:B-1----:R-:W-:Y:S05]  /*17310*/  @!P0 BRA `(.L_x_180) ;  /* 0xfffffffc00f08947 */ /* 0x002fea000383ffff */
[----:B------:R-:W-:Y:S05]  /*17320*/  BRA `(.L_x_181) ;  /* 0xfffffee800f07947 */ /* 0x000fea000383ffff */
.L_x_69:
[-C--:B------:R-:W-:Y:S02]  /*17330*/  MOV R14, R0.reuse ;  /* 0x00000000000e7202 */ /* 0x080fe40000000f00 */
[----:B------:R-:W-:Y:S07]  /*17340*/  MOV R15, R0 ;  /* 0x00000000000f7202 */ /* 0x000fee0000000f00 */
.L_x_182:
[----:B0-----:R0:W1:Y:S02]  /*17350*/  SYNCS.PHASECHK.TRANS64.TRYWAIT P0, [R34+URZ+0x78], R15 ;  /* 0x0000780f220075a7 */ /* 0x00106400080011ff */
[----:B-1----:R-:W-:Y:S05]  /*17360*/  @!P0 NANOSLEEP.SYNCS 0x989680 ;  /* 0x009896800000895d */ /* 0x002fea0003900000 */
[----:B------:R-:W1:Y:S02]  /*17370*/  @!P0 SYNCS.PHASECHK.TRANS64 P0, [R34+URZ+0x78], R15 ;  /* 0x0000780f220085a7 */ /* 0x000e6400080010ff */
[----:B-1----:R-:W-:Y:S05]  /*17380*/  @!P0 BRA `(.L_x_182) ;  /* 0xfffffffc00f08947 */ /* 0x002fea000383ffff */
[----:B------:R-:W-:Y:S05]  /*17390*/  BRA `(.L_x_183) ;  /* 0xfffffeec00fc7947 */ /* 0x000fea000383ffff */
.L_x_70:
[-C--:B------:R-:W-:Y:S02]  /*173a0*/  MOV R2, R0.reuse ;  /* 0x0000000000027202 */ /* 0x080fe40000000f00 */
[----:B------:R-:W-:Y:S07]  /*173b0*/  MOV R3, R0 ;  /* 0x0000000000037202 */ /* 0x000fee0000000f00 */
.L_x_184:
[----:B-1----:R1:W2:Y:S02]  /*173c0*/  SYNCS.PHASECHK.TRANS64.TRYWAIT P0, [R34+URZ+0x58], R3 ;  /* 0x00005803220075a7 */ /* 0x0022a400080011ff */
[----:B--2---:R-:W-:Y:S05]  /*173d0*/  @!P0 NANOSLEEP.SYNCS 0x989680 ;  /* 0x009896800000895d */ /* 0x004fea0003900000 */
[----:B------:R-:W2:Y:S02]  /*173e0*/  @!P0 SYNCS.PHASECHK.TRANS64 P0, [R34+URZ+0x58], R3 ;  /* 0x00005803220085a7 */ /* 0x000ea400080010ff */
[----:B--2---:R-:W-:Y:S05]  /*173f0*/  @!P0 BRA `(.L_x_184) ;  /* 0xfffffffc00f08947 */ /* 0x004fea000383ffff */
[----:B------:R-:W-:Y:S05]  /*17400*/  BRA `(.L_x_185) ;  /* 0xfffffef0004c7947 */ /* 0x000fea000383ffff */
.L_x_72:
[-C--:B------:R-:W-:Y:S02]  /*17410*/  MOV R2, R0.reuse ;  /* 0x0000000000027202 */ /* 0x080fe40000000f00 */
[----:B------:R-:W-:Y:S07]  /*17420*/  MOV R3, R0 ;  /* 0x0000000000037202 */ /* 0x000fee0000000f00 */
.L_x_186:
[----:B0-----:R0:W1:Y:S02]  /*17430*/  SYNCS.PHASECHK.TRANS64.TRYWAIT P0, [R34+URZ+0x38], R3 ;  /* 0x00003803220075a7 */ /* 0x00106400080011ff */
[----:B-1----:R-:W-:Y:S05]  /*17440*/  @!P0 NANOSLEEP.SYNCS 0x989680 ;  /* 0x009896800000895d */ /* 0x002fea0003900000 */
[----:B------:R-:W1:Y:S02]  /*17450*/  @!P0 SYNCS.PHASECHK.TRANS64 P0, [R34+URZ+0x38], R3 ;  /* 0x00003803220085a7 */ /* 0x000e6400080010ff */
[----:B-1----:R-:W-:Y:S05]  /*17460*/  @!P0 BRA `(.L_x_186) ;  /* 0xfffffffc00f08947 */ /* 0x002fea000383ffff */
[----:B------:R-:W-:Y:S05]  /*17470*/  BRA `(.L_x_187) ;  /* 0xfffffef000d47947 */ /* 0x000fea000383ffff */
.L_x_75:
[----:B0-----:R0:W1:Y:S02]  /*17480*/  SYNCS.PHASECHK.TRANS64.TRYWAIT P0, [R34+URZ+0x18], RZ ;  /* 0x000018ff220075a7 */ /* 0x00106400080011ff */
[----:B-1----:R-:W-:Y:S05]  /*17490*/  @!P0 NANOSLEEP.SYNCS 0x989680 ;  /* 0x009896800000895d */ /* 0x002fea0003900000 */
[----:B------:R-:W1:Y:S02]  /*174a0*/  @!P0 SYNCS.PHASECHK.TRANS64 P0, [R34+URZ+0x18], RZ ;  /* 0x000018ff220085a7 */ /* 0x000e6400080010ff */
[----:B-1----:R-:W-:Y:S05]  /*174b0*/  @!P0 BRA `(.L_x_75) ;  /* 0xfffffffc00f08947 */ /* 0x002fea000383ffff */
[----:B------:R-:W-:Y:S05]  /*174c0*/  BRA `(.L_x_188) ;  /* 0xfffffef400747947 */ /* 0x000fea000383ffff */
.L_x_77:
[----:B-1----:R1:W2:Y:S02]  /*174d0*/  SYNCS.PHASECHK.TRANS64.TRYWAIT P0, [R34+URZ+0x28], RZ ;  /* 0x000028ff220075a7 */ /* 0x0022a400080011ff */
[----:B--2---:R-:W-:Y:S05]  /*174e0*/  @!P0 NANOSLEEP.SYNCS 0x989680 ;  /* 0x009896800000895d */ /* 0x004fea0003900000 */
[----:B------:R-:W2:Y:S02]  /*174f0*/  @!P0 SYNCS.PHASECHK.TRANS64 P0, [R34+URZ+0x28], RZ ;  /* 0x000028ff220085a7 */ /* 0x000ea400080010ff */
[----:B--2---:R-:W-:Y:S05]  /*17500*/  @!P0 BRA `(.L_x_77) ;  /* 0xfffffffc00f08947 */ /* 0x004fea000383ffff */
[----:B------:R-:W-:Y:S05]  /*17510*/  BRA `(.L_x_189) ;  /* 0xfffffef4007c7947 */ /* 0x000fea000383ffff */
.L_x_78:
[----:B------:R-:W-:-:S07]  /*17520*/  MOV R3, R2 ;  /* 0x0000000200037202 */ /* 0x000fce0000000f00 */
.L_x_190:
[----:B--2---:R2:W3:Y:S02]  /*17530*/  SYNCS.PHASECHK.TRANS64.TRYWAIT P0, [R34+URZ+0x8], R3 ;  /* 0x00000803220075a7 */ /* 0x0044e400080011ff */
[----:B---3--:R-:W-:Y:S05]  /*17540*/  @!P0 NANOSLEEP.SYNCS 0x989680 ;  /* 0x009896800000895d */ /* 0x008fea0003900000 */
[----:B------:R-:W3:Y:S02]  /*17550*/  @!P0 SYNCS.PHASECHK.TRANS64 P0, [R34+URZ+0x8], R3 ;  /* 0x00000803220085a7 */ /* 0x000ee400080010ff */
[----:B---3--:R-:W-:Y:S05]  /*17560*/  @!P0 BRA `(.L_x_190) ;  /* 0xfffffffc00f08947 */ /* 0x008fea000383ffff */
[----:B------:R-:W-:Y:S05]  /*17570*/  BRA `(.L_x_191) ;  /* 0xfffffef4007c7947 */ /* 0x000fea000383ffff */
.L_x_79:
[----:B------:R-:W-:-:S07]  /*17580*/  MOV R27, R26 ;  /* 0x0000001a001b7202 */ /* 0x000fce0000000f00 */
.L_x_192:
[----:B---3--:R3:W4:Y:S02]  /*17590*/  SYNCS.PHASECHK.TRANS64.TRYWAIT P0, [R34+URZ+0x68], R27 ;  /* 0x0000681b220075a7 */ /* 0x00872400080011ff */
[----:B----4-:R-:W-:Y:S05]  /*175a0*/  @!P0 NANOSLEEP.SYNCS 0x989680 ;  /* 0x009896800000895d */ /* 0x010fea0003900000 */
[----:B------:R-:W4:Y:S02]  /*175b0*/  @!P0 SYNCS.PHASECHK.TRANS64 P0, [R34+URZ+0x68], R27 ;  /* 0x0000681b220085a7 */ /* 0x000f2400080010ff */
[----:B----4-:R-:W-:Y:S05]  /*175c0*/  @!P0 BRA `(.L_x_192) ;  /* 0xfffffffc00f08947 */ /* 0x010fea000383ffff */
[----:B------:R-:W-:Y:S05]  /*175d0*/  BRA `(.L_x_193) ;  /* 0xfffffef400807947 */ /* 0x000fea000383ffff */
.L_x_80:
[----:B--2---:R-:W-:-:S07]  /*175e0*/  MOV R3, R2 ;  /* 0x0000000200037202 */ /* 0x004fce0000000f00 */
.L_x_194:
[----:B--2---:R2:W4:Y:S02]  /*175f0*/  SYNCS.PHASECHK.TRANS64.TRYWAIT P0, [R34+URZ+0x48], R3 ;  /* 0x00004803220075a7 */ /* 0x00452400080011ff */
[----:B----4-:R-:W-:Y:S05]  /*17600*/  @!P0 NANOSLEEP.SYNCS 0x989680 ;  /* 0x009896800000895d */ /* 0x010fea0003900000 */
[----:B------:R-:W4:Y:S02]  /*17610*/  @!P0 SYNCS.PHASECHK.TRANS64 P0, [R34+URZ+0x48], R3 ;  /* 0x00004803220085a7 */ /* 0x000f2400080010ff */
[----:B----4-:R-:W-:Y:S05]  /*17620*/  @!P0 BRA `(.L_x_194) ;  /* 0xfffffffc00f08947 */ /* 0x010fea000383ffff */
[----:B------:R-:W-:Y:S05]  /*17630*/  BRA `(.L_x_195) ;  /* 0xfffffef400707947 */ /* 0x000fea000383ffff */
.L_x_81:
[----:B--2---:R-:W-:-:S07]  /*17640*/  MOV R3, R2 ;  /* 0x0000000200037202 */ /* 0x004fce0000000f00 */
.L_x_196:
[----:B--2---:R2:W4:Y:S02]  /*17650*/  SYNCS.PHASECHK.TRANS64.TRYWAIT P0, [R34+URZ+0x58], R3 ;  /* 0x00005803220075a7 */ /* 0x00452400080011ff */
[----:B----4-:R-:W-:Y:S05]  /*17660*/  @!P0 NANOSLEEP.SYNCS 0x989680 ;  /* 0x009896800000895d */ /* 0x010fea0003900000 */
[----:B------:R-:W4:Y:S02]  /*17670*/  @!P0 SYNCS.PHASECHK.TRANS64 P0, [R34+URZ+0x58], R3 ;  /* 0x00005803220085a7 */ /* 0x000f2400080010ff */
[----:B----4-:R-:W-:Y:S05]  /*17680*/  @!P0 BRA `(.L_x_196) ;  /* 0xfffffffc00f08947 */ /* 0x010fea000383ffff */
[----:B------:R-:W-:Y:S05]  /*17690*/  BRA `(.L_x_197) ;  /* 0xfffffef400707947 */ /* 0x000fea000383ffff */
.L_x_82:
[----:B------:R-:W-:-:S07]  /*176a0*/  MOV R25, R24 ;  /* 0x0000001800197202 */ /* 0x000fce0000000f00 */
.L_x_198:
[----:B----4-:R4:W0:Y:S02]  /*176b0*/  SYNCS.PHASECHK.TRANS64.TRYWAIT P0, [R34+URZ+0x78], R25 ;  /* 0x00007819220075a7 */ /* 0x01082400080011ff */
[----:B0-----:R-:W-:Y:S05]  /*176c0*/  @!P0 NANOSLEEP.SYNCS 0x989680 ;  /* 0x009896800000895d */ /* 0x001fea0003900000 */
[----:B------:R-:W0:Y:S02]  /*176d0*/  @!P0 SYNCS.PHASECHK.TRANS64 P0, [R34+URZ+0x78], R25 ;  /* 0x00007819220085a7 */ /* 0x000e2400080010ff */
[----:B0-----:R-:W-:Y:S05]  /*176e0*/  @!P0 BRA `(.L_x_198) ;  /* 0xfffffffc00f08947 */ /* 0x001fea000383ffff */
[----:B------:R-:W-:Y:S05]  /*176f0*/  BRA `(.L_x_199) ;  /* 0xfffffef400747947 */ /* 0x000fea000383ffff */
.L_x_83:
[----:B------:R-:W-:-:S07]  /*17700*/  MOV R23, R22 ;  /* 0x0000001600177202 */ /* 0x000fce0000000f00 */
.L_x_200:
[----:B0-----:R0:W1:Y:S02]  /*17710*/  SYNCS.PHASECHK.TRANS64.TRYWAIT P0, [R34+URZ+0x38], R23 ;  /* 0x00003817220075a7 */ /* 0x00106400080011ff */
[----:B-1----:R-:W-:Y:S05]  /*17720*/  @!P0 NANOSLEEP.SYNCS 0x989680 ;  /* 0x009896800000895d */ /* 0x002fea0003900000 */
[----:B------:R-:W1:Y:S02]  /*17730*/  @!P0 SYNCS.PHASECHK.TRANS64 P0, [R34+URZ+0x38], R23 ;  /* 0x00003817220085a7 */ /* 0x000e6400080010ff */
[----:B-1----:R-:W-:Y:S05]  /*17740*/  @!P0 BRA `(.L_x_200) ;  /* 0xfffffffc00f08947 */ /* 0x002fea000383ffff */
[----:B------:R-:W-:Y:S05]  /*17750*/  BRA `(.L_x_201) ;  /* 0xfffffef400647947 */ /* 0x000fea000383ffff */
.L_x_85:
[----:B-1----:R1:W2:Y:S02]  /*17760*/  SYNCS.PHASECHK.TRANS64.TRYWAIT P0, [R34+URZ+0x28], RZ ;  /* 0x000028ff220075a7 */ /* 0x0022a400080011ff */
[----:B--2---:R-:W-:Y:S05]  /*17770*/  @!P0 NANOSLEEP.SYNCS 0x989680 ;  /* 0x009896800000895d */ /* 0x004fea0003900000 */
[----:B------:R-:W2:Y:S02]  /*17780*/  @!P0 SYNCS.PHASECHK.TRANS64 P0, [R34+URZ+0x28], RZ ;  /* 0x000028ff220085a7 */ /* 0x000ea400080010ff */
[----:B--2---:R-:W-:Y:S05]  /*17790*/  @!P0 BRA `(.L_x_85) ;  /* 0xfffffffc00f08947 */ /* 0x004fea000383ffff */
[----:B------:R-:W-:Y:S05]  /*177a0*/  BRA `(.L_x_202) ;  /* 0xfffffef400707947 */ /* 0x000fea000383ffff */
.L_x_86:
[----:B------:R-:W-:-:S07]  /*177b0*/  MOV R3, R2 ;  /* 0x0000000200037202 */ /* 0x000fce0000000f00 */
.L_x_203:
[----:B--2---:R2:W3:Y:S02]  /*177c0*/  SYNCS.PHASECHK.TRANS64.TRYWAIT P0, [R34+URZ+0x8], R3 ;  /* 0x00000803220075a7 */ /* 0x0044e400080011ff */
[----:B---3--:R-:W-:Y:S05]  /*177d0*/  @!P0 NANOSLEEP.SYNCS 0x989680 ;  /* 0x009896800000895d */ /* 0x008fea0003900000 */
[----:B------:R-:W3:Y:S02]  /*177e0*/  @!P0 SYNCS.PHASECHK.TRANS64 P0, [R34+URZ+0x8], R3 ;  /* 0x00000803220085a7 */ /* 0x000ee400080010ff */
[----:B---3--:R-:W-:Y:S05]  /*177f0*/  @!P0 BRA `(.L_x_203) ;  /* 0xfffffffc00f08947 */ /* 0x008fea000383ffff */
[----:B------:R-:W-:Y:S05]  /*17800*/  BRA `(.L_x_204) ;  /* 0xfffffef400647947 */ /* 0x000fea000383ffff */
.L_x_87:
[----:B------:R-:W-:-:S07]  /*17810*/  MOV R27, R26 ;  /* 0x0000001a001b7202 */ /* 0x000fce0000000f00 */
.L_x_205:
[----:B---3--:R3:W4:Y:S02]  /*17820*/  SYNCS.PHASECHK.TRANS64.TRYWAIT P0, [R34+URZ+0x68], R27 ;  /* 0x0000681b220075a7 */ /* 0x00872400080011ff */
[----:B----4-:R-:W-:Y:S05]  /*17830*/  @!P0 NANOSLEEP.SYNCS 0x989680 ;  /* 0x009896800000895d */ /* 0x010fea0003900000 */
[----:B------:R-:W4:Y:S02]  /*17840*/  @!P0 SYNCS.PHASECHK.TRANS64 P0, [R34+URZ+0x68], R27 ;  /* 0x0000681b220085a7 */ /* 0x000f2400080010ff */
[----:B----4-:R-:W-:Y:S05]  /*17850*/  @!P0 BRA `(.L_x_205) ;  /* 0xfffffffc00f08947 */ /* 0x010fea000383ffff */
[----:B------:R-:W-:Y:S05]  /*17860*/  BRA `(.L_x_206) ;  /* 0xfffffef400587947 */ /* 0x000fea000383ffff */
.L_x_88:
[----:B------:R-:W-:-:S07]  /*17870*/  MOV R5, R4 ;  /* 0x0000000400057202 */ /* 0x000fce0000000f00 */
.L_x_207:
[----:B----4-:R4:W0:Y:S02]  /*17880*/  SYNCS.PHASECHK.TRANS64.TRYWAIT P0, [R34+URZ+0x48], R5 ;  /* 0x00004805220075a7 */ /* 0x01082400080011ff */
[----:B0-----:R-:W-:Y:S05]  /*17890*/  @!P0 NANOSLEEP.SYNCS 0x989680 ;  /* 0x009896800000895d */ /* 0x001fea0003900000 */
[----:B------:R-:W0:Y:S02]  /*178a0*/  @!P0 SYNCS.PHASECHK.TRANS64 P0, [R34+URZ+0x48], R5 ;  /* 0x00004805220085a7 */ /* 0x000e2400080010ff */
[----:B0-----:R-:W-:Y:S05]  /*178b0*/  @!P0 BRA `(.L_x_207) ;  /* 0xfffffffc00f08947 */ /* 0x001fea000383ffff */
[----:B------:R-:W-:Y:S05]  /*178c0*/  BRA `(.L_x_208) ;  /* 0xfffffef4004c7947 */ /* 0x000fea000383ffff */
.L_x_89:
[----:B--2---:R-:W-:-:S07]  /*178d0*/  MOV R3, R2 ;  /* 0x0000000200037202 */ /* 0x004fce0000000f00 */
.L_x_209:
[----:B--2---:R2:W0:Y:S02]  /*178e0*/  SYNCS.PHASECHK.TRANS64.TRYWAIT P0, [R34+URZ+0x58], R3 ;  /* 0x00005803220075a7 */ /* 0x00442400080011ff */
[----:B0-----:R-:W-:Y:S05]  /*178f0*/  @!P0 NANOSLEEP.SYNCS 0x989680 ;  /* 0x009896800000895d */ /* 0x001fea0003900000 */
[----:B------:R-:W0:Y:S02]  /*17900*/  @!P0 SYNCS.PHASECHK.TRANS64 P0, [R34+URZ+0x58], R3 ;  /* 0x00005803220085a7 */ /* 0x000e2400080010ff */
[----:B0-----:R-:W-:Y:S05]  /*17910*/  @!P0 BRA `(.L_x_209) ;  /* 0xfffffffc00f08947 */ /* 0x001fea000383ffff */
[----:B------:R-:W-:Y:S05]  /*17920*/  BRA `(.L_x_210) ;  /* 0xfffffef400407947 */ /* 0x000fea000383ffff */
.L_x_90:
[----:B------:R-:W-:-:S07]  /*17930*/  MOV R25, R24 ;  /* 0x0000001800197202 */ /* 0x000fce0000000f00 */
.L_x_211:
[----:B--2---:R2:W0:Y:S02]  /*17940*/  SYNCS.PHASECHK.TRANS64.TRYWAIT P0, [R34+URZ+0x78], R25 ;  /* 0x00007819220075a7 */ /* 0x00442400080011ff */
[----:B0-----:R-:W-:Y:S05]  /*17950*/  @!P0 NANOSLEEP.SYNCS 0x989680 ;  /* 0x009896800000895d */ /* 0x001fea0003900000 */
[----:B------:R-:W0:Y:S02]  /*17960*/  @!P0 SYNCS.PHASECHK.TRANS64 P0, [R34+URZ+0x78], R25 ;  /* 0x00007819220085a7 */ /* 0x000e2400080010ff */
[----:B0-----:R-:W-:Y:S05]  /*17970*/  @!P0 BRA `(.L_x_211) ;  /* 0xfffffffc00f08947 */ /* 0x001fea000383ffff */
[----:B------:R-:W-:Y:S05]  /*17980*/  BRA `(.L_x_212) ;  /* 0xfffffef400387947 */ /* 0x000fea000383ffff */
.L_x_95:
[----:B------:R-:W-:Y:S01]  /*17990*/  HFMA2 R4, -RZ, RZ, -0.0 , 0 ;  /* 0x80000000ff047431 */ /* 0x000fe200000001ff */
[----:B------:R-:W-:-:S07]  /*179a0*/  MOV R5, 0x80000000 ;  /* 0x8000000000057802 */ /* 0x000fce0000000f00 */
.L_x_213:
[----:B0-----:R0:W1:Y:S02]  /*179b0*/  SYNCS.PHASECHK.TRANS64.TRYWAIT P0, [R10+URZ+0x88], R5 ;  /* 0x000088050a0075a7 */ /* 0x00106400080011ff */
[----:B-1----:R-:W-:Y:S05]  /*179c0*/  @!P0 NANOSLEEP.SYNCS 0x989680 ;  /* 0x009896800000895d */ /* 0x002fea0003900000 */
[----:B------:R-:W1:Y:S02]  /*179d0*/  @!P0 SYNCS.PHASECHK.TRANS64 P0, [R10+URZ+0x88], R5 ;  /* 0x000088050a0085a7 */ /* 0x000e6400080010ff */
[----:B-1----:R-:W-:Y:S05]  /*179e0*/  @!P0 BRA `(.L_x_213) ;  /* 0xfffffffc00f08947 */ /* 0x002fea000383ffff */
[----:B------:R-:W-:Y:S05]  /*179f0*/  BRA `(.L_x_214) ;  /* 0xfffffef400d87947 */ /* 0x000fea000383ffff */
.L_x_96:
[----:B-1----:R1:W2:Y:S02]  /*17a00*/  SYNCS.PHASECHK.TRANS64.TRYWAIT P0, [R10+URZ+0x10], RZ ;  /* 0x000010ff0a0075a7 */ /* 0x0022a400080011ff */
[----:B--2---:R-:W-:Y:S05]  /*17a10*/  @!P0 NANOSLEEP.SYNCS 0x989680 ;  /* 0x009896800000895d */ /* 0x004fea0003900000 */
[----:B------:R-:W2:Y:S02]  /*17a20*/  @!P0 SYNCS.PHASECHK.TRANS64 P0, [R10+URZ+0x10], RZ ;  /* 0x000010ff0a0085a7 */ /* 0x000ea400080010ff */
[----:B--2---:R-:W-:Y:S05]  /*17a30*/  @!P0 BRA `(.L_x_96) ;  /* 0xfffffffc00f08947 */ /* 0x004fea000383ffff */
[----:B------:R-:W-:Y:S05]  /*17a40*/  BRA `(.L_x_215) ;  /* 0xfffffef400cc7947 */ /* 0x000fea000383ffff */
.L_x_97:
[----:B--2---:R2:W3:Y:S02]  /*17a50*/  SYNCS.PHASECHK.TRANS64.TRYWAIT P0, [R10+URZ], RZ ;  /* 0x000000ff0a0075a7 */ /* 0x0044e400080011ff */
[----:B---3--:R-:W-:Y:S05]  /*17a60*/  @!P0 NANOSLEEP.SYNCS 0x989680 ;  /* 0x009896800000895d */ /* 0x008fea0003900000 */
[----:B------:R-:W3:Y:S02]  /*17a70*/  @!P0 SYNCS.PHASECHK.TRANS64 P0, [R10+URZ], RZ ;  /* 0x000000ff0a0085a7 */ /* 0x000ee400080010ff */
[----:B---3--:R-:W-:Y:S05]  /*17a80*/  @!P0 BRA `(.L_x_97) ;  /* 0xfffffffc00f08947 */ /* 0x008fea000383ffff */
[----:B------:R-:W-:Y:S05]  /*17a90*/  BRA `(.L_x_216) ;  /* 0xfffffef400c07947 */ /* 0x000fea000383ffff */
.L_x_98:
[----:B0-----:R0:W1:Y:S02]  /*17aa0*/  SYNCS.PHASECHK.TRANS64.TRYWAIT P0, [R10+URZ+0x40], RZ ;  /* 0x000040ff0a0075a7 */ /* 0x00106400080011ff */
[----:B-1----:R-:W-:Y:S05]  /*17ab0*/  @!P0 NANOSLEEP.SYNCS 0x989680 ;  /* 0x009896800000895d */ /* 0x002fea0003900000 */
[----:B------:R-:W1:Y:S02]  /*17ac0*/  @!P0 SYNCS.PHASECHK.TRANS64 P0, [R10+URZ+0x40], RZ ;  /* 0x000040ff0a0085a7 */ /* 0x000e6400080010ff */
[----:B-1----:R-:W-:Y:S05]  /*17ad0*/  @!P0 BRA `(.L_x_98) ;  /* 0xfffffffc00f08947 */ /* 0x002fea000383ffff */
[----:B------:R-:W-:Y:S05]  /*17ae0*/  BRA `(.L_x_217) ;  /* 0xffffff0c00907947 */ /* 0x000fea000383ffff */
.L_x_99:
[----:B-1----:R1:W3:Y:S02]  /*17af0*/  SYNCS.PHASECHK.TRANS64.TRYWAIT P0, [R10+URZ+0x20], RZ ;  /* 0x000020ff0a0075a7 */ /* 0x0022e400080011ff */
[----:B---3--:R-:W-:Y:S05]  /*17b00*/  @!P0 NANOSLEEP.SYNCS 0x989680 ;  /* 0x009896800000895d */ /* 0x008fea0003900000 */
[----:B------:R-:W3:Y:S02]  /*17b10*/  @!P0 SYNCS.PHASECHK.TRANS64 P0, [R10+URZ+0x20], RZ ;  /* 0x000020ff0a0085a7 */ /* 0x000ee400080010ff */
[----:B---3--:R-:W-:Y:S05]  /*17b20*/  @!P0 BRA `(.L_x_99) ;  /* 0xfffffffc00f08947 */ /* 0x008fea000383ffff */
[----:B------:R-:W-:Y:S05]  /*17b30*/  BRA `(.L_x_218) ;  /* 0xffffff0c00847947 */ /* 0x000fea000383ffff */
.L_x_100:
[----:B------:R-:W-:Y:S01]  /*17b40*/  HFMA2 R4, -RZ, RZ, -0.0 , 0 ;  /* 0x80000000ff047431 */ /* 0x000fe200000001ff */
[----:B------:R-:W-:-:S07]  /*17b50*/  MOV R5, 0x80000000 ;  /* 0x8000000000057802 */ /* 0x000fce0000000f00 */
.L_x_219:
[----:B---3--:R3:W4:Y:S02]  /*17b60*/  SYNCS.PHASECHK.TRANS64.TRYWAIT P0, [R10+URZ+0x98], R5 ;  /* 0x000098050a0075a7 */ /* 0x00872400080011ff */
[----:B----4-:R-:W-:Y:S05]  /*17b70*/  @!P0 NANOSLEEP.SYNCS 0x989680 ;  /* 0x009896800000895d */ /* 0x010fea0003900000 */
[----:B------:R-:W4:Y:S02]  /*17b80*/  @!P0 SYNCS.PHASECHK.TRANS64 P0, [R10+URZ+0x98], R5 ;  /* 0x000098050a0085a7 */ /* 0x000f2400080010ff */
[----:B----4-:R-:W-:Y:S05]  /*17b90*/  @!P0 BRA `(.L_x_219) ;  /* 0xfffffffc00f08947 */ /* 0x010fea000383ffff */
[----:B------:R-:W-:Y:S05]  /*17ba0*/  BRA `(.L_x_220) ;  /* 0xffffff0c00707947 */ /* 0x000fea000383ffff */
.L_x_101:
[----:B0-----:R0:W1:Y:S02]  /*17bb0*/  SYNCS.PHASECHK.TRANS64.TRYWAIT P0, [R10+URZ+0xa0], RZ ;  /* 0x0000a0ff0a0075a7 */ /* 0x00106400080011ff */
[----:B-1----:R-:W-:Y:S05]  /*17bc0*/  @!P0 NANOSLEEP.SYNCS 0x989680 ;  /* 0x009896800000895d */ /* 0x002fea0003900000 */
[----:B------:R-:W1:Y:S02]  /*17bd0*/  @!P0 SYNCS.PHASECHK.TRANS64 P0, [R10+URZ+0xa0], RZ ;  /* 0x0000a0ff0a0085a7 */ /* 0x000e6400080010ff */
[----:B-1----:R-:W-:Y:S05]  /*17be0*/  @!P0 BRA `(.L_x_101) ;  /* 0xfffffffc00f08947 */ /* 0x002fea000383ffff */
[----:B------:R-:W-:Y:S05]  /*17bf0*/  BRA `(.L_x_221) ;  /* 0xffffff2400447947 */ /* 0x000fea000383ffff */
.L_x_102:
[----:B-1----:R1:W3:Y:S02]  /*17c00*/  SYNCS.PHASECHK.TRANS64.TRYWAIT P0, [R10+URZ+0x50], RZ ;  /* 0x000050ff0a0075a7 */ /* 0x0022e400080011ff */
[----:B---3--:R-:W-:Y:S05]  /*17c10*/  @!P0 NANOSLEEP.SYNCS 0x989680 ;  /* 0x009896800000895d */ /* 0x008fea0003900000 */
[----:B------:R-:W3:Y:S02]  /*17c20*/  @!P0 SYNCS.PHASECHK.TRANS64 P0, [R10+URZ+0x50], RZ ;  /* 0x000050ff0a0085a7 */ /* 0x000ee400080010ff */
[----:B---3--:R-:W-:Y:S05]  /*17c30*/  @!P0 BRA `(.L_x_102) ;  /* 0xfffffffc00f08947 */ /* 0x008fea000383ffff */
[----:B------:R-:W-:Y:S05]  /*17c40*/  BRA `(.L_x_222) ;  /* 0xffffff2400387947 */ /* 0x000fea000383ffff */
.L_x_105:
[----:B------:R-:W-:Y:S07]  /*17c50*/  MOV R3, R2 ;  /* 0x0000000200037202 */ /* 0x000fee0000000f00 */
.L_x_223:
[----:B0-----:R0:W1:Y:S02]  /*17c60*/  SYNCS.PHASECHK.TRANS64.TRYWAIT P0, [R9+URZ], R3 ;  /* 0x00000003090075a7 */ /* 0x00106400080011ff */
[----:B-1----:R-:W-:Y:S05]  /*17c70*/  @!P0 NANOSLEEP.SYNCS 0x989680 ;  /* 0x009896800000895d */ /* 0x002fea0003900000 */
[----:B------:R-:W1:Y:S02]  /*17c80*/  @!P0 SYNCS.PHASECHK.TRANS64 P0, [R9+URZ], R3 ;  /* 0x00000003090085a7 */ /* 0x000e6400080010ff */
[----:B-1----:R-:W-:Y:S05]  /*17c90*/  @!P0 BRA `(.L_x_223) ;  /* 0xfffffffc00f08947 */ /* 0x002fea000383ffff */
[----:B------:R-:W-:Y:S05]  /*17ca0*/  BRA `(.L_x_224) ;  /* 0xffffff6000547947 */ /* 0x000fea000383ffff */
.L_x_106:
[-C--:B------:R-:W-:Y:S02]  /*17cb0*/  MOV R2, R0.reuse ;  /* 0x0000000000027202 */ /* 0x080fe40000000f00 */
[----:B0-----:R-:W-:Y:S07]  /*17cc0*/  MOV R3, R0 ;  /* 0x0000000000037202 */ /* 0x001fee0000000f00 */
.L_x_225:
[----:B0-----:R0:W1:Y:S02]  /*17cd0*/  SYNCS.PHASECHK.TRANS64.TRYWAIT P0, [R9+URZ+0x88], R3 ;  /* 0x00008803090075a7 */ /* 0x00106400080011ff */
[----:B-1----:R-:W-:Y:S05]  /*17ce0*/  @!P0 NANOSLEEP.SYNCS 0x989680 ;  /* 0x009896800000895d */ /* 0x002fea0003900000 */
[----:B------:R-:W1:Y:S02]  /*17cf0*/  @!P0 SYNCS.PHASECHK.TRANS64 P0, [R9+URZ+0x88], R3 ;  /* 0x00008803090085a7 */ /* 0x000e6400080010ff */
[----:B-1----:R-:W-:Y:S05]  /*17d00*/  @!P0 BRA `(.L_x_225) ;  /* 0xfffffffc00f08947 */ /* 0x002fea000383ffff */
[----:B------:R-:W-:Y:S05]  /*17d10*/  BRA `(.L_x_226) ;  /* 0xffffff6000407947 */ /* 0x000fea000383ffff */
.L_x_107:
[----:B------:R-:W-:Y:S07]  /*17d20*/  MOV R3, R2 ;  /* 0x0000000200037202 */ /* 0x000fee0000000f00 */
.L_x_227:
[----:B0-----:R0:W1:Y:S02]  /*17d30*/  SYNCS.PHASECHK.TRANS64.TRYWAIT P0, [R9+URZ+0x30], R3 ;  /* 0x00003003090075a7 */ /* 0x00106400080011ff */
[----:B-1----:R-:W-:Y:S05]  /*17d40*/  @!P0 NANOSLEEP.SYNCS 0x989680 ;  /* 0x009896800000895d */ /* 0x002fea0003900000 */
[----:B------:R-:W1:Y:S02]  /*17d50*/  @!P0 SYNCS.PHASECHK.TRANS64 P0, [R9+URZ+0x30], R3 ;  /* 0x00003003090085a7 */ /* 0x000e6400080010ff */
[----:B-1----:R-:W-:Y:S05]  /*17d60*/  @!P0 BRA `(.L_x_227) ;  /* 0xfffffffc00f08947 */ /* 0x002fea000383ffff */
[----:B------:R-:W-:Y:S05]  /*17d70*/  BRA `(.L_x_228) ;  /* 0xffffff6c00787947 */ /* 0x000fea000383ffff */
.L_x_108:
[-C--:B------:R-:W-:Y:S02]  /*17d80*/  MOV R2, R0.reuse ;  /* 0x0000000000027202 */ /* 0x080fe40000000f00 */
[----:B0-----:R-:W-:Y:S07]  /*17d90*/  MOV R3, R0 ;  /* 0x0000000000037202 */ /* 0x001fee0000000f00 */
.L_x_229:
[----:B0-----:R0:W1:Y:S02]  /*17da0*/  SYNCS.PHASECHK.TRANS64.TRYWAIT P0, [R9+URZ+0xb0], R3 ;  /* 0x0000b003090075a7 */ /* 0x00106400080011ff */
[----:B-1----:R-:W-:Y:S05]  /*17db0*/  @!P0 NANOSLEEP.SYNCS 0x989680 ;  /* 0x009896800000895d */ /* 0x002fea0003900000 */
[----:B------:R-:W1:Y:S02]  /*17dc0*/  @!P0 SYNCS.PHASECHK.TRANS64 P0, [R9+URZ+0xb0], R3 ;  /* 0x0000b003090085a7 */ /* 0x000e6400080010ff */
[----:B-1----:R-:W-:Y:S05]  /*17dd0*/  @!P0 BRA `(.L_x_229) ;  /* 0xfffffffc00f08947 */ /* 0x002fea000383ffff */
[----:B------:R-:W-:Y:S05]  /*17de0*/  BRA `(.L_x_230) ;  /* 0xffffff6c00647947 */ /* 0x000fea000383ffff */
.L_x_109:
[----:B------:R-:W-:Y:S07]  /*17df0*/  MOV R3, R2 ;  /* 0x0000000200037202 */ /* 0x000fee0000000f00 */
.L_x_231:
[----:B0-----:R0:W1:Y:S02]  /*17e00*/  SYNCS.PHASECHK.TRANS64.TRYWAIT P0, [R9+URZ+0x98], R3 ;  /* 0x00009803090075a7 */ /* 0x00106400080011ff */
[----:B-1----:R-:W-:Y:S05]  /*17e10*/  @!P0 NANOSLEEP.SYNCS 0x989680 ;  /* 0x009896800000895d */ /* 0x002fea0003900000 */
[----:B------:R-:W1:Y:S02]  /*17e20*/  @!P0 SYNCS.PHASECHK.TRANS64 P0, [R9+URZ+0x98], R3 ;  /* 0x00009803090085a7 */ /* 0x000e6400080010ff */
[----:B-1----:R-:W-:Y:S05]  /*17e30*/  @!P0 BRA `(.L_x_231) ;  /* 0xfffffffc00f08947 */ /* 0x002fea000383ffff */
[----:B------:R-:W-:Y:S05]  /*17e40*/  BRA `(.L_x_232) ;  /* 0xffffff7000807947 */ /* 0x000fea000383ffff */
.L_x_110:
[-C--:B------:R-:W-:Y:S02]  /*17e50*/  MOV R2, R0.reuse ;  /* 0x0000000000027202 */ /* 0x080fe40000000f00 */
[----:B0-----:R-:W-:Y:S07]  /*17e60*/  MOV R3, R0 ;  /* 0x0000000000037202 */ /* 0x001fee0000000f00 */
.L_x_233:
[----:B0-----:R0:W1:Y:S02]  /*17e70*/  SYNCS.PHASECHK.TRANS64.TRYWAIT P0, [R9+URZ+0x40], R3 ;  /* 0x00004003090075a7 */ /* 0x00106400080011ff */
[----:B-1----:R-:W-:Y:S05]  /*17e80*/  @!P0 NANOSLEEP.SYNCS 0x989680 ;  /* 0x009896800000895d */ /* 0x002fea0003900000 */
[----:B------:R-:W1:Y:S02]  /*17e90*/  @!P0 SYNCS.PHASECHK.TRANS64 P0, [R9+URZ+0x40], R3 ;  /* 0x00004003090085a7 */ /* 0x000e6400080010ff */
[----:B-1----:R-:W-:Y:S05]  /*17ea0*/  @!P0 BRA `(.L_x_233) ;  /* 0xfffffffc00f08947 */ /* 0x002fea000383ffff */
[----:B------:R-:W-:Y:S05]  /*17eb0*/  BRA `(.L_x_234) ;  /* 0xffffff70006c7947 */ /* 0x000fea000383ffff */
.L_x_111:
[----:B------:R-:W-:Y:S07]  /*17ec0*/  MOV R3, R2 ;  /* 0x0000000200037202 */ /* 0x000fee0000000f00 */
.L_x_235:
[----:B0-----:R0:W1:Y:S02]  /*17ed0*/  SYNCS.PHASECHK.TRANS64.TRYWAIT P0, [R9+URZ+0xa0], R3 ;  /* 0x0000a003090075a7 */ /* 0x00106400080011ff */
[----:B-1----:R-:W-:Y:S05]  /*17ee0*/  @!P0 NANOSLEEP.SYNCS 0x989680 ;  /* 0x009896800000895d */ /* 0x002fea0003900000 */
[----:B------:R-:W1:Y:S02]  /*17ef0*/  @!P0 SYNCS.PHASECHK.TRANS64 P0, [R9+URZ+0xa0], R3 ;  /* 0x0000a003090085a7 */ /* 0x000e6400080010ff */
[----:B-1----:R-:W-:Y:S05]  /*17f00*/  @!P0 BRA `(.L_x_235) ;  /* 0xfffffffc00f08947 */ /* 0x002fea000383ffff */
[----:B------:R-:W-:Y:S05]  /*17f10*/  BRA `(.L_x_236) ;  /* 0xffffff7c00307947 */ /* 0x000fea000383ffff */
.L_x_112:
[-C--:B------:R-:W-:Y:S02]  /*17f20*/  MOV R2, R0.reuse ;  /* 0x0000000000027202 */ /* 0x080fe40000000f00 */
[----:B0-----:R-:W-:Y:S07]  /*17f30*/  MOV R3, R0 ;  /* 0x0000000000037202 */ /* 0x001fee0000000f00 */
.L_x_237:
[----:B0-----:R0:W1:Y:S02]  /*17f40*/  SYNCS.PHASECHK.TRANS64.TRYWAIT P0, [R9+URZ+0x50], R3 ;  /* 0x00005003090075a7 */ /* 0x00106400080011ff */
[----:B-1----:R-:W-:Y:S05]  /*17f50*/  @!P0 NANOSLEEP.SYNCS 0x989680 ;  /* 0x009896800000895d */ /* 0x002fea0003900000 */
[----:B------:R-:W1:Y:S02]  /*17f60*/  @!P0 SYNCS.PHASECHK.TRANS64 P0, [R9+URZ+0x50], R3 ;  /* 0x00005003090085a7 */ /* 0x000e6400080010ff */
[----:B-1----:R-:W-:Y:S05]  /*17f70*/  @!P0 BRA `(.L_x_237) ;  /* 0xfffffffc00f08947 */ /* 0x002fea000383ffff */
[----:B------:R-:W-:Y:S05]  /*17f80*/  BRA `(.L_x_238) ;  /* 0xffffff7c001c7947 */ /* 0x000fea000383ffff */
.L_x_114:
[----:B------:R-:W-:Y:S01]  /*17f90*/  HFMA2 R2, -RZ, RZ, -0.0 , 0 ;  /* 0x80000000ff027431 */ /* 0x000fe200000001ff */
[----:B0-----:R-:W-:-:S07]  /*17fa0*/  MOV R3, 0x80000000 ;  /* 0x8000000000037802 */ /* 0x001fce0000000f00 */
.L_x_239:
[----:B0-----:R0:W4:Y:S02]  /*17fb0*/  SYNCS.PHASECHK.TRANS64.TRYWAIT P0, [R8+URZ+0xd0], R3 ;  /* 0x0000d003080075a7 */ /* 0x00112400080011ff */
[----:B----4-:R-:W-:Y:S05]  /*17fc0*/  @!P0 NANOSLEEP.SYNCS 0x989680 ;  /* 0x009896800000895d */ /* 0x010fea0003900000 */
[----:B------:R-:W4:Y:S02]  /*17fd0*/  @!P0 SYNCS.PHASECHK.TRANS64 P0, [R8+URZ+0xd0], R3 ;  /* 0x0000d003080085a7 */ /* 0x000f2400080010ff */
[----:B----4-:R-:W-:Y:S05]  /*17fe0*/  @!P0 BRA `(.L_x_239) ;  /* 0xfffffffc00f08947 */ /* 0x010fea000383ffff */
[----:B------:R-:W-:Y:S05]  /*17ff0*/  BRA `(.L_x_240) ;  /* 0xffffff8000647947 */ /* 0x000fea000383ffff */
.L_x_115:
[----:B------:R-:W-:Y:S01]  /*18000*/  HFMA2 R2, -RZ, RZ, -0.0 , 0 ;  /* 0x80000000ff027431 */ /* 0x000fe200000001ff */
[----:B------:R-:W-:-:S07]  /*18010*/  MOV R3, 0x80000000 ;  /* 0x8000000000037802 */ /* 0x000fce0000000f00 */
.L_x_241:
[----:B0-----:R0:W3:Y:S02]  /*18020*/  SYNCS.PHASECHK.TRANS64.TRYWAIT P0, [R8+URZ+0xd8], R3 ;  /* 0x0000d803080075a7 */ /* 0x0010e400080011ff */
[----:B---3--:R-:W-:Y:S05]  /*18030*/  @!P0 NANOSLEEP.SYNCS 0x989680 ;  /* 0x009896800000895d */ /* 0x008fea0003900000 */
[----:B------:R-:W3:Y:S02]  /*18040*/  @!P0 SYNCS.PHASECHK.TRANS64 P0, [R8+URZ+0xd8], R3 ;  /* 0x0000d803080085a7 */ /* 0x000ee400080010ff */
[----:B---3--:R-:W-:Y:S05]  /*18050*/  @!P0 BRA `(.L_x_241) ;  /* 0xfffffffc00f08947 */ /* 0x008fea000383ffff */
[----:B------:R-:W-:Y:S05]  /*18060*/  BRA `(.L_x_242) ;  /* 0xffffff8000987947 */ /* 0x000fea000383ffff */
.L_x_116:
[----:B------:R-:W-:-:S07]  /*18070*/  MOV R5, R4 ;  /* 0x0000000400057202 */ /* 0x000fce0000000f00 */
.L_x_243:
[----:B---3--:R3:W4:Y:S02]  /*18080*/  SYNCS.PHASECHK.TRANS64.TRYWAIT P0, [R8+URZ+0xb0], R5 ;  /* 0x0000b005080075a7 */ /* 0x00872400080011ff */
[----:B----4-:R-:W-:Y:S05]  /*18090*/  @!P0 NANOSLEEP.SYNCS 0x989680 ;  /* 0x009896800000895d */ /* 0x010fea0003900000 */
[----:B------:R-:W4:Y:S02]  /*180a0*/  @!P0 SYNCS.PHASECHK.TRANS64 P0, [R8+URZ+0xb0], R5 ;  /* 0x0000b005080085a7 */ /* 0x000f2400080010ff */
[----:B----4-:R-:W-:Y:S05]  /*180b0*/  @!P0 BRA `(.L_x_243) ;  /* 0xfffffffc00f08947 */ /* 0x010fea000383ffff */
[----:B------:R-:W-:Y:S05]  /*180c0*/  BRA `(.L_x_244) ;  /* 0xffffff80008c7947 */ /* 0x000fea000383ffff */
.L_x_117:
[----:B------:R-:W-:-:S07]  /*180d0*/  MOV R3, R2 ;  /* 0x0000000200037202 */ /* 0x000fce0000000f00 */
.L_x_245:
[----:B0-----:R0:W4:Y:S02]  /*180e0*/  SYNCS.PHASECHK.TRANS64.TRYWAIT P0, [R8+URZ+0x30], R3 ;  /* 0x00003003080075a7 */ /* 0x00112400080011ff */
[----:B----4-:R-:W-:Y:S05]  /*180f0*/  @!P0 NANOSLEEP.SYNCS 0x989680 ;  /* 0x009896800000895d */ /* 0x010fea0003900000 */
[----:B------:R-:W4:Y:S02]  /*18100*/  @!P0 SYNCS.PHASECHK.TRANS64 P0, [R8+URZ+0x30], R3 ;  /* 0x00003003080085a7 */ /* 0x000f2400080010ff */
[----:B----4-:R-:W-:Y:S05]  /*18110*/  @!P0 BRA `(.L_x_245) ;  /* 0xfffffffc00f08947 */ /* 0x010fea000383ffff */
[----:B------:R-:W-:Y:S05]  /*18120*/  BRA `(.L_x_246) ;  /* 0xffffff8000ac7947 */ /* 0x000fea000383ffff */
.L_x_118:
[----:B------:R-:W-:-:S07]  /*18130*/  MOV R3, R2 ;  /* 0x0000000200037202 */ /* 0x000fce0000000f00 */
.L_x_247:
[----:B0-----:R0:W1:Y:S02]  /*18140*/  SYNCS.PHASECHK.TRANS64.TRYWAIT P0, [R8+URZ+0x88], R3 ;  /* 0x00008803080075a7 */ /* 0x00106400080011ff */
[----:B-1----:R-:W-:Y:S05]  /*18150*/  @!P0 NANOSLEEP.SYNCS 0x989680 ;  /* 0x009896800000895d */ /* 0x002fea0003900000 */
[----:B------:R-:W1:Y:S02]  /*18160*/  @!P0 SYNCS.PHASECHK.TRANS64 P0, [R8+URZ+0x88], R3 ;  /* 0x00008803080085a7 */ /* 0x000e6400080010ff */
[----:B-1----:R-:W-:Y:S05]  /*18170*/  @!P0 BRA `(.L_x_247) ;  /* 0xfffffffc00f08947 */ /* 0x002fea000383ffff */
[----:B------:R-:W-:Y:S05]  /*18180*/  BRA `(.L_x_248) ;  /* 0xffffff8400e07947 */ /* 0x000fea000383ffff */
.L_x_119:
[----:B------:R-:W-:-:S07]  /*18190*/  MOV R5, R4 ;  /* 0x0000000400057202 */ /* 0x000fce0000000f00 */
.L_x_249:
[----:B0-----:R0:W1:Y:S02]  /*181a0*/  SYNCS.PHASECHK.TRANS64.TRYWAIT P0, [R8+URZ+0x98], R5 ;  /* 0x00009805080075a7 */ /* 0x00106400080011ff */
[----:B-1----:R-:W-:Y:S05]  /*181b0*/  @!P0 NANOSLEEP.SYNCS 0x989680 ;  /* 0x009896800000895d */ /* 0x002fea0003900000 */
[----:B------:R-:W1:Y:S02]  /*181c0*/  @!P0 SYNCS.PHASECHK.TRANS64 P0, [R8+URZ+0x98], R5 ;  /* 0x00009805080085a7 */ /* 0x000e6400080010ff */
[----:B-1----:R-:W-:Y:S05]  /*181d0*/  @!P0 BRA `(.L_x_249) ;  /* 0xfffffffc00f08947 */ /* 0x002fea000383ffff */
[----:B------:R-:W-:Y:S05]  /*181e0*/  BRA `(.L_x_250) ;  /* 0xffffff8400dc7947 */ /* 0x000fea000383ffff */
.L_x_123:
[-C--:B------:R-:W-:Y:S02]  /*181f0*/  MOV R4, R0.reuse ;  /* 0x0000000000047202 */ /* 0x080fe40000000f00 */
[----:B------:R-:W-:-:S07]  /*18200*/  MOV R5, R0 ;  /* 0x0000000000057202 */ /* 0x000fce0000000f00 */
.L_x_251:
[----:B0-----:R0:W1:Y:S02]  /*18210*/  SYNCS.PHASECHK.TRANS64.TRYWAIT P0, [R112+URZ+0x80], R5 ;  /* 0x00008005700075a7 */ /* 0x00106400080011ff */
[----:B-1----:R-:W-:Y:S05]  /*18220*/  @!P0 NANOSLEEP.SYNCS 0x989680 ;  /* 0x009896800000895d */ /* 0x002fea0003900000 */
[----:B------:R-:W1:Y:S02]  /*18230*/  @!P0 SYNCS.PHASECHK.TRANS64 P0, [R112+URZ+0x80], R5 ;  /* 0x00008005700085a7 */ /* 0x000e6400080010ff */
[----:B-1----:R-:W-:Y:S05]  /*18240*/  @!P0 BRA `(.L_x_251) ;  /* 0xfffffffc00f08947 */ /* 0x002fea000383ffff */
[----:B------:R-:W-:Y:S05]  /*18250*/  BRA `(.L_x_252) ;  /* 0xffffff8c00007947 */ /* 0x000fea000383ffff */
.L_x_124:
[----:B------:R-:W-:-:S07]  /*18260*/  MOV R3, R2 ;  /* 0x0000000200037202 */ /* 0x000fce0000000f00 */
.L_x_253:
[----:B-1----:R1:W2:Y:S02]  /*18270*/  SYNCS.PHASECHK.TRANS64.TRYWAIT P0, [R112+URZ+0xa8], R3 ;  /* 0x0000a803700075a7 */ /* 0x0022a400080011ff */
[----:B--2---:R-:W-:Y:S05]  /*18280*/  @!P0 NANOSLEEP.SYNCS 0x989680 ;  /* 0x009896800000895d */ /* 0x004fea0003900000 */
[----:B------:R-:W2:Y:S02]  /*18290*/  @!P0 SYNCS.PHASECHK.TRANS64 P0, [R112+URZ+0xa8], R3 ;  /* 0x0000a803700085a7 */ /* 0x000ea400080010ff */
[----:B--2---:R-:W-:Y:S05]  /*182a0*/  @!P0 BRA `(.L_x_253) ;  /* 0xfffffffc00f08947 */ /* 0x004fea000383ffff */
[----:B------:R-:W-:Y:S05]  /*182b0*/  BRA `(.L_x_254) ;  /* 0xffffff8800f47947 */ /* 0x000fea000383ffff */
.L_x_125:
[-C--:B------:R-:W-:Y:S02]  /*182c0*/  MOV R2, R0.reuse ;  /* 0x0000000000027202 */ /* 0x080fe40000000f00 */
[----:B-1----:R-:W-:-:S07]  /*182d0*/  MOV R3, R0 ;  /* 0x0000000000037202 */ /* 0x002fce0000000f00 */
.L_x_255:
[----:B-1----:R1:W2:Y:S02]  /*182e0*/  SYNCS.PHASECHK.TRANS64.TRYWAIT P0, [R112+URZ+0x60], R3 ;  /* 0x00006003700075a7 */ /* 0x0022a400080011ff */
[----:B--2---:R-:W-:Y:S05]  /*182f0*/  @!P0 NANOSLEEP.SYNCS 0x989680 ;  /* 0x009896800000895d */ /* 0x004fea0003900000 */
[----:B------:R-:W2:Y:S02]  /*18300*/  @!P0 SYNCS.PHASECHK.TRANS64 P0, [R112+URZ+0x60], R3 ;  /* 0x00006003700085a7 */ /* 0x000ea400080010ff */
[----:B--2---:R-:W-:Y:S05]  /*18310*/  @!P0 BRA `(.L_x_255) ;  /* 0xfffffffc00f08947 */ /* 0x004fea000383ffff */
[----:B------:R-:W-:Y:S05]  /*18320*/  BRA `(.L_x_256) ;  /* 0xffffff8800e07947 */ /* 0x000fea000383ffff */
.L_x_126:
[-C--:B------:R-:W-:Y:S02]  /*18330*/  MOV R4, R0.reuse ;  /* 0x0000000000047202 */ /* 0x080fe40000000f00 */
[----:B------:R-:W-:-:S07]  /*18340*/  MOV R5, R0 ;  /* 0x0000000000057202 */ /* 0x000fce0000000f00 */
.L_x_257:
[----:B0-----:R0:W1:Y:S02]  /*18350*/  SYNCS.PHASECHK.TRANS64.TRYWAIT P0, [R112+URZ+0x70], R5 ;  /* 0x00007005700075a7 */ /* 0x00106400080011ff */
[----:B-1----:R-:W-:Y:S05]  /*18360*/  @!P0 NANOSLEEP.SYNCS 0x989680 ;  /* 0x009896800000895d */ /* 0x002fea0003900000 */
[----:B------:R-:W1:Y:S02]  /*18370*/  @!P0 SYNCS.PHASECHK.TRANS64 P0, [R112+URZ+0x70], R5 ;  /* 0x00007005700085a7 */ /* 0x000e6400080010ff */
[----:B-1----:R-:W-:Y:S05]  /*18380*/  @!P0 BRA `(.L_x_257) ;  /* 0xfffffffc00f08947 */ /* 0x002fea000383ffff */
[----:B------:R-:W-:Y:S05]  /*18390*/  BRA `(.L_x_258) ;  /* 0xffffff90003c7947 */ /* 0x000fea000383ffff */
.L_x_127:
[----:B------:R-:W-:-:S07]  /*183a0*/  MOV R3, R2 ;  /* 0x0000000200037202 */ /* 0x000fce0000000f00 */
.L_x_259:
[----:B-1----:R1:W2:Y:S02]  /*183b0*/  SYNCS.PHASECHK.TRANS64.TRYWAIT P0, [R112+URZ+0x90], R3 ;  /* 0x00009003700075a7 */ /* 0x0022a400080011ff */
[----:B--2---:R-:W-:Y:S05]  /*183c0*/  @!P0 NANOSLEEP.SYNCS 0x989680 ;  /* 0x009896800000895d */ /* 0x004fea0003900000 */
[----:B------:R-:W2:Y:S02]  /*183d0*/  @!P0 SYNCS.PHASECHK.TRANS64 P0, [R112+URZ+0x90], R3 ;  /* 0x00009003700085a7 */ /* 0x000ea400080010ff */
[----:B--2---:R-:W-:Y:S05]  /*183e0*/  @!P0 BRA `(.L_x_259) ;  /* 0xfffffffc00f08947 */ /* 0x004fea000383ffff */
[----:B------:R-:W-:Y:S05]  /*183f0*/  BRA `(.L_x_260) ;  /* 0xffffff9000307947 */ /* 0x000fea000383ffff */
.L_x_128:
[-C--:B------:R-:W-:Y:S02]  /*18400*/  MOV R2, R0.reuse ;  /* 0x0000000000027202 */ /* 0x080fe40000000f00 */
[----:B-1----:R-:W-:-:S07]  /*18410*/  MOV R3, R0 ;  /* 0x0000000000037202 */ /* 0x002fce0000000f00 */
.L_x_261:
[----:B-1----:R1:W2:Y:S02]  /*18420*/  SYNCS.PHASECHK.TRANS64.TRYWAIT P0, [R112+URZ+0xb8], R3 ;  /* 0x0000b803700075a7 */ /* 0x0022a400080011ff */
[----:B--2---:R-:W-:Y:S05]  /*18430*/  @!P0 NANOSLEEP.SYNCS 0x989680 ;  /* 0x009896800000895d */ /* 0x004fea0003900000 */
[----:B------:R-:W2:Y:S02]  /*18440*/  @!P0 SYNCS.PHASECHK.TRANS64 P0, [R112+URZ+0xb8], R3 ;  /* 0x0000b803700085a7 */ /* 0x000ea400080010ff */
[----:B--2---:R-:W-:Y:S05]  /*18450*/  @!P0 BRA `(.L_x_261) ;  /* 0xfffffffc00f08947 */ /* 0x004fea000383ffff */
[----:B------:R-:W-:Y:S05]  /*18460*/  BRA `(.L_x_262) ;  /* 0xffffff9000307947 */ /* 0x000fea000383ffff */
.L_x_130:
[----:B0-----:R0:W1:Y:S02]  /*18470*/  SYNCS.PHASECHK.TRANS64.TRYWAIT P0, [R112+URZ+0xc0], RZ ;  /* 0x0000c0ff700075a7 */ /* 0x00106400080011ff */
[----:B-1----:R-:W-:Y:S05]  /*18480*/  @!P0 NANOSLEEP.SYNCS 0x989680 ;  /* 0x009896800000895d */ /* 0x002fea0003900000 */
[----:B------:R-:W1:Y:S02]  /*18490*/  @!P0 SYNCS.PHASECHK.TRANS64 P0, [R112+URZ+0xc0], RZ ;  /* 0x0000c0ff700085a7 */ /* 0x000e6400080010ff */
[----:B-1----:R-:W-:Y:S05]  /*184a0*/  @!P0 BRA `(.L_x_130) ;  /* 0xfffffffc00f08947 */ /* 0x002fea000383ffff */
[----:B------:R-:W-:Y:S05]  /*184b0*/  BRA `(.L_x_263) ;  /* 0xffffff9400947947 */ /* 0x000fea000383ffff */
.L_x_139:
[----:B---3--:R3:W4:Y:S02]  /*184c0*/  SYNCS.PHASECHK.TRANS64.TRYWAIT P0, [R118+URZ+0xc8], RZ ;  /* 0x0000c8ff760075a7 */ /* 0x00872400080011ff */
[----:B----4-:R-:W-:Y:S05]  /*184d0*/  @!P0 NANOSLEEP.SYNCS 0x989680 ;  /* 0x009896800000895d */ /* 0x010fea0003900000 */
[----:B------:R-:W4:Y:S02]  /*184e0*/  @!P0 SYNCS.PHASECHK.TRANS64 P0, [R118+URZ+0xc8], RZ ;  /* 0x0000c8ff760085a7 */ /* 0x000f2400080010ff */
[----:B----4-:R-:W-:Y:S05]  /*184f0*/  @!P0 BRA `(.L_x_139) ;  /* 0xfffffffc00f08947 */ /* 0x010fea000383ffff */
[----:B------:R-:W-:Y:S05]  /*18500*/  BRA `(.L_x_264) ;  /* 0xffffffb800887947 */ /* 0x000fea000383ffff */
.L_x_148:
[----:B------:R-:W-:-:S07]  /*18510*/  MOV R5, R4 ;  /* 0x0000000400057202 */ /* 0x000fce0000000f00 */
.L_x_265:
[----:B0-----:R0:W1:Y:S02]  /*18520*/  SYNCS.PHASECHK.TRANS64.TRYWAIT P0, [R118+URZ+0xa8], R5 ;  /* 0x0000a805760075a7 */ /* 0x00106400080011ff */
[----:B-1----:R-:W-:Y:S05]  /*18530*/  @!P0 NANOSLEEP.SYNCS 0x989680 ;  /* 0x009896800000895d */ /* 0x002fea0003900000 */
[----:B------:R-:W1:Y:S02]  /*18540*/  @!P0 SYNCS.PHASECHK.TRANS64 P0, [R118+URZ+0xa8], R5 ;  /* 0x0000a805760085a7 */ /* 0x000e6400080010ff */
[----:B-1----:R-:W-:Y:S05]  /*18550*/  @!P0 BRA `(.L_x_265) ;  /* 0xfffffffc00f08947 */ /* 0x002fea000383ffff */
[----:B------:R-:W-:Y:S05]  /*18560*/  BRA `(.L_x_266) ;  /* 0xffffffe000b07947 */ /* 0x000fea000383ffff */
.L_x_149:
[----:B------:R-:W-:-:S07]  /*18570*/  MOV R3, R2 ;  /* 0x0000000200037202 */ /* 0x000fce0000000f00 */
.L_x_267:
[----:B-1----:R1:W2:Y:S02]  /*18580*/  SYNCS.PHASECHK.TRANS64.TRYWAIT P0, [R118+URZ+0xb8], R3 ;  /* 0x0000b803760075a7 */ /* 0x0022a400080011ff */
[----:B--2---:R-:W-:Y:S05]  /*18590*/  @!P0 NANOSLEEP.SYNCS 0x989680 ;  /* 0x009896800000895d */ /* 0x004fea0003900000 */
[----:B------:R-:W2:Y:S02]  /*185a0*/  @!P0 SYNCS.PHASECHK.TRANS64 P0, [R118+URZ+0xb8], R3 ;  /* 0x0000b803760085a7 */ /* 0x000ea400080010ff */
[----:B--2---:R-:W-:Y:S05]  /*185b0*/  @!P0 BRA `(.L_x_267) ;  /* 0xfffffffc00f08947 */ /* 0x004fea000383ffff */
[----:B------:R-:W-:Y:S05]  /*185c0*/  BRA `(.L_x_268) ;  /* 0xffffffe000a07947 */ /* 0x000fea000383ffff */
.L_x_154:
[----:B0-----:R0:W1:Y:S02]  /*185d0*/  SYNCS.PHASECHK.TRANS64.TRYWAIT P0, [R3+URZ+0xe8], RZ ;  /* 0x0000e8ff030075a7 */ /* 0x00106400080011ff */
[----:B-1----:R-:W-:Y:S05]  /*185e0*/  @!P0 NANOSLEEP.SYNCS 0x989680 ;  /* 0x009896800000895d */ /* 0x002fea0003900000 */
[----:B------:R-:W1:Y:S02]  /*185f0*/  @!P0 SYNCS.PHASECHK.TRANS64 P0, [R3+URZ+0xe8], RZ ;  /* 0x0000e8ff030085a7 */ /* 0x000e6400080010ff */
[----:B-1----:R-:W-:Y:S05]  /*18600*/  @!P0 BRA `(.L_x_154) ;  /* 0xfffffffc00f08947 */ /* 0x002fea000383ffff */
[----:B------:R-:W-:Y:S05]  /*18610*/  BRA `(.L_x_269) ;  /* 0xffffffe400447947 */ /* 0x000fea000383ffff */
        .weak           $__internal_0_$__cuda_sm10x_tcgen05_guardrail_trap_col_being_dealloced_not_returned_by_alloc
        .type           $__internal_0_$__cuda_sm10x_tcgen05_guardrail_trap_col_being_dealloced_not_returned_by_alloc,@function
        .size           $__internal_0_$__cuda_sm10x_tcgen05_guardrail_trap_col_being_dealloced_not_returned_by_alloc,($__internal_1_$__cuda_sm10x_tcgen05_guardrail_trap_phase_invalid_during_alloc - $__internal_0_$__cuda_sm10x_tcgen05_guardrail_trap_col_being_dealloced_not_returned_by_alloc)
$__internal_0_$__cuda_sm10x_tcgen05_guardrail_trap_col_being_dealloced_not_returned_by_alloc:
[----:B------:R-:W-:Y:S05]  /*18620*/  BPT.TRAP 0x1 ;  /* 0x000000040000795c */ /* 0x000fea0000300000 */
[----:B------:R-:W-:-:S04]  /*18630*/  HFMA2 R3, -RZ, RZ, 0, 0 ;  /* 0x00000000ff037431 */ /* 0x000fc800000001ff */
[----:B------:R-:W-:Y:S05]  /*18640*/  RET.REL.NODEC R2 `(kernel_cutlass_dkdv_bwd_cudnnsdpabwdfmha_dkdv_d256_sm100BlackwellFusedAttentionDKDVKernel_object_at__TiledMMA_ThrLayoutVMNK21111000_PermutationMNK____MMAAtom_ThrID21_ShapeMNK2566416_TVLay_2) ;  /* 0xfffffe78026c7950 */ /* 0x000fea0003c3ffff */
        .weak           $__internal_1_$__cuda_sm10x_tcgen05_guardrail_trap_phase_invalid_during_alloc
        .type           $__internal_1_$__cuda_sm10x_tcgen05_guardrail_trap_phase_invalid_during_alloc,@function
        .size           $__internal_1_$__cuda_sm10x_tcgen05_guardrail_trap_phase_invalid_during_alloc,($__internal_2_$__cuda_sm10x_tcgen05_guardrail_trap_unallocated_columns_being_dealloced - $__internal_1_$__cuda_sm10x_tcgen05_guardrail_trap_phase_invalid_during_alloc)
$__internal_1_$__cuda_sm10x_tcgen05_guardrail_trap_phase_invalid_during_alloc:
[----:B------:R-:W-:Y:S05]  /*18650*/  BPT.TRAP 0x1 ;  /* 0x000000040000795c */ /* 0x000fea0000300000 */
[----:B------:R-:W-:-:S04]  /*18660*/  MOV R3, 0x0 ;  /* 0x0000000000037802 */ /* 0x000fc80000000f00 */
[----:B------:R-:W-:Y:S05]  /*18670*/  RET.REL.NODEC R2 `(kernel_cutlass_dkdv_bwd_cudnnsdpabwdfmha_dkdv_d256_sm100BlackwellFusedAttentionDKDVKernel_object_at__TiledMMA_ThrLayoutVMNK21111000_PermutationMNK____MMAAtom_ThrID21_ShapeMNK2566416_TVLay_2) ;  /* 0xfffffe7802607950 */ /* 0x000fea0003c3ffff */
        .weak           $__internal_2_$__cuda_sm10x_tcgen05_guardrail_trap_unallocated_columns_being_dealloced
        .type           $__internal_2_$__cuda_sm10x_tcgen05_guardrail_trap_unallocated_columns_being_dealloced,@function
        .size           $__internal_2_$__cuda_sm10x_tcgen05_guardrail_trap_unallocated_columns_being_dealloced,($__internal_3_$__cuda_sm20_div_u16 - $__internal_2_$__cuda_sm10x_tcgen05_guardrail_trap_unallocated_columns_being_dealloced)
$__internal_2_$__cuda_sm10x_tcgen05_guardrail_trap_unallocated_columns_being_dealloced:
[----:B------:R-:W-:Y:S05]  /*18680*/  BPT.TRAP 0x1 ;  /* 0x000000040000795c */ /* 0x000fea0000300000 */
[----:B------:R-:W-:-:S04]  /*18690*/  HFMA2 R3, -RZ, RZ, 0, 0 ;  /* 0x00000000ff037431 */ /* 0x000fc800000001ff */
[----:B------:R-:W-:Y:S05]  /*186a0*/  RET.REL.NODEC R2 `(kernel_cutlass_dkdv_bwd_cudnnsdpabwdfmha_dkdv_d256_sm100BlackwellFusedAttentionDKDVKernel_object_at__TiledMMA_ThrLayoutVMNK21111000_PermutationMNK____MMAAtom_ThrID21_ShapeMNK2566416_TVLay_2) ;  /* 0xfffffe7802547950 */ /* 0x000fea0003c3ffff */
        .weak           $__internal_3_$__cuda_sm20_div_u16
        .type           $__internal_3_$__cuda_sm20_div_u16,@function
        .size           $__internal_3_$__cuda_sm20_div_u16,(.L_x_450 - $__internal_3_$__cuda_sm20_div_u16)
$__internal_3_$__cuda_sm20_div_u16:
[----:B------:R-:W0:Y:S01]  /*186b0*/  I2F.U16 R2, R4 ;  /* 0x0000000400027306 */ /* 0x000e220000101000 */
[----:B------:R-:W-:-:S07]  /*186c0*/  IMAD.MOV.U32 R0, RZ, RZ, 0x4b800000 ;  /* 0x4b800000ff007424 */ /* 0x000fce00078e00ff */
[----:B------:R-:W-:Y:S01]  /*186d0*/  I2F.U16.RZ R3, R3 ;  /* 0x0000000300037306 */ /* 0x000fe2000010d000 */
[C---:B0-----:R-:W-:Y:S02]  /*186e0*/  FSETP.GEU.AND P0, PT, |R2|.reuse, 1.175494350822287508e-38, PT ;  /* 0x008000000200780b */ /* 0x041fe40003f0e200 */
[----:B------:R-:W-:Y:S02]  /*186f0*/  FSETP.GT.AND P1, PT, |R2|, 8.50705917302346158658e+37, PT ;  /* 0x7e8000000200780b */ /* 0x000fe40003f24200 */
[----:B------:R-:W-:Y:S02]  /*18700*/  FSEL R0, R0, 1, !P0 ;  /* 0x3f80000000007808 */ /* 0x000fe40004000000 */
[----:B------:R-:W-:Y:S02]  /*18710*/  ISETP.NE.U32.AND P0, PT, R4, RZ, PT ;  /* 0x000000ff0400720c */ /* 0x000fe40003f05070 */
[----:B------:R-:W-:-:S05]  /*18720*/  FSEL R0, R0, 0.25, !P1 ;  /* 0x3e80000000007808 */ /* 0x000fca0004800000 */
[----:B------:R-:W-:-:S06]  /*18730*/  FMUL R2, R2, R0 ;  /* 0x0000000002027220 */ /* 0x000fcc0000400000 */
[----:B------:R-:W0:Y:S02]  /*18740*/  MUFU.RCP R2, R2 ;  /* 0x0000000200027308 */ /* 0x000e240000001000 */
[----:B0-----:R-:W-:Y:S01]  /*18750*/  FMUL R0, R0, R2 ;  /* 0x0000000200007220 */ /* 0x001fe20000400000 */
[----:B------:R-:W-:-:S03]  /*18760*/  IMAD.MOV.U32 R2, RZ, RZ, R5 ;  /* 0x000000ffff027224 */ /* 0x000fc600078e0005 */
[----:B------:R-:W-:-:S04]  /*18770*/  VIADD R0, R0, 0x2 ;  /* 0x0000000200007836 */ /* 0x000fc80000000000 */
[----:B------:R-:W-:Y:S01]  /*18780*/  FMUL.RZ R0, R3, R0 ;  /* 0x0000000003007220 */ /* 0x000fe2000040c000 */
[----:B------:R-:W-:-:S05]  /*18790*/  HFMA2 R3, -RZ, RZ, 0, 0 ;  /* 0x00000000ff037431 */ /* 0x000fca00000001ff */
[----:B------:R-:W0:Y:S02]  /*187a0*/  F2I.U32.TRUNC.NTZ R0, R0 ;  /* 0x0000000000007305 */ /* 0x000e24000020f000 */
[----:B0-----:R-:W-:Y:S02]  /*187b0*/  LOP3.LUT R0, R0, 0xffff, RZ, 0xc0, !PT ;  /* 0x0000ffff00007812 */ /* 0x001fe400078ec0ff */
[----:B------:R-:W-:Y:S01]  /*187c0*/  @!P0 MOV R0, 0xffffffff ;  /* 0xffffffff00008802 */ /* 0x000fe20000000f00 */
[----:B------:R-:W-:Y:S06]  /*187d0*/  RET.REL.NODEC R2 `(kernel_cutlass_dkdv_bwd_cudnnsdpabwdfmha_dkdv_d256_sm100BlackwellFusedAttentionDKDVKernel_object_at__TiledMMA_ThrLayoutVMNK21111000_PermutationMNK____MMAAtom_ThrID21_ShapeMNK2566416_TVLay_2) ;  /* 0xfffffe7802087950 */ /* 0x000fec0003c3ffff */
.L_x_270:
[----:B------:R-:W-:-:S00]  /*187e0*/  BRA `(.L_x_270) ;  /* 0xfffffffc00fc7947 */ /* 0x000fc0000383ffff */
[----:B------:R-:W-:-:S00]  /*187f0*/  NOP ;  /* 0x0000000000007918 */ /* 0x000fc00000000000 */
        /* <DEDUP_REMOVED lines=8> */
.L_x_450:


//--------------------- .text.kernel_cutlass_kernel_cudnnsdpabwdfmha_dq_d256_sm100BlackwellFusedAttentionDQKernel_object_at_____Int32_Int32_Int32_TiledMMA_ThrLayoutVMNK21111000_PermutationMNK____MMAAtom_ThrID21_ShapeM_1 --------------------------
	.section	.text.kernel_cutlass_kernel_cudnnsdpabwdfmha_dq_d256_sm100BlackwellFusedAttentionDQKernel_object_at_____Int32_Int32_Int32_TiledMMA_ThrLayoutVMNK21111000_PermutationMNK____MMAAtom_ThrID21_ShapeM_1,"ax",@progbits
	.align	128
        .global         kernel_cutlass_kernel_cudnnsdpabwdfmha_dq_d256_sm100BlackwellFusedAttentionDQKernel_object_at_____Int32_Int32_Int32_TiledMMA_ThrLayoutVMNK21111000_PermutationMNK____MMAAtom_ThrID21_ShapeM_1
        .type           kernel_cutlass_kernel_cudnnsdpabwdfmha_dq_d256_sm100BlackwellFusedAttentionDQKernel_object_at_____Int32_Int32_Int32_TiledMMA_ThrLayoutVMNK21111000_PermutationMNK____MMAAtom_ThrID21_ShapeM_1,@function
        .size           kernel_cutlass_kernel_cudnnsdpabwdfmha_dq_d256_sm100BlackwellFusedAttentionDQKernel_object_at_____Int32_Int32_Int32_TiledMMA_ThrLayoutVMNK21111000_PermutationMNK____MMAAtom_ThrID21_ShapeM_1,(.L_x_453 - kernel_cutlass_kernel_cudnnsdpabwdfmha_dq_d256_sm100BlackwellFusedAttentionDQKernel_object_at_____Int32_Int32_Int32_TiledMMA_ThrLayoutVMNK21111000_PermutationMNK____MMAAtom_ThrID21_ShapeM_1)
        .other          kernel_cutlass_kernel_cudnnsdpabwdfmha_dq_d256_sm100BlackwellFusedAttentionDQKernel_object_at_____Int32_Int32_Int32_TiledMMA_ThrLayoutVMNK21111000_PermutationMNK____MMAAtom_ThrID21_ShapeM_1,@"STO_CUDA_ENTRY STV_DEFAULT"
kernel_cutlass_kernel_cudnnsdpabwdfmha_dq_d256_sm100BlackwellFusedAttentionDQKernel_object_at_____Int32_Int32_Int32_TiledMMA_ThrLayoutVMNK21111000_PermutationMNK____MMAAtom_ThrID21_ShapeM_1:
.text.kernel_cutlass_kernel_cudnnsdpabwdfmha_dq_d256_sm100BlackwellFusedAttentionDQKernel_object_at_____Int32_Int32_Int32_TiledMMA_ThrLayoutVMNK21111000_PermutationMNK____MMAAtom_ThrID21_ShapeM_1:
[----:B------:R-:W0:Y:S01]  /*0000*/  LDC R1, c[0x0][0x37c] ;  /* 0x0000df00ff017b82 */ /* 0x000e220000000800 */
[----:B------:R-:W1:Y:S07]  /*0010*/  S2R R6, SR_TID.X ;  /* 0x0000000000067919 */ /* 0x000e6e0000002100 */
[----:B------:R-:W2:Y:S01]  /*0020*/  S2UR UR22, SR_CgaCtaId ;  /* 0x00000000001679c3 */ /* 0x000ea20000008800 */
[----:B------:R-:W3:Y:S01]  /*0030*/  LDCU.U8 UR8, c[0x0][0x3a0] ;  /* 0x00007400ff0877ac */ /* 0x000ee20008000000 */
[----:B------:R-:W4:Y:S06]  /*0040*/  LDCU.U8 UR6, c[0x0][0x39d] ;  /* 0x000073a0ff0677ac */ /* 0x000f2c0008000000 */
[----:B------:R-:W5:Y:S01]  /*0050*/  S2UR UR10, SR_CTAID.X ;  /* 0x00000000000a79c3 */ /* 0x000f620000002500 */
[----:B------:R-:W2:Y:S01]  /*0060*/  LDCU.U8 UR5, c[0x0][0x39c] ;  /* 0x00007380ff0577ac */ /* 0x000ea20008000000 */
[----:B------:R-:W5:Y:S01]  /*0070*/  LDCU.U8 UR7, c[0x0][0x39f] ;  /* 0x000073e0ff0777ac */ /* 0x000f620008000000 */
[----:B------:R-:W5:Y:S01]  /*0080*/  LDCU.U8 UR9, c[0x0][0x39a] ;  /* 0x00007340ff0977ac */ /* 0x000f620008000000 */
[----:B------:R-:W0:Y:S01]  /*0090*/  LDCU.U8 UR24, c[0x0][0x399] ;  /* 0x00007320ff1877ac */ /* 0x000e220008000000 */
[----:B---3--:R-:W-:-:S02]  /*00a0*/  ULOP3.LUT UR8, UR8, 0x1, URZ, 0xc0, !UPT ;  /* 0x0000000108087892 */ /* 0x008fc4000f8ec0ff */
[----:B----4-:R-:W-:Y:S02]  /*00b0*/  ULOP3.LUT UR6, UR6, 0x1, URZ, 0xc0, !UPT ;  /* 0x0000000106067892 */ /* 0x010fe4000f8ec0ff */
[----:B------:R-:W-:Y:S01]  /*00c0*/  UISETP.NE.U32.AND UP0, UPT, UR8, 0x1, UPT ;  /* 0x000000010800788c */ /* 0x000fe2000bf05070 */
[----:B-1----:R-:W-:Y:S01]  /*00d0*/  SHF.R.U32.HI R2, RZ, 0x5, R6 ;  /* 0x00000005ff027819 */ /* 0x002fe20000011606 */
[----:B--2---:R-:W-:Y:S02]  /*00e0*/  ULOP3.LUT UR5, UR5, 0x1, URZ, 0xc0, !UPT ;  /* 0x0000000105057892 */ /* 0x004fe4000f8ec0ff */
[----:B------:R-:W-:Y:S01]  /*00f0*/  UISETP.NE.U32.AND UP5, UPT, UR6, 0x1, UPT ;  /* 0x000000010600788c */ /* 0x000fe2000bfa5070 */
[C---:B------:R-:W-:Y:S01]  /*0100*/  R2UR UR4, R2.reuse ;  /* 0x00000000020472ca */ /* 0x040fe200000e0000 */
[----:B------:R-:W-:Y:S01]  /*0110*/  UP2UR UR6, UPR, URZ, 0x1 ;  /* 0x00000001ff067883 */ /* 0x000fe20008000000 */
[----:B------:R-:W-:Y:S01]  /*0120*/  ISETP.NE.AND P6, PT, R2, 0x9, PT ;  /* 0x000000090200780c */ /* 0x000fe20003fc5270 */
[----:B-----5:R-:W-:-:S02]  /*0130*/  ULOP3.LUT UR7, UR7, 0x1, URZ, 0xc0, !UPT ;  /* 0x0000000107077892 */ /* 0x020fc4000f8ec0ff */
[----:B------:R-:W-:Y:S02]  /*0140*/  ULOP3.LUT UR9, UR9, 0x1, URZ, 0xc0, !UPT ;  /* 0x0000000109097892 */ /* 0x000fe4000f8ec0ff */
[----:B------:R-:W-:Y:S01]  /*0150*/  UISETP.NE.U32.AND UP4, UPT, UR5, 0x1, UPT ;  /* 0x000000010500788c */ /* 0x000fe2000bf85070 */
[----:B------:R-:W-:Y:S01]  /*0160*/  IMAD.U32 R8, RZ, RZ, UR6 ;  /* 0x00000006ff087e24 */ /* 0x000fe2000f8e00ff */
[----:B------:R-:W-:Y:S01]  /*0170*/  UMOV UR14, 0x1 ;  /* 0x00000001000e7882 */ /* 0x000fe20000000000 */
[----:B------:R-:W-:Y:S01]  /*0180*/  UMOV UR20, 0x20 ;  /* 0x0000002000147882 */ /* 0x000fe20000000000 */
[----:B------:R-:W-:Y:S01]  /*0190*/  UMOV UR18, 0x80 ;  /* 0x0000008000127882 */ /* 0x000fe20000000000 */
[----:B0-----:R-:W-:Y:S02]  /*01a0*/  ULOP3.LUT UR24, UR24, 0x1, URZ, 0xc0, !UPT ;  /* 0x0000000118187892 */ /* 0x001fe4000f8ec0ff */
[----:B------:R-:W-:Y:S02]  /*01b0*/  UISETP.NE.AND UP1, UPT, UR4, URZ, UPT ;  /* 0x000000ff0400728c */ /* 0x000fe4000bf25270 */
[----:B------:R-:W-:-:S02]  /*01c0*/  ULEA.HI UR4, UR22, UR22, URZ, 0x1 ;  /* 0x0000001616047291 */ /* 0x000fc4000f8f08ff */
[----:B------:R-:W-:Y:S02]  /*01d0*/  ULOP3.LUT UR25, UR10, 0x1, URZ, 0xc0, !UPT ;  /* 0x000000010a197892 */ /* 0x000fe4000f8ec0ff */
[----:B------:R-:W-:Y:S02]  /*01e0*/  ULOP3.LUT UR23, UR4, 0xfffffffe, URZ, 0xc0, !UPT ;  /* 0xfffffffe04177892 */ /* 0x000fe4000f8ec0ff */
[----:B------:R-:W-:Y:S02]  /*01f0*/  UISETP.NE.U32.AND UP6, UPT, UR7, 0x1, UPT ;  /* 0x000000010700788c */ /* 0x000fe4000bfc5070 */
[----:B------:R-:W-:Y:S02]  /*0200*/  UISETP.NE.U32.AND UP3, UPT, UR9, 0x1, UPT ;  /* 0x000000010900788c */ /* 0x000fe4000bf65070 */
[----:B------:R-:W-:-:S04]  /*0210*/  @!UP1 UIADD3 UR14, UPT, UPT, -UR14, 0x100000, URZ ;  /* 0x001000000e0e9890 */ /* 0x000fc8000fffe1ff */
[----:B------:R-:W-:Y:S02]  /*0220*/  @!UP1 USHF.L.U32 UR15, UR14, 0xb, URZ ;  /* 0x0000000b0e0f9899 */ /* 0x000fe400080006ff */
[----:B------:R-:W-:Y:S01]  /*0230*/  @!UP1 USHF.L.U32 UR14, UR14, 0x1, URZ ;  /* 0x000000010e0e9899 */ /* 0x000fe200080006ff */
[----:B------:R-:W-:Y:S01]  /*0240*/  @!UP1 UMOV UR5, 0x400 ;  /* 0x0000040000059882 */ /* 0x000fe20000000000 */
[----:B------:R-:W-:Y:S01]  /*0250*/  @!UP1 UMOV UR4, 0x400 ;  /* 0x0000040000049882 */ /* 0x000fe20000000000 */
[----:B------:R-:W-:Y:S02]  /*0260*/  @!UP1 ULEA UR16, UR22, UR5, 0x18 ;  /* 0x0000000516109291 */ /* 0x000fe4000f8ec0ff */
[----:B------:R-:W-:-:S04]  /*0270*/  @!UP1 UIADD3 UR20, UPT, UPT, -UR20, 0x100000, URZ ;  /* 0x0010000014149890 */ /* 0x000fc8000fffe1ff */
[----:B------:R-:W-:Y:S02]  /*0280*/  @!UP1 USHF.L.U32 UR21, UR20, 0xb, URZ ;  /* 0x0000000b14159899 */ /* 0x000fe400080006ff */
[----:B------:R-:W-:Y:S02]  /*0290*/  @!UP1 USHF.L.U32 UR20, UR20, 0x1, URZ ;  /* 0x0000000114149899 */ /* 0x000fe400080006ff */
[----:B------:R-:W-:Y:S02]  /*02a0*/  @!UP1 ULEA UR17, UR22, UR4, 0x18 ;  /* 0x0000000416119291 */ /* 0x000fe4000f8ec0ff */
[----:B------:R-:W-:-:S04]  /*02b0*/  @!UP1 UIADD3 UR18, UPT, UPT, -UR18, 0x100000, URZ ;  /* 0x0010000012129890 */ /* 0x000fc8000fffe1ff */
[----:B------:R-:W-:Y:S02]  /*02c0*/  @!UP1 USHF.L.U32 UR19, UR18, 0xb, URZ ;  /* 0x0000000b12139899 */ /* 0x000fe400080006ff */
[----:B------:R-:W-:Y:S01]  /*02d0*/  @!UP1 USHF.L.U32 UR18, UR18, 0x1, URZ ;  /* 0x0000000112129899 */ /* 0x000fe200080006ff */
[----:B------:R-:W-:Y:S11]  /*02e0*/  @P6 BRA `(.L_x_271) ;  /* 0x0000000000446947 */ /* 0x000ff60003800000 */
[----:B------:R-:W0:Y:S02]  /*02f0*/  LDCU.64 UR4, c[0x0][0x348] ;  /* 0x00006900ff0477ac */ /* 0x000e240008000a00 */
[----:B0-----:R-:W-:-:S04]  /*0300*/  UIADD3 UR12, UP0, UPT, UR4, 0x40, URZ ;  /* 0x00000040040c7890 */ /* 0x001fc8000ff1e0ff */
[----:B------:R-:W-:Y:S02]  /*0310*/  UIADD3.X UR13, UPT, UPT, URZ, UR5, URZ, UP0, !UPT ;  /* 0x00000005ff0d7290 */ /* 0x000fe400087fe4ff */
[----:B------:R-:W-:-:S04]  /*0320*/  UIADD3 UR10, UP0, UPT, UR4, 0x100, URZ ;  /* 0x00000100040a7890 */ /* 0x000fc8000ff1e0ff */
[----:B------:R-:W-:Y:S02]  /*0330*/  UIADD3.X UR11, UPT, UPT, URZ, UR5, URZ, UP0, !UPT ;  /* 0x00000005ff0b7290 */ /* 0x000fe400087fe4ff */
[----:B------:R-:W-:Y:S01]  /*0340*/  UIADD3 UR8, UP0, UPT, UR4, 0x1c0, URZ ;  /* 0x000001c004087890 */ /* 0x000fe2000ff1e0ff */
[----:B------:R0:W-:Y:S03]  /*0350*/  UTMACCTL.PF [UR12] ;  /* 0x000000000c0079b9 */ /* 0x0001e60008040000 */
[----:B------:R-:W-:-:S03]  /*0360*/  UIADD3.X UR9, UPT, UPT, URZ, UR5, URZ, UP0, !UPT ;  /* 0x00000005ff097290 */ /* 0x000fc600087fe4ff */
[----:B------:R0:W-:Y:S01]  /*0370*/  UTMACCTL.PF [UR10] ;  /* 0x000000000a0079b9 */ /* 0x0001e20008040000 */
[----:B------:R-:W-:-:S05]  /*0380*/  UIADD3 UR6, UP0, UPT, UR4, 0x280, URZ ;  /* 0x0000028004067890 */ /* 0x000fca000ff1e0ff */
[----:B------:R0:W-:Y:S01]  /*0390*/  UTMACCTL.PF [UR8] ;  /* 0x00000000080079b9 */ /* 0x0001e20008040000 */
[----:B------:R-:W-:Y:S02]  /*03a0*/  UIADD3.X UR7, UPT, UPT, URZ, UR5, URZ, UP0, !UPT ;  /* 0x00000005ff077290 */ /* 0x000fe400087fe4ff */
[----:B------:R-:W-:-:S04]  /*03b0*/  UIADD3 UR4, UP0, UPT, UR4, 0x340, URZ ;  /* 0x0000034004047890 */ /* 0x000fc8000ff1e0ff */
[----:B------:R-:W-:-:S03]  /*03c0*/  UIADD3.X UR5, UPT, UPT, URZ, UR5, URZ, UP0, !UPT ;  /* 0x00000005ff057290 */ /* 0x000fc600087fe4ff */
[----:B------:R0:W-:Y:S06]  /*03d0*/  UTMACCTL.PF [UR6] ;  /* 0x00000000060079b9 */ /* 0x0001ec0008040000 */
[----:B------:R0:W-:Y:S02]  /*03e0*/  UTMACCTL.PF [UR4] ;  /* 0x00000000040079b9 */ /* 0x0001e40008040000 */
[----:B0-----:R-:W-:Y:S01]  /*03f0*/  NOP ;  /* 0x0000000000007918 */ /* 0x001fe20000000000 */
.L_x_271:
[----:B------:R-:W0:Y:S02]  /*0400*/  FENCE.VIEW.ASYNC.S ;  /* 0x00000000000073c6 */ /* 0x000e240000000000 */
[----:B0-----:R0:W1:Y:S01]  /*0410*/  @!UP1 SYNCS.EXCH.64 URZ, [UR16], UR14 ;  /* 0x0000000e10ff95b2 */ /* 0x0010620008000100 */
[----:B------:R0:W2:Y:S01]  /*0420*/  @!UP1 SYNCS.EXCH.64 URZ, [UR16+0x8], UR14 ;  /* 0x0000080e10ff95b2 */ /* 0x0000a20008000100 */
[----:B------:R-:W-:Y:S05]  /*0430*/  BRA.U UP1, `(.L_x_272) ;  /* 0x0000000101a07547 */ /* 0x000fea000b800000 */
[----:B------:R-:W-:Y:S01]  /*0440*/  UMOV UR4, 0x400 ;  /* 0x0000040000047882 */ /* 0x000fe20000000000 */
[----:B------:R-:W-:Y:S01]  /*0450*/  UMOV UR6, 0x1 ;  /* 0x0000000100067882 */ /* 0x000fe20000000000 */
[----:B------:R-:W-:Y:S02]  /*0460*/  ULEA UR4, UR22, UR4, 0x18 ;  /* 0x0000000416047291 */ /* 0x000fe4000f8ec0ff */
[----:B------:R-:W-:-:S04]  /*0470*/  UIADD3 UR6, UPT, UPT, -UR6, 0x100000, URZ ;  /* 0x0010000006067890 */ /* 0x000fc8000fffe1ff */
[----:B------:R-:W-:Y:S02]  /*0480*/  USHF.L.U32 UR7, UR6, 0xb, URZ ;  /* 0x0000000b06077899 */ /* 0x000fe400080006ff */
[----:B------:R-:W-:Y:S01]  /*0490*/  USHF.L.U32 UR6, UR6, 0x1, URZ ;  /* 0x0000000106067899 */ /* 0x000fe200080006ff */
[----:B------:R-:W-:Y:S01]  /*04a0*/  UMOV UR8, 0x100 ;  /* 0x0000010000087882 */ /* 0x000fe20000000000 */
[----:B------:R-:W-:Y:S01]  /*04b0*/  UMOV UR5, 0x400 ;  /* 0x0000040000057882 */ /* 0x000fe20000000000 */
[----:B------:R-:W-:-:S04]  /*04c0*/  UIADD3 UR8, UPT, UPT, -UR8, 0x100000, URZ ;  /* 0x0010000008087890 */ /* 0x000fc8000fffe1ff */
[----:B------:R-:W-:Y:S02]  /*04d0*/  USHF.L.U32 UR9, UR8, 0xb, URZ ;  /* 0x0000000b08097899 */ /* 0x000fe400080006ff */
[----:B------:R-:W-:Y:S01]  /*04e0*/  USHF.L.U32 UR8, UR8, 0x1, URZ ;  /* 0x0000000108087899 */ /* 0x000fe200080006ff */
[----:B------:R-:W-:Y:S01]  /*04f0*/  UMOV UR12, 0x20 ;  /* 0x00000020000c7882 */ /* 0x000fe20000000000 */
[----:B------:R-:W-:Y:S01]  /*0500*/  UMOV UR10, 0x80 ;  /* 0x00000080000a7882 */ /* 0x000fe20000000000 */
[----:B------:R-:W-:Y:S02]  /*0510*/  ULEA UR5, UR22, UR5, 0x18 ;  /* 0x0000000516057291 */ /* 0x000fe4000f8ec0ff */
[----:B------:R-:W-:-:S04]  /*0520*/  UIADD3 UR12, UPT, UPT, -UR12, 0x100000, URZ ;  /* 0x001000000c0c7890 */ /* 0x000fc8000fffe1ff */
[----:B------:R-:W-:Y:S02]  /*0530*/  USHF.L.U32 UR13, UR12, 0xb, URZ ;  /* 0x0000000b0c0d7899 */ /* 0x000fe400080006ff */
[----:B------:R-:W-:Y:S02]  /*0540*/  USHF.L.U32 UR12, UR12, 0x1, URZ ;  /* 0x000000010c0c7899 */ /* 0x000fe400080006ff */
[----:B------:R-:W-:-:S04]  /*0550*/  UIADD3 UR10, UPT, UPT, -UR10, 0x100000, URZ ;  /* 0x001000000a0a7890 */ /* 0x000fc8000fffe1ff */
[----:B------:R-:W-:Y:S02]  /*0560*/  USHF.L.U32 UR11, UR10, 0xb, URZ ;  /* 0x0000000b0a0b7899 */ /* 0x000fe400080006ff */
[----:B------:R-:W-:Y:S01]  /*0570*/  USHF.L.U32 UR10, UR10, 0x1, URZ ;  /* 0x000000010a0a7899 */ /* 0x000fe200080006ff */
[----:B------:R-:W3:Y:S02]  /*0580*/  FENCE.VIEW.ASYNC.S ;  /* 0x00000000000073c6 */ /* 0x000ee40000000000 */
[----:B---3--:R3:W4:Y:S01]  /*0590*/  SYNCS.EXCH.64 URZ, [UR4+0x20], UR6 ;  /* 0x0000200604ff75b2 */ /* 0x0087220008000100 */
[----:B------:R3:W5:Y:S01]  /*05a0*/  SYNCS.EXCH.64 URZ, [UR4+0x28], UR6 ;  /* 0x0000280604ff75b2 */ /* 0x0007620008000100 */
        /* <DEDUP_REMOVED lines=17> */
.L_x_272:
[----:B------:R-:W-:Y:S01]  /*06c0*/  NOP ;  /* 0x0000000000007918 */ /* 0x000fe20000000000 */
[----:B012-45:R-:W-:Y:S01]  /*06d0*/  BAR.SYNC.DEFER_BLOCKING 0x0 ;  /* 0x0000000000007b1d */ /* 0x037fe20000010000 */
[----:B------:R-:W-:Y:S01]  /*06e0*/  ISETP.NE.AND P0, PT, R2, 0x4, PT ;  /* 0x000000040200780c */ /* 0x000fe20003f05270 */
[----:B------:R-:W-:Y:S02]  /*06f0*/  UIADD3 UR71, UPT, UPT, -UR23, UR22, URZ ;  /* 0x0000001617477290 */ /* 0x000fe4000fffe1ff */
[----:B------:R-:W-:Y:S02]  /*0700*/  UISETP.NE.U32.AND UP2, UPT, UR24, 0x1, UPT ;  /* 0x000000011800788c */ /* 0x000fe4000bf45070 */
[----:B------:R-:W0:Y:S02]  /*0710*/  FENCE.VIEW.ASYNC.S ;  /* 0x00000000000073c6 */ /* 0x000e240000000000 */
[----:B0-----:R0:W1:Y:S01]  /*0720*/  @!UP1 SYNCS.EXCH.64 URZ, [UR17+0xa0], UR20 ;  /* 0x0000a01411ff95b2 */ /* 0x0010620008000100 */
[----:B------:R0:W1:Y:S01]  /*0730*/  @!UP1 SYNCS.EXCH.64 URZ, [UR17+0xa8], UR18 ;  /* 0x0000a81211ff95b2 */ /* 0x0000620008000100 */
[----:B------:R-:W-:Y:S01]  /*0740*/  NOP ;  /* 0x0000000000007918 */ /* 0x000fe20000000000 */
[----:B-1----:R-:W-:Y:S06]  /*0750*/  BAR.SYNC.DEFER_BLOCKING 0x0 ;  /* 0x0000000000007b1d */ /* 0x002fec0000010000 */
[----:B------:R-:W-:Y:S05]  /*0760*/  @P0 BRA `(.L_x_273) ;  /* 0x0000000000280947 */ /* 0x000fea0003800000 */
[----:B---3--:R-:W-:Y:S01]  /*0770*/  UMOV UR4, 0x400 ;  /* 0x0000040000047882 */ /* 0x008fe20000000000 */
[----:B------:R-:W-:Y:S01]  /*0780*/  UMOV UR5, 0x20 ;  /* 0x0000002000057882 */ /* 0x000fe20000000000 */
[----:B------:R-:W-:Y:S02]  /*0790*/  ULEA UR6, UR22, UR4, 0x18 ;  /* 0x0000000416067291 */ /* 0x000fe4000f8ec0ff */
[----:B------:R-:W-:-:S04]  /*07a0*/  UIADD3 UR4, UPT, UPT, -UR5, 0x100000, URZ ;  /* 0x0010000005047890 */ /* 0x000fc8000fffe1ff */
[----:B------:R-:W-:Y:S02]  /*07b0*/  USHF.L.U32 UR5, UR4, 0xb, URZ ;  /* 0x0000000b04057899 */ /* 0x000fe400080006ff */
[----:B------:R-:W-:Y:S01]  /*07c0*/  USHF.L.U32 UR4, UR4, 0x1, URZ ;  /* 0x0000000104047899 */ /* 0x000fe200080006ff */
[----:B------:R-:W-:Y:S01]  /*07d0*/  ELECT P1, URZ, PT ;  /* 0x0000000000ff782f */ /* 0x000fe20003820000 */
[----:B------:R-:W1:Y:S10]  /*07e0*/  FENCE.VIEW.ASYNC.S ;  /* 0x00000000000073c6 */ /* 0x000e740000000000 */
[----:B-1----:R1:W2:Y:S01]  /*07f0*/  SYNCS.EXCH.64 URZ, [UR6+0xb0], UR4 ;  /* 0x0000b00406ff75b2 */ /* 0x0022a20008000100 */
[----:B------:R-:W-:Y:S01]  /*0800*/  NOP ;  /* 0x0000000000007918 */ /* 0x000fe20000000000 */
.L_x_273:
[----:B------:R-:W-:Y:S01]  /*0810*/  NOP ;  /* 0x0000000000007918 */ /* 0x000fe20000000000 */
[----:B------:R-:W-:Y:S05]  /*0820*/  @P0 BRA `(.L_x_274) ;  /* 0x00000004009c0947 */ /* 0x000fea0003800000 */
[----:B--2---:R-:W-:Y:S01]  /*0830*/  NOP ;  /* 0x0000000000007918 */ /* 0x004fe20000000000 */
[----:B-1-3--:R-:W-:Y:S02]  /*0840*/  UMOV UR4, 0x40 ;  /* 0x0000004000047882 */ /* 0x00afe40000000000 */
[----:B------:R-:W-:-:S09]  /*0850*/  ULEA UR4, UR22, UR4, 0x18 ;  /* 0x0000000416047291 */ /* 0x000fd2000f8ec0ff */
[----:B------:R-:W1:Y:S01]  /*0860*/  LDS.U8 R0, [UR4] ;  /* 0x00000004ff007984 */ /* 0x000e620008000000 */
[----:B------:R-:W-:Y:S02]  /*0870*/  UMOV UR4, 0x400 ;  /* 0x0000040000047882 */ /* 0x000fe40000000000 */
[----:B------:R-:W-:Y:S01]  /*0880*/  ULEA UR5, UR22, UR4, 0x18 ;  /* 0x0000000416057291 */ /* 0x000fe2000f8ec0ff */
[----:B-1----:R-:W-:-:S13]  /*0890*/  ISETP.NE.AND P0, PT, R0, RZ, PT ;  /* 0x000000ff0000720c */ /* 0x002fda0003f05270 */
[----:B------:R-:W-:Y:S05]  /*08a0*/  @P0 BRA `(.L_x_275) ;  /* 0x0000000400640947 */ /* 0x000fea0003800000 */
[----:B------:R-:W-:Y:S02]  /*08b0*/  ULOP3.LUT UR4, UR22, 0x1, URZ, 0xc0, !UPT ;  /* 0x0000000116047892 */ /* 0x000fe4000f8ec0ff */
[----:B------:R-:W-:Y:S02]  /*08c0*/  ULOP3.LUT UR6, UR22, 0x1, URZ, 0x3c, !UPT ;  /* 0x0000000116067892 */ /* 0x000fe4000f8e3cff */
[----:B------:R-:W-:-:S09]  /*08d0*/  UISETP.NE.U32.AND UP0, UPT, UR4, 0x1, UPT ;  /* 0x000000010400788c */ /* 0x000fd2000bf05070 */
[----:B------:R-:W-:Y:S05]  /*08e0*/  BRA.U !UP0, `(.L_x_276) ;  /* 0x0000000108d07547 */ /* 0x000fea000b800000 */
[----:B------:R-:W-:Y:S01]  /*08f0*/  ELECT P0, URZ, PT ;  /* 0x0000000000ff782f */ /* 0x000fe20003800000 */
[----:B------:R-:W-:-:S12]  /*0900*/  BSSY B0, `(.L_x_276) ;  /* 0x0000032000007945 */ /* 0x000fd80003800000 */
[----:B------:R-:W-:Y:S05]  /*0910*/  @!P0 BRA `(.L_x_277) ;  /* 0x0000000000c08947 */ /* 0x000fea0003800000 */
[----:B------:R-:W-:Y:S01]  /*0920*/  UMOV UR4, 0x10 ;  /* 0x0000001000047882 */ /* 0x000fe20000000000 */
[----:B------:R-:W1:Y:S04]  /*0930*/  S2R R5, SR_CgaCtaId ;  /* 0x0000000000057919 */ /* 0x000e680000008800 */
[----:B------:R-:W-:Y:S04]  /*0940*/  DEPBAR.LE SB2, 0x36 ;  /* 0x0000ad800000791a */ /* 0x000fe80000000000 */
[----:B------:R-:W2:Y:S02]  /*0950*/  UTCATOMSWS.2CTA.FIND_AND_SET.ALIGN UP1, UR4, UR4 ;  /* 0x00000004000475e3 */ /* 0x000ea40008220800 */
[----:B--2---:R-:W-:Y:S01]  /*0960*/  PLOP3.LUT P0, PT, PT, PT, UP1, 0x80, 0x8 ;  /* 0x000000000008781c */ /* 0x004fe20003f0f018 */
[----:B------:R-:W-:-:S03]  /*0970*/  IMAD.U32 R10, RZ, RZ, UR4 ;  /* 0x00000004ff0a7e24 */ /* 0x000fc6000f8e00ff */
[----:B------:R-:W-:-:S04]  /*0980*/  SEL R0, RZ, 0xffffffff, !P0 ;  /* 0xffffffffff007807 */ /* 0x000fc80004000000 */
[----:B------:R-:W-:-:S13]  /*0990*/  ISETP.NE.AND P0, PT, R0, RZ, PT ;  /* 0x000000ff0000720c */ /* 0x000fda0003f05270 */
[----:B------:R-:W-:Y:S05]  /*09a0*/  @P0 BRA `(.L_x_278) ;  /* 0x0000000000240947 */ /* 0x000fea0003800000 */
.L_x_279:
[----:B------:R-:W-:Y:S05]  /*09b0*/  NANOSLEEP 0x64 ;  /* 0x000000640000795d */ /* 0x000fea0003800000 */
[----:B------:R-:W-:-:S05]  /*09c0*/  UMOV UR4, 0x10 ;  /* 0x0000001000047882 */ /* 0x000fca0000000000 */
[----:B------:R-:W-:Y:S04]  /*09d0*/  DEPBAR.LE SB2, 0x36 ;  /* 0x0000ad800000791a */ /* 0x000fe80000000000 */
[----:B------:R-:W2:Y:S02]  /*09e0*/  UTCATOMSWS.2CTA.FIND_AND_SET.ALIGN UP1, UR4, UR4 ;  /* 0x00000004000475e3 */ /* 0x000ea40008220800 */
[----:B--2---:R-:W-:Y:S01]  /*09f0*/  PLOP3.LUT P0, PT, PT, PT, UP1, 0x80, 0x8 ;  /* 0x000000000008781c */ /* 0x004fe20003f0f018 */
[----:B------:R-:W-:-:S03]  /*0a00*/  IMAD.U32 R10, RZ, RZ, UR4 ;  /* 0x00000004ff0a7e24 */ /* 0x000fc6000f8e00ff */
[----:B------:R-:W-:-:S04]  /*0a10*/  SEL R0, RZ, 0xffffffff, !P0 ;  /* 0xffffffffff007807 */ /* 0x000fc80004000000 */
[----:B------:R-:W-:-:S13]  /*0a20*/  ISETP.NE.AND P0, PT, R0, RZ, PT ;  /* 0x000000ff0000720c */ /* 0x000fda0003f05270 */
[----:B------:R-:W-:Y:S05]  /*0a30*/  @!P0 BRA `(.L_x_279) ;  /* 0xfffffffc00dc8947 */ /* 0x000fea000383ffff */
.L_x_278:
[----:B------:R-:W-:Y:S01]  /*0a40*/  MOV R0, 0x60 ;  /* 0x0000006000007802 */ /* 0x000fe20000000f00 */
[----:B------:R-:W-:Y:S02]  /*0a50*/  IMAD.U32 R3, RZ, RZ, UR5 ;  /* 0x00000005ff037e24 */ /* 0x000fe4000f8e00ff */
[----:B------:R-:W-:Y:S01]  /*0a60*/  IMAD.U32 R4, RZ, RZ, UR6 ;  /* 0x00000006ff047e24 */ /* 0x000fe2000f8e00ff */
[----:B-1----:R-:W-:Y:S02]  /*0a70*/  LEA R9, R5, R0, 0x18 ;  /* 0x0000000005097211 */ /* 0x002fe400078ec0ff */
        /* <DEDUP_REMOVED lines=8> */
.L_x_280:
[----:B------:R-:W-:Y:S01]  /*0b00*/  VIADD R3, R3, 0xb8 ;  /* 0x000000b803037836 */ /* 0x000fe20000000000 */
[----:B-1----:R-:W-:Y:S01]  /*0b10*/  PRMT R5, R4, 0x654, R5 ;  /* 0x0000065404057816 */ /* 0x002fe20000000005 */
[----:B------:R-:W-:Y:S01]  /*0b20*/  IMAD.MOV.U32 R0, RZ, RZ, 0x4 ;  /* 0x00000004ff007424 */ /* 0x000fe200078e00ff */
[C---:B------:R-:W-:Y:S01]  /*0b30*/  IADD3 R7, PT, PT, R10.reuse, 0x10, RZ ;  /* 0x000000100a077810 */ /* 0x040fe20007ffe0ff */
[----:B------:R-:W-:Y:S01]  /*0b40*/  IMAD.SHL.U32 R11, R10, 0x20, RZ ;  /* 0x000000200a0b7824 */ /* 0x000fe200078e00ff */
[----:B------:R-:W-:Y:S01]  /*0b50*/  PRMT R4, R4, 0x654, R3 ;  /* 0x0000065404047816 */ /* 0x000fe20000000003 */
[----:B------:R1:W-:Y:S01]  /*0b60*/  SYNCS.ARRIVE.TRANS64.RED RZ, [R5+URZ], R0 ;  /* 0x0000000005ff79a7 */ /* 0x0003e200080004ff */
[----:B------:R-:W-:Y:S02]  /*0b70*/  MOV R3, 0xffff ;  /* 0x0000ffff00037802 */ /* 0x000fe40000000f00 */
[----:B------:R2:W-:Y:S02]  /*0b80*/  STS [UR5+0xb8], R11 ;  /* 0x0000b80bff007988 */ /* 0x0005e40008000805 */
[----:B------:R-:W-:-:S02]  /*0b90*/  SHF.L.U32 R3, R3, R10, RZ ;  /* 0x0000000a03037219 */ /* 0x000fc400000006ff */
[----:B------:R2:W-:Y:S01]  /*0ba0*/  STAS [R4.64], R10 ;  /* 0x0000000a04007dbd */ /* 0x0005e2000c0008ff */
[----:B------:R-:W-:Y:S02]  /*0bb0*/  UMOV UR4, 0x50 ;  /* 0x0000005000047882 */ /* 0x000fe40000000000 */
[----:B------:R-:W-:Y:S01]  /*0bc0*/  ULEA UR4, UR22, UR4, 0x18 ;  /* 0x0000000416047291 */ /* 0x000fe2000f8ec0ff */
[----:B-1----:R-:W-:-:S05]  /*0bd0*/  IMAD.MOV.U32 R0, RZ, RZ, 0x1 ;  /* 0x00000001ff007424 */ /* 0x002fca00078e00ff */
[----:B------:R-:W-:-:S04]  /*0be0*/  SHF.L.U32 R12, R0, R7, RZ ;  /* 0x00000007000c7219 */ /* 0x000fc800000006ff */
[----:B------:R-:W-:-:S05]  /*0bf0*/  LOP3.LUT R3, R12, R3, RZ, 0xfc, !PT ;  /* 0x000000030c037212 */ /* 0x000fca00078efcff */
[----:B------:R2:W-:Y:S04]  /*0c00*/  ATOMS.OR RZ, [UR4], R3 ;  /* 0x00000003ffff798c */ /* 0x0005e8000b000004 */
[----:B------:R2:W-:Y:S02]  /*0c10*/  ATOMS.XOR RZ, [R9], R0 ;  /* 0x0000000009ff738c */ /* 0x0005e40003800000 */
.L_x_277:
[----:B0-----:R-:W-:Y:S05]  /*0c20*/  BSYNC B0 ;  /* 0x0000000000007941 */ /* 0x001fea0003800000 */
.L_x_276:
[----:B------:R-:W-:Y:S05]  /*0c30*/  BRA.U UP0, `(.L_x_282) ;  /* 0x0000000100907547 */ /* 0x000fea000b800000 */
[----:B------:R-:W-:Y:S05]  /*0c40*/  WARPSYNC.ALL ;  /* 0x0000000000007948 */ /* 0x000fea0003800000 */
[----:B------:R-:W-:Y:S01]  /*0c50*/  NOP ;  /* 0x0000000000007918 */ /* 0x000fe20000000000 */
[----:B------:R-:W-:-:S13]  /*0c60*/  ELECT P0, URZ, PT ;  /* 0x0000000000ff782f */ /* 0x000fda0003800000 */
[----:B------:R-:W-:Y:S05]  /*0c70*/  @!P0 BRA `(.L_x_282) ;  /* 0x0000000000808947 */ /* 0x000fea0003800000 */
[----:B--2---:R-:W1:Y:S01]  /*0c80*/  S2R R4, SR_CgaCtaId ;  /* 0x0000000000047919 */ /* 0x004e620000008800 */
[----:B------:R-:W-:Y:S02]  /*0c90*/  MOV R5, 0x60 ;  /* 0x0000006000057802 */ /* 0x000fe40000000f00 */
[----:B------:R-:W-:Y:S02]  /*0ca0*/  MOV R3, 0x58 ;  /* 0x0000005800037802 */ /* 0x000fe40000000f00 */
[C---:B-1----:R-:W-:Y:S02]  /*0cb0*/  LEA R5, R4.reuse, R5, 0x18 ;  /* 0x0000000504057211 */ /* 0x042fe400078ec0ff */
[----:B------:R-:W-:-:S03]  /*0cc0*/  LEA R4, R4, R3, 0x18 ;  /* 0x0000000304047211 */ /* 0x000fc600078ec0ff */
[----:B------:R-:W1:Y:S02]  /*0cd0*/  LDS R0, [R5] ;  /* 0x0000000005007984 */ /* 0x000e640000000800 */
[----:B-1----:R-:W-:-:S04]  /*0ce0*/  IMAD.U32 R10, R0, -0x80000000, RZ ;  /* 0x80000000000a7824 */ /* 0x002fc800078e00ff */
[----:B------:R-:W1:Y:S02]  /*0cf0*/  SYNCS.PHASECHK.TRANS64.TRYWAIT P0, [R4+URZ], R10 ;  /* 0x0000000a040075a7 */ /* 0x000e6400080011ff */
[----:B-1----:R-:W-:Y:S05]  /*0d00*/  @P0 BRA `(.L_x_283) ;  /* 0x0000000000080947 */ /* 0x002fea0003800000 */
[----:B------:R-:W1:Y:S02]  /*0d10*/  SYNCS.PHASECHK.TRANS64.TRYWAIT P0, [R4+URZ], R10 ;  /* 0x0000000a040075a7 */ /* 0x000e6400080011ff */
[----:B-1----:R-:W-:Y:S05]  /*0d20*/  @!P0 BRA `(.L_x_284) ;  /* 0x0000005800148947 */ /* 0x002fea0003800000 */
.L_x_283:
[----:B------:R-:W2:Y:S01]  /*0d30*/  LDS R10, [UR5+0xb8] ;  /* 0x0000b805ff0a7984 */ /* 0x000ea20008000800 */
[----:B------:R-:W-:Y:S02]  /*0d40*/  HFMA2 R0, -RZ, RZ, 0, 5.9604644775390625e-08 ;  /* 0x00000001ff007431 */ /* 0x000fe400000001ff */
[----:B------:R-:W-:Y:S02]  /*0d50*/  IMAD.MOV.U32 R3, RZ, RZ, 0xffff ;  /* 0x0000ffffff037424 */ /* 0x000fe400078e00ff */
[----:B--2---:R-:W-:-:S03]  /*0d60*/  IMAD.SHL.U32 R9, R10, 0x20, RZ ;  /* 0x000000200a097824 */ /* 0x004fc600078e00ff */
[----:B------:R-:W-:Y:S01]  /*0d70*/  SHF.L.U32 R3, R3, R10, RZ ;  /* 0x0000000a03037219 */ /* 0x000fe200000006ff */
[----:B------:R-:W-:Y:S01]  /*0d80*/  VIADD R7, R10, 0x10 ;  /* 0x000000100a077836 */ /* 0x000fe20000000000 */
[----:B------:R3:W-:Y:S01]  /*0d90*/  STS [UR5+0xb8], R9 ;  /* 0x0000b809ff007988 */ /* 0x0007e20008000805 */
[----:B------:R-:W-:-:S03]  /*0da0*/  UMOV UR4, 0x50 ;  /* 0x0000005000047882 */ /* 0x000fc60000000000 */
[----:B------:R-:W-:Y:S01]  /*0db0*/  SHF.L.U32 R10, R0, R7, RZ ;  /* 0x00000007000a7219 */ /* 0x000fe200000006ff */
[----:B------:R-:W-:Y:S01]  /*0dc0*/  ULEA UR4, UR22, UR4, 0x18 ;  /* 0x0000000416047291 */ /* 0x000fe2000f8ec0ff */
[----:B------:R-:W-:Y:S02]  /*0dd0*/  MOV R7, UR6 ;  /* 0x0000000600077c02 */ /* 0x000fe40008000f00 */
[----:B------:R-:W-:Y:S02]  /*0de0*/  LOP3.LUT R3, R10, R3, RZ, 0xfc, !PT ;  /* 0x000000030a037212 */ /* 0x000fe400078efcff */
[----:B------:R-:W-:-:S04]  /*0df0*/  PRMT R7, R7, 0x654, R4 ;  /* 0x0000065407077816 */ /* 0x000fc80000000004 */
[----:B------:R3:W-:Y:S01]  /*0e00*/  ATOMS.OR RZ, [UR4], R3 ;  /* 0x00000003ffff798c */ /* 0x0007e2000b000004 */
[----:B------:R3:W-:Y:S03]  /*0e10*/  SYNCS.ARRIVE.TRANS64.RED.A1T0 RZ, [R7+URZ], RZ ;  /* 0x000000ff07ff79a7 */ /* 0x0007e600081004ff */
[----:B------:R3:W-:Y:S01]  /*0e20*/  ATOMS.XOR RZ, [R5], R0 ;  /* 0x0000000005ff738c */ /* 0x0007e20003800000 */
[----:B------:R-:W-:Y:S05]  /*0e30*/  BRA `(.L_x_282) ;  /* 0x0000000000107947 */ /* 0x000fea0003800000 */
.L_x_275:
[----:B------:R-:W-:Y:S02]  /*0e40*/  MOV R0, 0xffffffff ;  /* 0xffffffff00007802 */ /* 0x000fe40000000f00 */
[----:B------:R-:W-:-:S03]  /*0e50*/  MOV R4, 0xe80 ;  /* 0x00000e8000047802 */ /* 0x000fc60000000f00 */
[----:B------:R1:W-:Y:S04]  /*0e60*/  STS [UR5+0xb8], R0 ;  /* 0x0000b800ff007988 */ /* 0x0003e80008000805 */
[----:B01----:R-:W-:Y:S05]  /*0e70*/  CALL.REL.NOINC `($__internal_5_$__cuda_sm10x_tcgen05_guardrail_trap_phase_invalid_during_alloc) ;  /* 0x0000006400547944 */ /* 0x003fea0003c00000 */
.L_x_282:
[----:B------:R-:W-:Y:S05]  /*0e80*/  WARPSYNC.ALL ;  /* 0x0000000000007948 */ /* 0x000fea0003800000 */
[----:B------:R-:W-:Y:S01]  /*0e90*/  NOP ;  /* 0x0000000000007918 */ /* 0x000fe20000000000 */
.L_x_274:
[----:B------:R-:W4:Y:S01]  /*0ea0*/  S2UR UR72, SR_CgaCtaId ;  /* 0x00000000004879c3 */ /* 0x000f220000008800 */
[----:B-1-3--:R-:W-:-:S07]  /*0eb0*/  UMOV UR4, 0x400 ;  /* 0x0000040000047882 */ /* 0x00afce0000000000 */
[----:B--2---:R-:W-:Y:S01]  /*0ec0*/  BAR.SYNC.DEFER_BLOCKING 0x1, 0x180 ;  /* 0x0046000000007b1d */ /* 0x004fe20000010000 */
[----:B------:R-:W-:Y:S01]  /*0ed0*/  ISETP.NE.AND P0, PT, R2, 0x9, PT ;  /* 0x000000090200780c */ /* 0x000fe20003f05270 */
[----:B----4-:R-:W-:-:S04]  /*0ee0*/  ULEA UR15, UR72, UR4, 0x18 ;  /* 0x00000004480f7291 */ /* 0x010fc8000f8ec0ff */
[----:B------:R-:W1:Y:S05]  /*0ef0*/  LDCU UR4, c[0x0][0x36c] ;  /* 0x00006d80ff0477ac */ /* 0x000e6a0008000800 */
[----:B------:R-:W2:Y:S01]  /*0f00*/  LDS R0, [UR15+0xb8] ;  /* 0x0000b80fff007984 */ /* 0x000ea20008000800 */
[----:B------:R-:W-:Y:S01]  /*0f10*/  NOP ;  /* 0x0000000000007918 */ /* 0x000fe20000000000 */
[----:B-1----:R-:W-:-:S09]  /*0f20*/  UISETP.EQ.U32.AND UP0, UPT, UR4, 0x1, UPT ;  /* 0x000000010400788c */ /* 0x002fd2000bf02070 */
[----:B------:R-:W-:Y:S05]  /*0f30*/  BRA.U !UP0, `(.L_x_285) ;  /* 0x0000000108087547 */ /* 0x000fea000b800000 */
[----:B------:R-:W-:Y:S01]  /*0f40*/  UCGABAR_ARV ;  /* 0x00000000000079c7 */ /* 0x000fe20008000000 */
[----:B------:R-:W-:Y:S05]  /*0f50*/  BRA `(.L_x_286) ;  /* 0x0000000000047947 */ /* 0x000fea0003800000 */
.L_x_285:
[----:B------:R-:W-:Y:S01]  /*0f60*/  NOP ;  /* 0x0000000000007918 */ /* 0x000fe20000000000 */
.L_x_286:
[----:B------:R-:W1:Y:S01]  /*0f70*/  S2UR UR76, SR_CTAID.Y ;  /* 0x00000000004c79c3 */ /* 0x000e620000002600 */
[----:B------:R-:W-:-:S04]  /*0f80*/  UIADD3 UR52, UPT, UPT, UR15, 0x15f, URZ ;  /* 0x0000015f0f347890 */ /* 0x000fc8000fffe0ff */
[----:B------:R-:W-:-:S03]  /*0f90*/  ULOP3.LUT UR40, UR52, 0xfffffd00, URZ, 0xc0, !UPT ;  /* 0xfffffd0034287892 */ /* 0x000fc6000f8ec0ff */
[----:B------:R-:W3:Y:S01]  /*0fa0*/  S2UR UR46, SR_CTAID.Z ;  /* 0x00000000002e79c3 */ /* 0x000ee20000002700 */
[----:B------:R-:W-:Y:S02]  /*0fb0*/  UIADD3 UR4, UPT, UPT, UR40, 0x30000, URZ ;  /* 0x0003000028047890 */ /* 0x000fe4000fffe0ff */
[----:B------:R-:W-:Y:S02]  /*0fc0*/  UIADD3 UR55, UPT, UPT, UR40, 0x10000, URZ ;  /* 0x0001000028377890 */ /* 0x000fe4000fffe0ff */
[----:B------:R-:W-:Y:S02]  /*0fd0*/  USHF.R.U32.HI UR4, URZ, 0x4, UR4 ;  /* 0x00000004ff047899 */ /* 0x000fe40008011604 */
[----:B------:R-:W-:Y:S02]  /*0fe0*/  UIADD3 UR77, UPT, UPT, UR40, 0x18000, URZ ;  /* 0x00018000284d7890 */ /* 0x000fe4000fffe0ff */
[----:B------:R-:W-:Y:S02]  /*0ff0*/  ULOP3.LUT UR4, UR4, 0x3fd0, URZ, 0xc0, !UPT ;  /* 0x00003fd004047892 */ /* 0x000fe4000f8ec0ff */
[----:B------:R-:W-:-:S02]  /*1000*/  UIADD3 UR32, UPT, UPT, UR40, 0x20000, URZ ;  /* 0x0002000028207890 */ /* 0x000fc4000fffe0ff */
[----:B------:R-:W-:Y:S01]  /*1010*/  ULOP3.LUT UR73, UR4, 0x4000000, URZ, 0xfc, !UPT ;  /* 0x0400000004497892 */ /* 0x000fe2000f8efcff */
[----:B------:R-:W-:Y:S05]  /*1020*/  BRA.U !UP0, `(.L_x_287) ;  /* 0x00000001080c7547 */ /* 0x000fea000b800000 */
[----:B------:R-:W-:Y:S01]  /*1030*/  UCGABAR_WAIT ;  /* 0x0000000000007dc7 */ /* 0x000fe20008000000 */
[----:B------:R-:W-:Y:S01]  /*1040*/  CCTL.IVALL ;  /* 0x00000000ff00798f */ /* 0x000fe20002000000 */
[----:B------:R-:W-:Y:S05]  /*1050*/  BRA `(.L_x_288) ;  /* 0x0000000000047947 */ /* 0x000fea0003800000 */
.L_x_287:
[----:B------:R-:W-:Y:S06]  /*1060*/  BAR.SYNC.DEFER_BLOCKING 0x0 ;  /* 0x0000000000007b1d */ /* 0x000fec0000010000 */
.L_x_288:
[----:B------:R-:W4:Y:S01]  /*1070*/  LDCU.64 UR74, c[0x0][0x358] ;  /* 0x00006b00ff4a77ac */ /* 0x000f220008000a00 */
[----:B------:R-:W-:Y:S05]  /*1080*/  @P0 BRA `(.L_x_289) ;  /* 0x00000024006c0947 */ /* 0x000fea0003800000 */
[----:B------:R-:W-:-:S08]  /*1090*/  NOP ;  /* 0x0000000000007918 */ /* 0x000fd00000000000 */
[----:B------:R-:W5:-:S00]  /*10a0*/  USETMAXREG.DEALLOC.CTAPOOL 0x20 ;  /* 0x00000020000079c8 */ /* 0x000f4000080e0500 */
[----:B------:R-:W0:Y:S01]  /*10b0*/  LDCU UR5, c[0x0][0x44c] ;  /* 0x00008980ff0577ac */ /* 0x000e220008000800 */
[----:B-----5:R-:W5:Y:S01]  /*10c0*/  S2R R9, SR_CTAID.Y ;  /* 0x0000000000097919 */ /* 0x020f620000002600 */
[----:B------:R-:W-:-:S05]  /*10d0*/  HFMA2 R14, -RZ, RZ, 0, 0 ;  /* 0x00000000ff0e7431 */ /* 0x000fca00000001ff */
[----:B------:R-:W4:Y:S01]  /*10e0*/  S2UR UR8, SR_CTAID.X ;  /* 0x00000000000879c3 */ /* 0x000f220000002500 */
[----:B------:R-:W3:Y:S01]  /*10f0*/  LDCU UR6, c[0x0][0x68c] ;  /* 0x0000d180ff0677ac */ /* 0x000ee20008000800 */
[----:B------:R-:W2:Y:S01]  /*1100*/  LDCU UR7, c[0x0][0x380] ;  /* 0x00007000ff0777ac */ /* 0x000ea20008000800 */
[----:B0-----:R-:W-:Y:S01]  /*1110*/  IMAD.U32 R10, RZ, RZ, UR5 ;  /* 0x00000005ff0a7e24 */ /* 0x001fe2000f8e00ff */
[----:B-1----:R-:W-:Y:S01]  /*1120*/  ULOP3.LUT UR4, UR76, UR5, URZ, 0x3c, !UPT ;  /* 0x000000054c047292 */ /* 0x002fe2000f8e3cff */
[----:B---3--:R-:W-:-:S03]  /*1130*/  IMAD.U32 R4, RZ, RZ, UR6 ;  /* 0x00000006ff047e24 */ /* 0x008fc6000f8e00ff */
[----:B------:R-:W-:Y:S01]  /*1140*/  IABS R10, R10 ;  /* 0x0000000a000a7213 */ /* 0x000fe20000000000 */
[----:B------:R-:W-:Y:S02]  /*1150*/  UISETP.GE.AND UP0, UPT, UR4, URZ, UPT ;  /* 0x000000ff0400728c */ /* 0x000fe4000bf06270 */
[----:B------:R-:W-:Y:S01]  /*1160*/  ULOP3.LUT UR4, UR76, UR6, URZ, 0x3c, !UPT ;  /* 0x000000064c047292 */ /* 0x000fe2000f8e3cff */
[----:B------:R-:W0:Y:S01]  /*1170*/  I2F.RP R7, R10 ;  /* 0x0000000a00077306 */ /* 0x000e220000209400 */
[----:B------:R-:W-:Y:S02]  /*1180*/  IABS R4, R4 ;  /* 0x0000000400047213 */ /* 0x000fe40000000000 */
[----:B-----5:R-:W-:-:S05]  /*1190*/  IABS R9, R9 ;  /* 0x0000000900097213 */ /* 0x020fca0000000000 */
[----:B------:R-:W1:Y:S08]  /*11a0*/  I2F.RP R5, R4 ;  /* 0x0000000400057306 */ /* 0x000e700000209400 */
[----:B0-----:R-:W0:Y:S08]  /*11b0*/  MUFU.RCP R15, R7 ;  /* 0x00000007000f7308 */ /* 0x001e300000001000 */
[----:B-1----:R-:W1:Y:S01]  /*11c0*/  MUFU.RCP R12, R5 ;  /* 0x00000005000c7308 */ /* 0x002e620000001000 */
[----:B0-----:R-:W-:-:S07]  /*11d0*/  IADD3 R15, PT, PT, R15, 0xffffffe, RZ ;  /* 0x0ffffffe0f0f7810 */ /* 0x001fce0007ffe0ff */
[----:B------:R-:W0:Y:S01]  /*11e0*/  F2I.FTZ.U32.TRUNC.NTZ R15, R15 ;  /* 0x0000000f000f7305 */ /* 0x000e22000021f000 */
[----:B-1----:R-:W-:-:S07]  /*11f0*/  VIADD R12, R12, 0xffffffe ;  /* 0x0ffffffe0c0c7836 */ /* 0x002fce0000000000 */
[----:B------:R1:W3:Y:S01]  /*1200*/  F2I.FTZ.U32.TRUNC.NTZ R13, R12 ;  /* 0x0000000c000d7305 */ /* 0x0002e2000021f000 */
[----:B0-----:R-:W-:-:S04]  /*1210*/  IMAD.MOV R3, RZ, RZ, -R15 ;  /* 0x000000ffff037224 */ /* 0x001fc800078e0a0f */
[----:B------:R-:W-:-:S04]  /*1220*/  IMAD R3, R3, R10, RZ ;  /* 0x0000000a03037224 */ /* 0x000fc800078e02ff */
[----:B------:R-:W-:Y:S01]  /*1230*/  IMAD.HI.U32 R14, R15, R3, R14 ;  /* 0x000000030f0e7227 */ /* 0x000fe200078e000e */
[----:B-1----:R-:W-:-:S03]  /*1240*/  MOV R12, RZ ;  /* 0x000000ff000c7202 */ /* 0x002fc60000000f00 */
[----:B---3--:R-:W-:Y:S02]  /*1250*/  IMAD.MOV R3, RZ, RZ, -R13 ;  /* 0x000000ffff037224 */ /* 0x008fe400078e0a0d */
[----:B------:R-:W-:-:S04]  /*1260*/  IMAD.HI.U32 R7, R14, R9, RZ ;  /* 0x000000090e077227 */ /* 0x000fc800078e00ff */
[----:B------:R-:W-:Y:S02]  /*1270*/  IMAD.MOV R5, RZ, RZ, -R7 ;  /* 0x000000ffff057224 */ /* 0x000fe400078e0a07 */
[----:B------:R-:W-:Y:S02]  /*1280*/  IMAD R3, R3, R4, RZ ;  /* 0x0000000403037224 */ /* 0x000fe400078e02ff */
[----:B------:R-:W-:Y:S02]  /*1290*/  IMAD R5, R10, R5, R9 ;  /* 0x000000050a057224 */ /* 0x000fe400078e0209 */
[----:B------:R-:W-:-:S03]  /*12a0*/  IMAD.HI.U32 R12, R13, R3, R12 ;  /* 0x000000030d0c7227 */ /* 0x000fc600078e000c */
[----:B------:R-:W-:Y:S01]  /*12b0*/  ISETP.GT.U32.AND P2, PT, R10, R5, PT ;  /* 0x000000050a00720c */ /* 0x000fe20003f44070 */
[----:B------:R-:W-:Y:S02]  /*12c0*/  IMAD.MOV.U32 R3, RZ, RZ, -0x80000000 ;  /* 0x80000000ff037424 */ /* 0x000fe400078e00ff */
[----:B------:R-:W-:Y:S02]  /*12d0*/  IMAD.HI.U32 R12, R12, R9, RZ ;  /* 0x000000090c0c7227 */ /* 0x000fe400078e00ff */
[----:B------:R-:W0:Y:S02]  /*12e0*/  SYNCS.PHASECHK.TRANS64.TRYWAIT P0, [UR15+0x98], R3 ;  /* 0x00009803ff0075a7 */ /* 0x000e24000800110f */
[----:B------:R-:W-:-:S04]  /*12f0*/  IMAD.MOV R11, RZ, RZ, -R12 ;  /* 0x000000ffff0b7224 */ /* 0x000fc800078e0a0c */
[C---:B------:R-:W-:Y:S02]  /*1300*/  IMAD R11, R4.reuse, R11, R9 ;  /* 0x0000000b040b7224 */ /* 0x040fe400078e0209 */
[-C--:B------:R-:W-:Y:S02]  /*1310*/  @!P2 IADD3 R5, PT, PT, R5, -R10.reuse, RZ ;  /* 0x8000000a0505a210 */ /* 0x080fe40007ffe0ff */
[----:B------:R-:W-:Y:S02]  /*1320*/  @!P2 IADD3 R7, PT, PT, R7, 0x1, RZ ;  /* 0x000000010707a810 */ /* 0x000fe40007ffe0ff */
[----:B------:R-:W-:Y:S02]  /*1330*/  ISETP.GE.U32.AND P3, PT, R5, R10, PT ;  /* 0x0000000a0500720c */ /* 0x000fe40003f66070 */
[----:B------:R-:W-:-:S11]  /*1340*/  ISETP.GT.U32.AND P1, PT, R4, R11, PT ;  /* 0x0000000b0400720c */ /* 0x000fd60003f24070 */
[----:B------:R-:W-:Y:S02]  /*1350*/  @P3 VIADD R7, R7, 0x1 ;  /* 0x0000000107073836 */ /* 0x000fe40000000000 */
[-C--:B------:R-:W-:Y:S01]  /*1360*/  @!P1 IADD3 R11, PT, PT, R11, -R4.reuse, RZ ;  /* 0x800000040b0b9210 */ /* 0x080fe20007ffe0ff */
[----:B------:R-:W-:Y:S02]  /*1370*/  @!P1 VIADD R12, R12, 0x1 ;  /* 0x000000010c0c9836 */ /* 0x000fe40000000000 */
[----:B------:R-:W-:Y:S02]  /*1380*/  R2UR UR45, R7 ;  /* 0x00000000072d72ca */ /* 0x000fe400000e0000 */
[----:B------:R-:W-:Y:S01]  /*1390*/  ISETP.GE.U32.AND P2, PT, R11, R4, PT ;  /* 0x000000040b00720c */ /* 0x000fe20003f46070 */
[----:B------:R-:W-:-:S10]  /*13a0*/  IMAD.SHL.U32 R11, R6, 0x4, RZ ;  /* 0x00000004060b7824 */ /* 0x000fd400078e00ff */
[----:B------:R-:W-:Y:S02]  /*13b0*/  @!UP0 UIADD3 UR45, UPT, UPT, -UR45, URZ, URZ ;  /* 0x000000ff2d2d8290 */ /* 0x000fe4000fffe1ff */
[----:B------:R-:W-:Y:S01]  /*13c0*/  UISETP.NE.AND UP0, UPT, UR5, URZ, UPT ;  /* 0x000000ff0500728c */ /* 0x000fe2000bf05270 */
[----:B------:R-:W-:-:S04]  /*13d0*/  @P2 IADD3 R12, PT, PT, R12, 0x1, RZ ;  /* 0x000000010c0c2810 */ /* 0x000fc80007ffe0ff */
[----:B------:R-:W-:Y:S01]  /*13e0*/  R2UR UR37, R12 ;  /* 0x000000000c2572ca */ /* 0x000fe200000e0000 */
[----:B------:R-:W-:-:S05]  /*13f0*/  IMAD.SHL.U32 R12, R6, 0x10, RZ ;  /* 0x00000010060c7824 */ /* 0x000fca00078e00ff */
[----:B------:R-:W-:Y:S01]  /*1400*/  @!UP0 ULOP3.LUT UR45, URZ, UR5, URZ, 0x33, !UPT ;  /* 0x00000005ff2d8292 */ /* 0x000fe2000f8e33ff */
[----:B------:R-:W-:Y:S01]  /*1410*/  LOP3.LUT R12, R12, 0x1f0, RZ, 0xc0, !PT ;  /* 0x000001f00c0c7812 */ /* 0x000fe200078ec0ff */
[----:B------:R-:W-:Y:S02]  /*1420*/  UISETP.GE.AND UP0, UPT, UR4, URZ, UPT ;  /* 0x000000ff0400728c */ /* 0x000fe4000bf06270 */
[----:B----4-:R-:W-:Y:S01]  /*1430*/  USHF.L.U32 UR4, UR8, 0x7, URZ ;  /* 0x0000000708047899 */ /* 0x010fe200080006ff */
[----:B------:R-:W-:Y:S01]  /*1440*/  IADD3 R7, PT, PT, R12, UR40, RZ ;  /* 0x000000280c077c10 */ /* 0x000fe2000fffe0ff */
[----:B------:R-:W-:Y:S02]  /*1450*/  UIADD3 UR44, UPT, UPT, -UR45, URZ, URZ ;  /* 0x000000ff2d2c7290 */ /* 0x000fe4000fffe1ff */
[----:B------:R-:W-:Y:S02]  /*1460*/  ULOP3.LUT UR43, UR4, 0xffffff00, URZ, 0xc0, !UPT ;  /* 0xffffff00042b7892 */ /* 0x000fe4000f8ec0ff */
[----:B------:R-:W-:Y:S01]  /*1470*/  MOV R10, UR4 ;  /* 0x00000004000a7c02 */ /* 0x000fe20008000f00 */
[----:B------:R-:W-:-:S02]  /*1480*/  UIMAD UR44, UR5, UR44, UR76 ;  /* 0x0000002c052c72a4 */ /* 0x000fc4000f8e024c */
[----:B------:R-:W-:Y:S01]  /*1490*/  @!UP0 UIADD3 UR37, UPT, UPT, -UR37, URZ, URZ ;  /* 0x000000ff25258290 */ /* 0x000fe2000fffe1ff */
[----:B------:R-:W-:Y:S01]  /*14a0*/  LOP3.LUT R10, R10, 0x7c, R11, 0xf8, !PT ;  /* 0x0000007c0a0a7812 */ /* 0x000fe200078ef80b */
[----:B------:R-:W-:Y:S02]  /*14b0*/  UISETP.NE.AND UP0, UPT, UR6, URZ, UPT ;  /* 0x000000ff0600728c */ /* 0x000fe4000bf05270 */
[----:B------:R-:W-:Y:S01]  /*14c0*/  ULEA UR43, UR25, UR43, 0x7 ;  /* 0x0000002b192b7291 */ /* 0x000fe2000f8e38ff */
[C---:B--2---:R-:W-:Y:S02]  /*14d0*/  ISETP.GE.AND P5, PT, R10.reuse, UR7, PT ;  /* 0x000000070a007c0c */ /* 0x044fe4000bfa6270 */
[----:B------:R-:W-:-:S06]  /*14e0*/  LOP3.LUT R16, R10, 0x1, RZ, 0xfc, !PT ;  /* 0x000000010a107812 */ /* 0x000fcc00078efcff */
[----:B------:R-:W-:-:S04]  /*14f0*/  @!UP0 ULOP3.LUT UR37, URZ, UR6, URZ, 0x33, !UPT ;  /* 0x00000006ff258292 */ /* 0x000fc8000f8e33ff */
[----:B------:R-:W-:-:S04]  /*1500*/  UIADD3 UR36, UPT, UPT, -UR37, URZ, URZ ;  /* 0x000000ff25247290 */ /* 0x000fc8000fffe1ff */
[----:B------:R-:W-:Y:S01]  /*1510*/  UIMAD UR36, UR6, UR36, UR76 ;  /* 0x00000024062472a4 */ /* 0x000fe2000f8e024c */
[----:B0-----:R-:W-:Y:S11]  /*1520*/  @!P0 BRA `(.L_x_290) ;  /* 0x00000050002c8947 */ /* 0x001ff60003800000 */
.L_x_386:
[----:B------:R-:W-:Y:S01]  /*1530*/  BSSY.RECONVERGENT B0, `(.L_x_291) ;  /* 0x000002a000007945 */ /* 0x000fe20003800200 */
[C---:B0-----:R-:W-:Y:S02]  /*1540*/  LOP3.LUT R15, R10.reuse, 0x2, RZ, 0xfc, !PT ;  /* 0x000000020a0f7812 */ /* 0x041fe400078efcff */
[----:B------:R-:W-:Y:S01]  /*1550*/  LOP3.LUT R13, R10, 0x3, RZ, 0xfc, !PT ;  /* 0x000000030a0d7812 */ /* 0x000fe200078efcff */
[----:B------:R-:W-:Y:S05]  /*1560*/  @P5 BRA `(.L_x_292) ;  /* 0x0000000000945947 */ /* 0x000fea0003800000 */
[----:B------:R-:W0:Y:S01]  /*1570*/  LDC R5, c[0x0][0x768] ;  /* 0x0001da00ff057b82 */ /* 0x000e220000000800 */
[----:B------:R-:W-:Y:S01]  /*1580*/  HFMA2 R18, -RZ, RZ, 0, 0 ;  /* 0x00000000ff127431 */ /* 0x000fe200000001ff */
[----:B------:R-:W1:Y:S01]  /*1590*/  LDCU UR4, c[0x0][0x774] ;  /* 0x0000ee80ff0477ac */ /* 0x000e620008000800 */
[----:B0-----:R-:W-:-:S04]  /*15a0*/  IABS R14, R5 ;  /* 0x00000005000e7213 */ /* 0x001fc80000000000 */
[----:B------:R-:W0:Y:S08]  /*15b0*/  I2F.RP R21, R14 ;  /* 0x0000000e00157306 */ /* 0x000e300000209400 */
[----:B0-----:R-:W0:Y:S02]  /*15c0*/  MUFU.RCP R20, R21 ;  /* 0x0000001500147308 */ /* 0x001e240000001000 */
[----:B0-----:R-:W-:Y:S01]  /*15d0*/  IADD3 R20, PT, PT, R20, 0xffffffe, RZ ;  /* 0x0ffffffe14147810 */ /* 0x001fe20007ffe0ff */
[----:B------:R-:W0:Y:S05]  /*15e0*/  LDC R21, c[0x0][0x778] ;  /* 0x0001de00ff157b82 */ /* 0x000e2a0000000800 */
[----:B------:R-:W2:Y:S02]  /*15f0*/  F2I.FTZ.U32.TRUNC.NTZ R19, R20 ;  /* 0x0000001400137305 */ /* 0x000ea4000021f000 */
[----:B--2---:R-:W-:-:S04]  /*1600*/  IMAD.MOV R4, RZ, RZ, -R19 ;  /* 0x000000ffff047224 */ /* 0x004fc800078e0a13 */
[----:B------:R-:W-:-:S04]  /*1610*/  IMAD R17, R4, R14, RZ ;  /* 0x0000000e04117224 */ /* 0x000fc800078e02ff */
[----:B------:R-:W-:-:S06]  /*1620*/  IMAD.HI.U32 R18, R19, R17, R18 ;  /* 0x0000001113127227 */ /* 0x000fcc00078e0012 */
[----:B------:R-:W-:-:S04]  /*1630*/  IMAD.HI.U32 R17, R18, R9, RZ ;  /* 0x0000000912117227 */ /* 0x000fc800078e00ff */
[----:B------:R-:W-:-:S04]  /*1640*/  IMAD.MOV R4, RZ, RZ, -R17 ;  /* 0x000000ffff047224 */ /* 0x000fc800078e0a11 */
[----:B------:R-:W-:Y:S01]  /*1650*/  IMAD R19, R14, R4, R9 ;  /* 0x000000040e137224 */ /* 0x000fe200078e0209 */
[----:B------:R-:W-:-:S04]  /*1660*/  LOP3.LUT R4, R5, UR76, RZ, 0x3c, !PT ;  /* 0x0000004c05047c12 */ /* 0x000fc8000f8e3cff */
[----:B------:R-:W-:Y:S02]  /*1670*/  ISETP.GT.U32.AND P1, PT, R14, R19, PT ;  /* 0x000000130e00720c */ /* 0x000fe40003f24070 */
[----:B------:R-:W-:-:S11]  /*1680*/  ISETP.GE.AND P0, PT, R4, RZ, PT ;  /* 0x000000ff0400720c */ /* 0x000fd60003f06270 */
[-C--:B------:R-:W-:Y:S01]  /*1690*/  @!P1 IADD3 R19, PT, PT, R19, -R14.reuse, RZ ;  /* 0x8000000e13139210 */ /* 0x080fe20007ffe0ff */
[----:B------:R-:W-:Y:S01]  /*16a0*/  @!P1 VIADD R17, R17, 0x1 ;  /* 0x0000000111119836 */ /* 0x000fe20000000000 */
[----:B------:R-:W-:Y:S02]  /*16b0*/  ISETP.NE.AND P1, PT, R5, RZ, PT ;  /* 0x000000ff0500720c */ /* 0x000fe40003f25270 */
[----:B------:R-:W-:Y:S01]  /*16c0*/  ISETP.GE.U32.AND P2, PT, R19, R14, PT ;  /* 0x0000000e1300720c */ /* 0x000fe20003f46070 */
[----:B0-----:R-:W-:Y:S01]  /*16d0*/  IMAD R14, R21, UR46, R10 ;  /* 0x0000002e150e7c24 */ /* 0x001fe2000f8e020a */
[----:B------:R-:W0:Y:S11]  /*16e0*/  LDC.64 R18, c[0x0][0x760] ;  /* 0x0001d800ff127b82 */ /* 0x000e360000000a00 */
[----:B------:R-:W-:-:S05]  /*16f0*/  @P2 IADD3 R17, PT, PT, R17, 0x1, RZ ;  /* 0x0000000111112810 */ /* 0x000fca0007ffe0ff */
[----:B------:R-:W-:Y:S01]  /*1700*/  @!P0 IMAD.MOV R17, RZ, RZ, -R17 ;  /* 0x000000ffff118224 */ /* 0x000fe200078e0a11 */
[----:B------:R-:W-:-:S04]  /*1710*/  @!P1 LOP3.LUT R17, RZ, R5, RZ, 0x33, !PT ;  /* 0x00000005ff119212 */ /* 0x000fc800078e33ff */
[C---:B------:R-:W-:Y:S01]  /*1720*/  IADD3 R4, PT, PT, -R17.reuse, RZ, RZ ;  /* 0x000000ff11047210 */ /* 0x040fe20007ffe1ff */
[----:B-1----:R-:W-:-:S04]  /*1730*/  IMAD R14, R17, UR4, R14 ;  /* 0x00000004110e7c24 */ /* 0x002fc8000f8e020e */
[----:B------:R-:W-:-:S05]  /*1740*/  IMAD R5, R5, R4, UR76 ;  /* 0x0000004c05057e24 */ /* 0x000fca000f8e0204 */
[----:B------:R-:W-:-:S05]  /*1750*/  LEA R5, R5, R14, 0xc ;  /* 0x0000000e05057211 */ /* 0x000fca00078e60ff */
[----:B0-----:R-:W-:-:S05]  /*1760*/  IMAD.WIDE R18, R5, 0x4, R18 ;  /* 0x0000000405127825 */ /* 0x001fca00078e0212 */
[----:B------:R-:W-:Y:S01]  /*1770*/  @!PT LDS RZ, [RZ] ;  /* 0x00000000fffff984 */ /* 0x000fe20000000800 */
[----:B------:R-:W-:Y:S01]  /*1780*/  @!PT LDS RZ, [RZ] ;  /* 0x00000000fffff984 */ /* 0x000fe20000000800 */
[----:B------:R-:W-:Y:S01]  /*1790*/  @!PT LDS RZ, [RZ] ;  /* 0x00000000fffff984 */ /* 0x000fe20000000800 */
[----:B------:R1:W-:Y:S01]  /*17a0*/  LDGSTS.E.LTC128B [R7+0x38000], desc[UR74][R18.64] ;  /* 0x3800000012077fae */ /* 0x0003e2000b9a124a */
[----:B------:R-:W-:Y:S05]  /*17b0*/  BRA `(.L_x_293) ;  /* 0x0000000000047947 */ /* 0x000fea0003800000 */
.L_x_292:
[----:B------:R0:W-:Y:S02]  /*17c0*/  STS [R12+UR40+0x38000], RZ ;  /* 0x038000ff0c007988 */ /* 0x0001e40008000828 */
.L_x_293:
[----:B------:R-:W-:Y:S05]  /*17d0*/  BSYNC.RECONVERGENT B0 ;  /* 0x0000000000007941 */ /* 0x000fea0003800200 */
.L_x_291:
[----:B------:R-:W-:Y:S01]  /*17e0*/  ISETP.GE.AND P4, PT, R16, UR7, PT ;  /* 0x0000000710007c0c */ /* 0x000fe2000bf86270 */
[----:B------:R-:W-:-:S12]  /*17f0*/  BSSY.RECONVERGENT B0, `(.L_x_294) ;  /* 0x0000028000007945 */ /* 0x000fd80003800200 */
[----:B------:R-:W-:Y:S05]  /*1800*/  @P4 BRA `(.L_x_295) ;  /* 0x0000000000944947 */ /* 0x000fea0003800000 */
[----:B------:R-:W2:Y:S01]  /*1810*/  LDC R5, c[0x0][0x768] ;  /* 0x0001da00ff057b82 */ /* 0x000ea20000000800 */
[----:B------:R-:W3:Y:S01]  /*1820*/  LDCU UR4, c[0x0][0x774] ;  /* 0x0000ee80ff0477ac */ /* 0x000ee20008000800 */
[----:B--2---:R-:W-:-:S04]  /*1830*/  IABS R14, R5 ;  /* 0x00000005000e7213 */ /* 0x004fc80000000000 */
[----:B------:R-:W2:Y:S08]  /*1840*/  I2F.RP R20, R14 ;  /* 0x0000000e00147306 */ /* 0x000eb00000209400 */
[----:B-12---:R-:W1:Y:S02]  /*1850*/  MUFU.RCP R18, R20 ;  /* 0x0000001400127308 */ /* 0x006e640000001000 */
[----:B-1----:R-:W-:-:S06]  /*1860*/  IADD3 R18, PT, PT, R18, 0xffffffe, RZ ;  /* 0x0ffffffe12127810 */ /* 0x002fcc0007ffe0ff */
[----:B------:R-:W1:Y:S02]  /*1870*/  F2I.FTZ.U32.TRUNC.NTZ R19, R18 ;  /* 0x0000001200137305 */ /* 0x000e64000021f000 */
[----:B-1----:R-:W-:Y:S01]  /*1880*/  IMAD.MOV R4, RZ, RZ, -R19 ;  /* 0x000000ffff047224 */ /* 0x002fe200078e0a13 */
[----:B------:R-:W-:-:S03]  /*1890*/  MOV R18, RZ ;  /* 0x000000ff00127202 */ /* 0x000fc60000000f00 */
[----:B------:R-:W-:-:S04]  /*18a0*/  IMAD R17, R4, R14, RZ ;  /* 0x0000000e04117224 */ /* 0x000fc800078e02ff */
[----:B------:R-:W-:Y:S02]  /*18b0*/  IMAD.HI.U32 R4, R19, R17, R18 ;  /* 0x0000001113047227 */ /* 0x000fe400078e0012 */
[----:B------:R-:W1:Y:S04]  /*18c0*/  LDC.64 R18, c[0x0][0x760] ;  /* 0x0001d800ff127b82 */ /* 0x000e680000000a00 */
[----:B------:R-:W-:-:S04]  /*18d0*/  IMAD.HI.U32 R4, R4, R9, RZ ;  /* 0x0000000904047227 */ /* 0x000fc800078e00ff */
[----:B------:R-:W-:-:S04]  /*18e0*/  IMAD.MOV R17, RZ, RZ, -R4 ;  /* 0x000000ffff117224 */ /* 0x000fc800078e0a04 */
[----:B------:R-:W-:-:S05]  /*18f0*/  IMAD R17, R14, R17, R9 ;  /* 0x000000110e117224 */ /* 0x000fca00078e0209 */
[----:B------:R-:W-:-:S13]  /*1900*/  ISETP.GT.U32.AND P2, PT, R14, R17, PT ;  /* 0x000000110e00720c */ /* 0x000fda0003f44070 */
[----:B------:R-:W-:Y:S01]  /*1910*/  @!P2 IADD3 R17, PT, PT, R17, -R14, RZ ;  /* 0x8000000e1111a210 */ /* 0x000fe20007ffe0ff */
[----:B------:R-:W-:-:S03]  /*1920*/  @!P2 VIADD R4, R4, 0x1 ;  /* 0x000000010404a836 */ /* 0x000fc60000000000 */
[----:B------:R-:W-:Y:S02]  /*1930*/  ISETP.GE.U32.AND P1, PT, R17, R14, PT ;  /* 0x0000000e1100720c */ /* 0x000fe40003f26070 */
[----:B------:R-:W2:Y:S01]  /*1940*/  LDC R17, c[0x0][0x778] ;  /* 0x0001de00ff117b82 */ /* 0x000ea20000000800 */
[----:B------:R-:W-:-:S04]  /*1950*/  LOP3.LUT R14, R5, UR76, RZ, 0x3c, !PT ;  /* 0x0000004c050e7c12 */ /* 0x000fc8000f8e3cff */
[----:B------:R-:W-:-:S06]  /*1960*/  ISETP.GE.AND P0, PT, R14, RZ, PT ;  /* 0x000000ff0e00720c */ /* 0x000fcc0003f06270 */
[----:B------:R-:W-:Y:S02]  /*1970*/  @P1 IADD3 R4, PT, PT, R4, 0x1, RZ ;  /* 0x0000000104041810 */ /* 0x000fe40007ffe0ff */
[----:B------:R-:W-:-:S05]  /*1980*/  ISETP.NE.AND P1, PT, R5, RZ, PT ;  /* 0x000000ff0500720c */ /* 0x000fca0003f25270 */
[----:B------:R-:W-:Y:S02]  /*1990*/  @!P0 IMAD.MOV R4, RZ, RZ, -R4 ;  /* 0x000000ffff048224 */ /* 0x000fe400078e0a04 */
[----:B--2---:R-:W-:-:S06]  /*19a0*/  IMAD R17, R17, UR46, R16 ;  /* 0x0000002e11117c24 */ /* 0x004fcc000f8e0210 */
[----:B------:R-:W-:-:S04]  /*19b0*/  @!P1 LOP3.LUT R4, RZ, R5, RZ, 0x33, !PT ;  /* 0x00000005ff049212 */ /* 0x000fc800078e33ff */
[C---:B------:R-:W-:Y:S01]  /*19c0*/  IADD3 R14, PT, PT, -R4.reuse, RZ, RZ ;  /* 0x000000ff040e7210 */ /* 0x040fe20007ffe1ff */
[----:B---3--:R-:W-:-:S04]  /*19d0*/  IMAD R17, R4, UR4, R17 ;  /* 0x0000000404117c24 */ /* 0x008fc8000f8e0211 */
[----:B------:R-:W-:-:S05]  /*19e0*/  IMAD R14, R5, R14, UR76 ;  /* 0x0000004c050e7e24 */ /* 0x000fca000f8e020e */
[----:B------:R-:W-:-:S05]  /*19f0*/  LEA R17, R14, R17, 0xc ;  /* 0x000000110e117211 */ /* 0x000fca00078e60ff */
[----:B-1----:R-:W-:-:S05]  /*1a00*/  IMAD.WIDE R18, R17, 0x4, R18 ;  /* 0x0000000411127825 */ /* 0x002fca00078e0212 */
[----:B------:R-:W-:Y:S01]  /*1a10*/  @!PT LDS RZ, [RZ] ;  /* 0x00000000fffff984 */ /* 0x000fe20000000800 */
[----:B------:R-:W-:Y:S01]  /*1a20*/  @!PT LDS RZ, [RZ] ;  /* 0x00000000fffff984 */ /* 0x000fe20000000800 */
[----:B------:R-:W-:Y:S01]  /*1a30*/  @!PT LDS RZ, [RZ] ;  /* 0x00000000fffff984 */ /* 0x000fe20000000800 */
[----:B------:R3:W-:Y:S01]  /*1a40*/  LDGSTS.E.LTC128B [R7+0x38004], desc[UR74][R18.64] ;  /* 0x3800400012077fae */ /* 0x0007e2000b9a124a */
[----:B------:R-:W-:Y:S05]  /*1a50*/  BRA `(.L_x_296) ;  /* 0x0000000000047947 */ /* 0x000fea0003800000 */
.L_x_295:
[----:B------:R2:W-:Y:S02]  /*1a60*/  STS [R12+UR40+0x38004], RZ ;  /* 0x038004ff0c007988 */ /* 0x0005e40008000828 */
.L_x_296:
[----:B------:R-:W-:Y:S05]  /*1a70*/  BSYNC.RECONVERGENT B0 ;  /* 0x0000000000007941 */ /* 0x000fea0003800200 */
.L_x_294:
[----:B------:R-:W-:Y:S01]  /*1a80*/  ISETP.GE.AND P3, PT, R15, UR7, PT ;  /* 0x000000070f007c0c */ /* 0x000fe2000bf66270 */
[----:B------:R-:W-:-:S12]  /*1a90*/  BSSY.RECONVERGENT B0, `(.L_x_297) ;  /* 0x0000029000007945 */ /* 0x000fd80003800200 */
[----:B------:R-:W-:Y:S05]  /*1aa0*/  @P3 BRA `(.L_x_298) ;  /* 0x0000000000983947 */ /* 0x000fea0003800000 */
[----:B------:R-:W4:Y:S01]  /*1ab0*/  LDC R5, c[0x0][0x768] ;  /* 0x0001da00ff057b82 */ /* 0x000f220000000800 */
[----:B------:R-:W-:Y:S01]  /*1ac0*/  IMAD.MOV.U32 R16, RZ, RZ, RZ ;  /* 0x000000ffff107224 */ /* 0x000fe200078e00ff */
[----:B------:R-:W5:Y:S01]  /*1ad0*/  LDCU UR4, c[0x0][0x774] ;  /* 0x0000ee80ff0477ac */ /* 0x000f620008000800 */
[----:B----4-:R-:W-:-:S04]  /*1ae0*/  IABS R14, R5 ;  /* 0x00000005000e7213 */ /* 0x010fc80000000000 */
[----:B------:R-:W4:Y:S08]  /*1af0*/  I2F.RP R20, R14 ;  /* 0x0000000e00147306 */ /* 0x000f300000209400 */
[----:B-1-34-:R-:W1:Y:S02]  /*1b00*/  MUFU.RCP R18, R20 ;  /* 0x0000001400127308 */ /* 0x01ae640000001000 */
[----:B-1----:R-:W-:-:S06]  /*1b10*/  IADD3 R18, PT, PT, R18, 0xffffffe, RZ ;  /* 0x0ffffffe12127810 */ /* 0x002fcc0007ffe0ff */
[----:B------:R-:W1:Y:S02]  /*1b20*/  F2I.FTZ.U32.TRUNC.NTZ R17, R18 ;  /* 0x0000001200117305 */ /* 0x000e64000021f000 */
[----:B-1----:R-:W-:-:S05]  /*1b30*/  IADD3 R4, PT, PT, RZ, -R17, RZ ;  /* 0x80000011ff047210 */ /* 0x002fca0007ffe0ff */
[----:B------:R-:W-:Y:S01]  /*1b40*/  IMAD R19, R4, R14, RZ ;  /* 0x0000000e04137224 */ /* 0x000fe200078e02ff */
[----:B------:R-:W-:-:S03]  /*1b50*/  LOP3.LUT R4, R5, UR76, RZ, 0x3c, !PT ;  /* 0x0000004c05047c12 */ /* 0x000fc6000f8e3cff */
[----:B------:R-:W-:Y:S01]  /*1b60*/  IMAD.HI.U32 R16, R17, R19, R16 ;  /* 0x0000001311107227 */ /* 0x000fe200078e0010 */
[----:B------:R-:W-:Y:S02]  /*1b70*/  ISETP.GE.AND P0, PT, R4, RZ, PT ;  /* 0x000000ff0400720c */ /* 0x000fe40003f06270 */
[----:B------:R-:W1:Y:S03]  /*1b80*/  LDC R4, c[0x0][0x778] ;  /* 0x0001de00ff047b82 */ /* 0x000e660000000800 */
[----:B------:R-:W-:-:S05]  /*1b90*/  IMAD.HI.U32 R16, R16, R9, RZ ;  /* 0x0000000910107227 */ /* 0x000fca00078e00ff */
[----:B------:R-:W-:-:S05]  /*1ba0*/  IADD3 R17, PT, PT, -R16, RZ, RZ ;  /* 0x000000ff10117210 */ /* 0x000fca0007ffe1ff */
[----:B------:R-:W-:-:S05]  /*1bb0*/  IMAD R17, R14, R17, R9 ;  /* 0x000000110e117224 */ /* 0x000fca00078e0209 */
[----:B------:R-:W-:Y:S01]  /*1bc0*/  ISETP.GT.U32.AND P2, PT, R14, R17, PT ;  /* 0x000000110e00720c */ /* 0x000fe20003f44070 */
[----:B-1----:R-:W-:-:S12]  /*1bd0*/  IMAD R15, R4, UR46, R15 ;  /* 0x0000002e040f7c24 */ /* 0x002fd8000f8e020f */
[----:B------:R-:W-:Y:S01]  /*1be0*/  @!P2 IMAD.IADD R17, R17, 0x1, -R14 ;  /* 0x000000011111a824 */ /* 0x000fe200078e0a0e */
[----:B------:R-:W-:-:S04]  /*1bf0*/  @!P2 IADD3 R16, PT, PT, R16, 0x1, RZ ;  /* 0x000000011010a810 */ /* 0x000fc80007ffe0ff */
[----:B------:R-:W-:-:S13]  /*1c00*/  ISETP.GE.U32.AND P1, PT, R17, R14, PT ;  /* 0x0000000e1100720c */ /* 0x000fda0003f26070 */
[----:B------:R-:W-:Y:S01]  /*1c10*/  @P1 VIADD R16, R16, 0x1 ;  /* 0x0000000110101836 */ /* 0x000fe20000000000 */
[----:B------:R-:W-:-:S04]  /*1c20*/  ISETP.NE.AND P1, PT, R5, RZ, PT ;  /* 0x000000ff0500720c */ /* 0x000fc80003f25270 */
[----:B------:R-:W-:Y:S02]  /*1c30*/  MOV R14, R16 ;  /* 0x00000010000e7202 */ /* 0x000fe40000000f00 */
[----:B------:R-:W1:Y:S03]  /*1c40*/  LDC.64 R16, c[0x0][0x760] ;  /* 0x0001d800ff107b82 */ /* 0x000e660000000a00 */
[----:B------:R-:W-:-:S04]  /*1c50*/  @!P0 IMAD.MOV R14, RZ, RZ, -R14 ;  /* 0x000000ffff0e8224 */ /* 0x000fc800078e0a0e */
[----:B------:R-:W-:-:S04]  /*1c60*/  @!P1 LOP3.LUT R14, RZ, R5, RZ, 0x33, !PT ;  /* 0x00000005ff0e9212 */ /* 0x000fc800078e33ff */
[C---:B------:R-:W-:Y:S01]  /*1c70*/  IADD3 R4, PT, PT, -R14.reuse, RZ, RZ ;  /* 0x000000ff0e047210 */ /* 0x040fe20007ffe1ff */
[----:B-----5:R-:W-:-:S04]  /*1c80*/  IMAD R15, R14, UR4, R15 ;  /* 0x000000040e0f7c24 */ /* 0x020fc8000f8e020f */
[----:B------:R-:W-:-:S04]  /*1c90*/  IMAD R4, R5, R4, UR76 ;  /* 0x0000004c05047e24 */ /* 0x000fc8000f8e0204 */
[----:B------:R-:W-:-:S04]  /*1ca0*/  IMAD R15, R4, 0x1000, R15 ;  /* 0x00001000040f7824 */ /* 0x000fc800078e020f */
[----:B-1----:R-:W-:-:S05]  /*1cb0*/  IMAD.WIDE R16, R15, 0x4, R16 ;  /* 0x000000040f107825 */ /* 0x002fca00078e0210 */
[----:B------:R-:W-:Y:S01]  /*1cc0*/  @!PT LDS RZ, [RZ] ;  /* 0x00000000fffff984 */ /* 0x000fe20000000800 */
[----:B------:R-:W-:Y:S01]  /*1cd0*/  @!PT LDS RZ, [RZ] ;  /* 0x00000000fffff984 */ /* 0x000fe20000000800 */
[----:B------:R-:W-:Y:S01]  /*1ce0*/  @!PT LDS RZ, [RZ] ;  /* 0x00000000fffff984 */ /* 0x000fe20000000800 */
[----:B------:R5:W-:Y:S01]  /*1cf0*/  LDGSTS.E.LTC128B [R7+0x38008], desc[UR74][R16.64] ;  /* 0x3800800010077fae */ /* 0x000be2000b9a124a */
[----:B------:R-:W-:Y:S05]  /*1d00*/  BRA `(.L_x_299) ;  /* 0x0000000000047947 */ /* 0x000fea0003800000 */
.L_x_298:
[----:B------:R4:W-:Y:S02]  /*1d10*/  STS [R12+UR40+0x38008], RZ ;  /* 0x038008ff0c007988 */ /* 0x0009e40008000828 */
.L_x_299:
[----:B------:R-:W-:Y:S05]  /*1d20*/  BSYNC.RECONVERGENT B0 ;  /* 0x0000000000007941 */ /* 0x000fea0003800200 */
.L_x_297:
[----:B------:R-:W-:Y:S01]  /*1d30*/  ISETP.GE.AND P2, PT, R13, UR7, PT ;  /* 0x000000070d007c0c */ /* 0x000fe2000bf46270 */
[----:B------:R-:W-:-:S12]  /*1d40*/  BSSY.RECONVERGENT B0, `(.L_x_300) ;  /* 0x0000029000007945 */ /* 0x000fd80003800200 */
[----:B------:R-:W-:Y:S05]  /*1d50*/  @P2 BRA `(.L_x_301) ;  /* 0x0000000000982947 */ /* 0x000fea0003800000 */
[----:B------:R-:W0:Y:S01]  /*1d60*/  LDC R5, c[0x0][0x768] ;  /* 0x0001da00ff057b82 */ /* 0x000e220000000800 */
[----:B-----5:R-:W-:Y:S01]  /*1d70*/  IMAD.MOV.U32 R16, RZ, RZ, RZ ;  /* 0x000000ffff107224 */ /* 0x020fe200078e00ff */
[----:B------:R-:W5:Y:S01]  /*1d80*/  LDCU UR4, c[0x0][0x774] ;  /* 0x0000ee80ff0477ac */ /* 0x000f620008000800 */
[----:B0-----:R-:W-:-:S04]  /*1d90*/  IABS R14, R5 ;  /* 0x00000005000e7213 */ /* 0x001fc80000000000 */
[----:B-1-3--:R-:W0:Y:S08]  /*1da0*/  I2F.RP R19, R14 ;  /* 0x0000000e00137306 */ /* 0x00ae300000209400 */
[----:B0-----:R-:W0:Y:S02]  /*1db0*/  MUFU.RCP R18, R19 ;  /* 0x0000001300127308 */ /* 0x001e240000001000 */
[----:B0-----:R-:W-:-:S06]  /*1dc0*/  IADD3 R18, PT, PT, R18, 0xffffffe, RZ ;  /* 0x0ffffffe12127810 */ /* 0x001fcc0007ffe0ff */
[----:B------:R-:W0:Y:S02]  /*1dd0*/  F2I.FTZ.U32.TRUNC.NTZ R17, R18 ;  /* 0x0000001200117305 */ /* 0x000e24000021f000 */
[----:B0-----:R-:W-:-:S05]  /*1de0*/  IADD3 R4, PT, PT, RZ, -R17, RZ ;  /* 0x80000011ff047210 */ /* 0x001fca0007ffe0ff */
[----:B------:R-:W-:Y:S01]  /*1df0*/  IMAD R15, R4, R14, RZ ;  /* 0x0000000e040f7224 */ /* 0x000fe200078e02ff */
[----:B------:R-:W-:-:S03]  /*1e00*/  LOP3.LUT R4, R5, UR76, RZ, 0x3c, !PT ;  /* 0x0000004c05047c12 */ /* 0x000fc6000f8e3cff */
[----:B------:R-:W-:-:S06]  /*1e10*/  IMAD.HI.U32 R16, R17, R15, R16 ;  /* 0x0000000f11107227 */ /* 0x000fcc00078e0010 */
[----:B------:R-:W-:-:S05]  /*1e20*/  IMAD.HI.U32 R15, R16, R9, RZ ;  /* 0x00000009100f7227 */ /* 0x000fca00078e00ff */
[----:B------:R-:W-:-:S05]  /*1e30*/  IADD3 R17, PT, PT, -R15, RZ, RZ ;  /* 0x000000ff0f117210 */ /* 0x000fca0007ffe1ff */
[----:B------:R-:W-:-:S05]  /*1e40*/  IMAD R17, R14, R17, R9 ;  /* 0x000000110e117224 */ /* 0x000fca00078e0209 */
[----:B------:R-:W-:-:S13]  /*1e50*/  ISETP.GT.U32.AND P1, PT, R14, R17, PT ;  /* 0x000000110e00720c */ /* 0x000fda0003f24070 */
[----:B------:R-:W-:Y:S01]  /*1e60*/  @!P1 IMAD.IADD R17, R17, 0x1, -R14 ;  /* 0x0000000111119824 */ /* 0x000fe200078e0a0e */
[----:B------:R-:W-:Y:S02]  /*1e70*/  @!P1 IADD3 R15, PT, PT, R15, 0x1, RZ ;  /* 0x000000010f0f9810 */ /* 0x000fe40007ffe0ff */
[----:B------:R-:W-:Y:S02]  /*1e80*/  ISETP.GE.AND P1, PT, R4, RZ, PT ;  /* 0x000000ff0400720c */ /* 0x000fe40003f26270 */
[----:B------:R-:W-:Y:S01]  /*1e90*/  ISETP.GE.U32.AND P0, PT, R17, R14, PT ;  /* 0x0000000e1100720c */ /* 0x000fe20003f06070 */
[----:B------:R-:W0:Y:S08]  /*1ea0*/  LDC R4, c[0x0][0x778] ;  /* 0x0001de00ff047b82 */ /* 0x000e300000000800 */
[----:B------:R-:W1:Y:S04]  /*1eb0*/  LDC.64 R16, c[0x0][0x760] ;  /* 0x0001d800ff107b82 */ /* 0x000e680000000a00 */
[----:B------:R-:W-:Y:S01]  /*1ec0*/  @P0 VIADD R15, R15, 0x1 ;  /* 0x000000010f0f0836 */ /* 0x000fe20000000000 */
[----:B------:R-:W-:-:S04]  /*1ed0*/  ISETP.NE.AND P0, PT, R5, RZ, PT ;  /* 0x000000ff0500720c */ /* 0x000fc80003f05270 */
[----:B------:R-:W-:-:S05]  /*1ee0*/  MOV R14, R15 ;  /* 0x0000000f000e7202 */ /* 0x000fca0000000f00 */
[----:B------:R-:W-:Y:S02]  /*1ef0*/  @!P1 IMAD.MOV R14, RZ, RZ, -R14 ;  /* 0x000000ffff0e9224 */ /* 0x000fe400078e0a0e */
[----:B0-----:R-:W-:Y:S02]  /*1f00*/  IMAD R13, R4, UR46, R13 ;  /* 0x0000002e040d7c24 */ /* 0x001fe4000f8e020d */
        /* <DEDUP_REMOVED lines=11> */
.L_x_301:
[----:B------:R0:W-:Y:S02]  /*1fc0*/  STS [R12+UR40+0x3800c], RZ ;  /* 0x03800cff0c007988 */ /* 0x0001e40008000828 */
.L_x_302:
[----:B------:R-:W-:Y:S05]  /*1fd0*/  BSYNC.RECONVERGENT B0 ;  /* 0x0000000000007941 */ /* 0x000fea0003800200 */
.L_x_300:
[----:B------:R-:W-:Y:S01]  /*1fe0*/  NOP ;  /* 0x0000000000007918 */ /* 0x000fe20000000000 */
[----:B------:R-:W-:Y:S01]  /*1ff0*/  ARRIVES.LDGSTSBAR.64.ARVCNT [UR15+0x90] ;  /* 0x00009000ff0079b0 */ /* 0x000fe20008001a0f */
[----:B------:R-:W-:Y:S01]  /*2000*/  NOP ;  /* 0x0000000000007918 */ /* 0x000fe20000000000 */
[----:B------:R-:W0:Y:S02]  /*2010*/  SYNCS.PHASECHK.TRANS64.TRYWAIT P0, [UR15+0xa8], R3 ;  /* 0x0000a803ff0075a7 */ /* 0x000e24000800110f */
[----:B0-----:R-:W-:Y:S05]  /*2020*/  @!P0 BRA `(.L_x_303) ;  /* 0x00000044008c8947 */ /* 0x001fea0003800000 */
.L_x_388:
[----:B------:R-:W-:Y:S04]  /*2030*/  BSSY.RECONVERGENT B0, `(.L_x_304) ;  /* 0x0000031000007945 */ /* 0x000fe80003800200 */
[----:B------:R-:W-:Y:S05]  /*2040*/  @P5 BRA `(.L_x_305) ;  /* 0x0000000000b85947 */ /* 0x000fea0003800000 */
[----:B------:R-:W0:Y:S01]  /*2050*/  LDC R13, c[0x0][0x790] ;  /* 0x0001e400ff0d7b82 */ /* 0x000e220000000800 */
[----:B------:R-:W1:Y:S01]  /*2060*/  LDCU.128 UR4, c[0x0][0x7a0] ;  /* 0x0000f400ff0477ac */ /* 0x000e620008000c00 */
[----:B------:R-:W2:Y:S01]  /*2070*/  LDCU.64 UR8, c[0x0][0x780] ;  /* 0x0000f000ff0877ac */ /* 0x000ea20008000a00 */
[----:B0-----:R-:W-:-:S04]  /*2080*/  IABS R14, R13 ;  /* 0x0000000d000e7213 */ /* 0x001fc80000000000 */
[----:B-----5:R-:W0:Y:S08]  /*2090*/  I2F.RP R17, R14 ;  /* 0x0000000e00117306 */ /* 0x020e300000209400 */
[----:B0-----:R-:W0:Y:S02]  /*20a0*/  MUFU.RCP R16, R17 ;  /* 0x0000001100107308 */ /* 0x001e240000001000 */
[----:B0-----:R-:W-:-:S06]  /*20b0*/  IADD3 R16, PT, PT, R16, 0xffffffe, RZ ;  /* 0x0ffffffe10107810 */ /* 0x001fcc0007ffe0ff */
[----:B------:R-:W0:Y:S02]  /*20c0*/  F2I.FTZ.U32.TRUNC.NTZ R5, R16 ;  /* 0x0000001000057305 */ /* 0x000e24000021f000 */
[----:B0-----:R-:W-:-:S05]  /*20d0*/  IADD3 R4, PT, PT, RZ, -R5, RZ ;  /* 0x80000005ff047210 */ /* 0x001fca0007ffe0ff */
[----:B------:R-:W-:Y:S02]  /*20e0*/  IMAD R11, R4, R14, RZ ;  /* 0x0000000e040b7224 */ /* 0x000fe400078e02ff */
[----:B------:R-:W-:-:S04]  /*20f0*/  IMAD.MOV.U32 R4, RZ, RZ, RZ ;  /* 0x000000ffff047224 */ /* 0x000fc800078e00ff */
[----:B------:R-:W-:Y:S01]  /*2100*/  IMAD.HI.U32 R4, R5, R11, R4 ;  /* 0x0000000b05047227 */ /* 0x000fe200078e0004 */
[----:B------:R-:W-:-:S04]  /*2110*/  LOP3.LUT R11, R13, UR76, RZ, 0x3c, !PT ;  /* 0x0000004c0d0b7c12 */ /* 0x000fc8000f8e3cff */
[----:B------:R-:W-:Y:S01]  /*2120*/  ISETP.GE.AND P0, PT, R11, RZ, PT ;  /* 0x000000ff0b00720c */ /* 0x000fe20003f06270 */
[----:B------:R-:W-:Y:S01]  /*2130*/  IMAD.HI.U32 R15, R4, R9, RZ ;  /* 0x00000009040f7227 */ /* 0x000fe200078e00ff */
[----:B------:R-:W-:-:S04]  /*2140*/  SHF.R.S32.HI R11, RZ, 0x1f, R10 ;  /* 0x0000001fff0b7819 */ /* 0x000fc8000001140a */
[----:B------:R-:W-:-:S05]  /*2150*/  IADD3 R4, PT, PT, -R15, RZ, RZ ;  /* 0x000000ff0f047210 */ /* 0x000fca0007ffe1ff */
[----:B------:R-:W-:-:S05]  /*2160*/  IMAD R5, R14, R4, R9 ;  /* 0x000000040e057224 */ /* 0x000fca00078e0209 */
[----:B------:R-:W-:-:S13]  /*2170*/  ISETP.GT.U32.AND P1, PT, R14, R5, PT ;  /* 0x000000050e00720c */ /* 0x000fda0003f24070 */
[----:B------:R-:W-:Y:S01]  /*2180*/  @!P1 IMAD.IADD R5, R5, 0x1, -R14 ;  /* 0x0000000105059824 */ /* 0x000fe200078e0a0e */
[----:B------:R-:W-:Y:S02]  /*2190*/  @!P1 IADD3 R15, PT, PT, R15, 0x1, RZ ;  /* 0x000000010f0f9810 */ /* 0x000fe40007ffe0ff */
[----:B------:R-:W-:Y:S02]  /*21a0*/  ISETP.NE.AND P1, PT, R13, RZ, PT ;  /* 0x000000ff0d00720c */ /* 0x000fe40003f25270 */
[----:B------:R-:W-:Y:S02]  /*21b0*/  ISETP.GE.U32.AND P5, PT, R5, R14, PT ;  /* 0x0000000e0500720c */ /* 0x000fe40003fa6070 */
[----:B------:R-:W0:Y:S11]  /*21c0*/  LDC.64 R4, c[0x0][0x7b0] ;  /* 0x0001ec00ff047b82 */ /* 0x000e360000000a00 */
[----:B------:R-:W-:-:S05]  /*21d0*/  @P5 VIADD R15, R15, 0x1 ;  /* 0x000000010f0f5836 */ /* 0x000fca0000000000 */
[----:B------:R-:W-:-:S05]  /*21e0*/  MOV R14, R15 ;  /* 0x0000000f000e7202 */ /* 0x000fca0000000f00 */
[----:B------:R-:W-:Y:S01]  /*21f0*/  @!P0 IMAD.MOV R14, RZ, RZ, -R14 ;  /* 0x000000ffff0e8224 */ /* 0x000fe200078e0a0e */
[----:B------:R-:W-:Y:S01]  /*2200*/  @!P1 LOP3.LUT R14, RZ, R13, RZ, 0x33, !PT ;  /* 0x0000000dff0e9212 */ /* 0x000fe200078e33ff */
[----:B0-----:R-:W-:-:S04]  /*2210*/  IMAD.WIDE.U32 R16, R4, UR46, R10 ;  /* 0x0000002e04107c25 */ /* 0x001fc8000f8e000a */
[----:B------:R-:W-:Y:S01]  /*2220*/  IMAD R17, R5, UR46, R17 ;  /* 0x0000002e05117c24 */ /* 0x000fe2000f8e0211 */
[----:B------:R-:W-:Y:S01]  /*2230*/  SHF.R.S32.HI R5, RZ, 0x1f, R14 ;  /* 0x0000001fff057819 */ /* 0x000fe2000001140e */
[----:B-1----:R-:W-:-:S04]  /*2240*/  IMAD.WIDE.U32 R16, R14, UR6, R16 ;  /* 0x000000060e107c25 */ /* 0x002fc8000f8e0010 */
[----:B------:R-:W-:-:S04]  /*2250*/  IMAD R5, R5, UR6, RZ ;  /* 0x0000000605057c24 */ /* 0x000fc8000f8e02ff */
[C---:B------:R-:W-:Y:S01]  /*2260*/  IMAD R4, R14.reuse, UR7, R5 ;  /* 0x000000070e047c24 */ /* 0x040fe2000f8e0205 */
[----:B------:R-:W-:-:S03]  /*2270*/  IADD3 R14, PT, PT, -R14, RZ, RZ ;  /* 0x000000ff0e0e7210 */ /* 0x000fc60007ffe1ff */
[----:B------:R-:W-:Y:S02]  /*2280*/  IMAD.IADD R17, R17, 0x1, R4 ;  /* 0x0000000111117824 */ /* 0x000fe400078e0204 */
[----:B------:R-:W-:-:S04]  /*2290*/  IMAD R14, R13, R14, UR76 ;  /* 0x0000004c0d0e7e24 */ /* 0x000fc8000f8e020e */
[----:B------:R-:W-:-:S04]  /*22a0*/  IMAD.WIDE.U32 R4, R14, UR4, R16 ;  /* 0x000000040e047c25 */ /* 0x000fc8000f8e0010 */
[----:B------:R-:W-:Y:S01]  /*22b0*/  IMAD R14, R14, UR5, R5 ;  /* 0x000000050e0e7c24 */ /* 0x000fe2000f8e0205 */
[----:B--2---:R-:W-:-:S04]  /*22c0*/  LEA R16, P0, R4, UR8, 0x2 ;  /* 0x0000000804107c11 */ /* 0x004fc8000f8010ff */
[----:B------:R-:W-:-:S05]  /*22d0*/  LEA.HI.X R17, R4, UR9, R14, 0x2, P0 ;  /* 0x0000000904117c11 */ /* 0x000fca00080f140e */
[----:B------:R-:W-:Y:S01]  /*22e0*/  @!PT LDS RZ, [RZ] ;  /* 0x00000000fffff984 */ /* 0x000fe20000000800 */
[----:B------:R-:W-:Y:S01]  /*22f0*/  @!PT LDS RZ, [RZ] ;  /* 0x00000000fffff984 */ /* 0x000fe20000000800 */
[----:B------:R-:W-:Y:S01]  /*2300*/  @!PT LDS RZ, [RZ] ;  /* 0x00000000fffff984 */ /* 0x000fe20000000800 */
[----:B------:R0:W-:Y:S01]  /*2310*/  LDGSTS.E.LTC128B [R7+0x38200], desc[UR74][R16.64] ;  /* 0x3820000010077fae */ /* 0x0001e2000b9a124a */
[----:B------:R-:W-:Y:S05]  /*2320*/  BRA `(.L_x_306) ;  /* 0x0000000000047947 */ /* 0x000fea0003800000 */
.L_x_305:
[----:B------:R0:W-:Y:S02]  /*2330*/  STS [R12+UR40+0x38200], RZ ;  /* 0x038200ff0c007988 */ /* 0x0001e40008000828 */
.L_x_306:
[----:B------:R-:W-:Y:S05]  /*2340*/  BSYNC.RECONVERGENT B0 ;  /* 0x0000000000007941 */ /* 0x000fea0003800200 */
.L_x_304:
[----:B------:R-:W-:Y:S04]  /*2350*/  BSSY.RECONVERGENT B0, `(.L_x_307) ;  /* 0x0000031000007945 */ /* 0x000fe80003800200 */
[----:B------:R-:W-:Y:S05]  /*2360*/  @P4 BRA `(.L_x_308) ;  /* 0x0000000000b84947 */ /* 0x000fea0003800000 */
[----:B------:R-:W0:Y:S02]  /*2370*/  LDC R14, c[0x0][0x790] ;  /* 0x0001e400ff0e7b82 */ /* 0x000e240000000800 */
[----:B0----5:R-:W-:Y:S01]  /*2380*/  IMAD.MOV.U32 R16, RZ, RZ, RZ ;  /* 0x000000ffff107224 */ /* 0x021fe200078e00ff */
[----:B------:R-:W0:Y:S01]  /*2390*/  LDCU.128 UR4, c[0x0][0x7a0] ;  /* 0x0000f400ff0477ac */ /* 0x000e220008000c00 */
[----:B------:R-:W5:Y:S01]  /*23a0*/  LDCU.64 UR8, c[0x0][0x780] ;  /* 0x0000f000ff0877ac */ /* 0x000f620008000a00 */
[----:B------:R-:W-:-:S04]  /*23b0*/  IABS R4, R14 ;  /* 0x0000000e00047213 */ /* 0x000fc80000000000 */
[----:B------:R-:W1:Y:S08]  /*23c0*/  I2F.RP R15, R4 ;  /* 0x00000004000f7306 */ /* 0x000e700000209400 */
[----:B-1----:R-:W1:Y:S02]  /*23d0*/  MUFU.RCP R17, R15 ;  /* 0x0000000f00117308 */ /* 0x002e640000001000 */
[----:B-1----:R-:W-:-:S02]  /*23e0*/  IADD3 R17, PT, PT, R17, 0xffffffe, RZ ;  /* 0x0ffffffe11117810 */ /* 0x002fc40007ffe0ff */
[----:B------:R-:W-:-:S04]  /*23f0*/  LOP3.LUT R15, R14, UR76, RZ, 0x3c, !PT ;  /* 0x0000004c0e0f7c12 */ /* 0x000fc8000f8e3cff */
[----:B------:R-:W1:Y:S01]  /*2400*/  F2I.FTZ.U32.TRUNC.NTZ R17, R17 ;  /* 0x0000001100117305 */ /* 0x000e62000021f000 */
[----:B------:R-:W-:Y:S02]  /*2410*/  ISETP.GE.AND P1, PT, R15, RZ, PT ;  /* 0x000000ff0f00720c */ /* 0x000fe40003f26270 */
[----:B-1----:R-:W-:-:S05]  /*2420*/  IADD3 R5, PT, PT, RZ, -R17, RZ ;  /* 0x80000011ff057210 */ /* 0x002fca0007ffe0ff */
[----:B------:R-:W-:-:S04]  /*2430*/  IMAD R5, R5, R4, RZ ;  /* 0x0000000405057224 */ /* 0x000fc800078e02ff */
[----:B------:R-:W-:Y:S01]  /*2440*/  IMAD.HI.U32 R16, R17, R5, R16 ;  /* 0x0000000511107227 */ /* 0x000fe200078e0010 */
[----:B------:R-:W-:-:S05]  /*2450*/  SHF.R.S32.HI R17, RZ, 0x1f, R10 ;  /* 0x0000001fff117819 */ /* 0x000fca000001140a */
[----:B------:R-:W-:Y:S01]  /*2460*/  IMAD.HI.U32 R13, R16, R9, RZ ;  /* 0x00000009100d7227 */ /* 0x000fe200078e00ff */
[----:B------:R-:W-:-:S04]  /*2470*/  MOV R16, R10 ;  /* 0x0000000a00107202 */ /* 0x000fc80000000f00 */
[----:B------:R-:W-:-:S05]  /*2480*/  IADD3 R5, PT, PT, -R13, RZ, RZ ;  /* 0x000000ff0d057210 */ /* 0x000fca0007ffe1ff */
[----:B------:R-:W-:-:S05]  /*2490*/  IMAD R5, R4, R5, R9 ;  /* 0x0000000504057224 */ /* 0x000fca00078e0209 */
[----:B------:R-:W-:-:S13]  /*24a0*/  ISETP.GT.U32.AND P0, PT, R4, R5, PT ;  /* 0x000000050400720c */ /* 0x000fda0003f04070 */
[----:B------:R-:W-:Y:S01]  /*24b0*/  @!P0 IMAD.IADD R5, R5, 0x1, -R4 ;  /* 0x0000000105058824 */ /* 0x000fe200078e0a04 */
[----:B------:R-:W-:Y:S02]  /*24c0*/  @!P0 IADD3 R13, PT, PT, R13, 0x1, RZ ;  /* 0x000000010d0d8810 */ /* 0x000fe40007ffe0ff */
[----:B------:R-:W-:Y:S02]  /*24d0*/  ISETP.NE.AND P0, PT, R14, RZ, PT ;  /* 0x000000ff0e00720c */ /* 0x000fe40003f05270 */
[----:B------:R-:W-:Y:S02]  /*24e0*/  ISETP.GE.U32.AND P4, PT, R5, R4, PT ;  /* 0x000000040500720c */ /* 0x000fe40003f86070 */
[----:B------:R-:W1:Y:S11]  /*24f0*/  LDC.64 R4, c[0x0][0x7b0] ;  /* 0x0001ec00ff047b82 */ /* 0x000e760000000a00 */
[----:B------:R-:W-:-:S04]  /*2500*/  @P4 VIADD R13, R13, 0x1 ;  /* 0x000000010d0d4836 */ /* 0x000fc80000000000 */
[----:B------:R-:W-:Y:S01]  /*2510*/  @!P1 IMAD.MOV R13, RZ, RZ, -R13 ;  /* 0x000000ffff0d9224 */ /* 0x000fe200078e0a0d */
[----:B------:R-:W-:Y:S01]  /*2520*/  @!P0 LOP3.LUT R13, RZ, R14, RZ, 0x33, !PT ;  /* 0x0000000eff0d8212 */ /* 0x000fe200078e33ff */
[----:B-1----:R-:W-:-:S03]  /*2530*/  IMAD.WIDE.U32 R16, R4, UR46, R16 ;  /* 0x0000002e04107c25 */ /* 0x002fc6000f8e0010 */
[----:B------:R-:W-:Y:S01]  /*2540*/  SHF.R.S32.HI R4, RZ, 0x1f, R13 ;  /* 0x0000001fff047819 */ /* 0x000fe2000001140d */
[----:B------:R-:W-:-:S04]  /*2550*/  IMAD R17, R5, UR46, R17 ;  /* 0x0000002e05117c24 */ /* 0x000fc8000f8e0211 */
[----:B0-----:R-:W-:Y:S02]  /*2560*/  IMAD R4, R4, UR6, RZ ;  /* 0x0000000604047c24 */ /* 0x001fe4000f8e02ff */
[----:B------:R-:W-:-:S04]  /*2570*/  IMAD.WIDE.U32 R16, R13, UR6, R16 ;  /* 0x000000060d107c25 */ /* 0x000fc8000f8e0010 */
[C---:B------:R-:W-:Y:S01]  /*2580*/  IMAD R4, R13.reuse, UR7, R4 ;  /* 0x000000070d047c24 */ /* 0x040fe2000f8e0204 */
[----:B------:R-:W-:-:S03]  /*2590*/  IADD3 R13, PT, PT, -R13, RZ, RZ ;  /* 0x000000ff0d0d7210 */ /* 0x000fc60007ffe1ff */
[----:B------:R-:W-:Y:S02]  /*25a0*/  IMAD.IADD R17, R17, 0x1, R4 ;  /* 0x0000000111117824 */ /* 0x000fe400078e0204 */
[----:B------:R-:W-:-:S04]  /*25b0*/  IMAD R13, R14, R13, UR76 ;  /* 0x0000004c0e0d7e24 */ /* 0x000fc8000f8e020d */
[----:B------:R-:W-:-:S04]  /*25c0*/  IMAD.WIDE.U32 R4, R13, UR4, R16 ;  /* 0x000000040d047c25 */ /* 0x000fc8000f8e0010 */
[----:B------:R-:W-:Y:S01]  /*25d0*/  IMAD R13, R13, UR5, R5 ;  /* 0x000000050d0d7c24 */ /* 0x000fe2000f8e0205 */
[----:B-----5:R-:W-:-:S04]  /*25e0*/  LEA R14, P0, R4, UR8, 0x2 ;  /* 0x00000008040e7c11 */ /* 0x020fc8000f8010ff */
[----:B------:R-:W-:-:S05]  /*25f0*/  LEA.HI.X R15, R4, UR9, R13, 0x2, P0 ;  /* 0x00000009040f7c11 */ /* 0x000fca00080f140d */
[----:B------:R-:W-:Y:S01]  /*2600*/  @!PT LDS RZ, [RZ] ;  /* 0x00000000fffff984 */ /* 0x000fe20000000800 */
[----:B------:R-:W-:Y:S01]  /*2610*/  @!PT LDS RZ, [RZ] ;  /* 0x00000000fffff984 */ /* 0x000fe20000000800 */
[----:B------:R-:W-:Y:S01]  /*2620*/  @!PT LDS RZ, [RZ] ;  /* 0x00000000fffff984 */ /* 0x000fe20000000800 */
[----:B------:R0:W-:Y:S01]  /*2630*/  LDGSTS.E.LTC128B [R7+0x38204], desc[UR74][R14.64+0x4] ;  /* 0x382040040e077fae */ /* 0x0001e2000b9a124a */
[----:B------:R-:W-:Y:S05]  /*2640*/  BRA `(.L_x_309) ;  /* 0x0000000000047947 */ /* 0x000fea0003800000 */
.L_x_308:
[----:B------:R0:W-:Y:S02]  /*2650*/  STS [R12+UR40+0x38204], RZ ;  /* 0x038204ff0c007988 */ /* 0x0001e40008000828 */
.L_x_309:
[----:B------:R-:W-:Y:S05]  /*2660*/  BSYNC.RECONVERGENT B0 ;  /* 0x0000000000007941 */ /* 0x000fea0003800200 */
.L_x_307:
[----:B------:R-:W-:Y:S04]  /*2670*/  BSSY.RECONVERGENT B0, `(.L_x_310) ;  /* 0x0000031000007945 */ /* 0x000fe80003800200 */
[----:B------:R-:W-:Y:S05]  /*2680*/  @P3 BRA `(.L_x_311) ;  /* 0x0000000000b83947 */ /* 0x000fea0003800000 */
[----:B0-----:R-:W0:Y:S01]  /*2690*/  LDC R14, c[0x0][0x790] ;  /* 0x0001e400ff0e7b82 */ /* 0x001e220000000800 */
[----:B-----5:R-:W-:Y:S01]  /*26a0*/  IMAD.MOV.U32 R16, RZ, RZ, RZ ;  /* 0x000000ffff107224 */ /* 0x020fe200078e00ff */
[----:B------:R-:W5:Y:S01]  /*26b0*/  LDCU.128 UR4, c[0x0][0x7a0] ;  /* 0x0000f400ff0477ac */ /* 0x000f620008000c00 */
[----:B------:R-:W1:Y:S01]  /*26c0*/  LDCU.64 UR8, c[0x0][0x780] ;  /* 0x0000f000ff0877ac */ /* 0x000e620008000a00 */
[----:B0-----:R-:W-:-:S04]  /*26d0*/  IABS R4, R14 ;  /* 0x0000000e00047213 */ /* 0x001fc80000000000 */
[----:B------:R-:W0:Y:S08]  /*26e0*/  I2F.RP R15, R4 ;  /* 0x00000004000f7306 */ /* 0x000e300000209400 */
[----:B0-----:R-:W0:Y:S02]  /*26f0*/  MUFU.RCP R17, R15 ;  /* 0x0000000f00117308 */ /* 0x001e240000001000 */
[----:B0-----:R-:W-:-:S02]  /*2700*/  IADD3 R17, PT, PT, R17, 0xffffffe, RZ ;  /* 0x0ffffffe11117810 */ /* 0x001fc40007ffe0ff */
[----:B------:R-:W-:-:S04]  /*2710*/  LOP3.LUT R15, R14, UR76, RZ, 0x3c, !PT ;  /* 0x0000004c0e0f7c12 */ /* 0x000fc8000f8e3cff */
[----:B------:R-:W0:Y:S01]  /*2720*/  F2I.FTZ.U32.TRUNC.NTZ R17, R17 ;  /* 0x0000001100117305 */ /* 0x000e22000021f000 */
[----:B------:R-:W-:Y:S02]  /*2730*/  ISETP.GE.AND P1, PT, R15, RZ, PT ;  /* 0x000000ff0f00720c */ /* 0x000fe40003f26270 */
[----:B0-----:R-:W-:-:S05]  /*2740*/  IADD3 R5, PT, PT, RZ, -R17, RZ ;  /* 0x80000011ff057210 */ /* 0x001fca0007ffe0ff */
        /* <DEDUP_REMOVED lines=13> */
[----:B------:R-:W-:-:S04]  /*2820*/  @P3 VIADD R13, R13, 0x1 ;  /* 0x000000010d0d3836 */ /* 0x000fc80000000000 */
[----:B------:R-:W-:Y:S01]  /*2830*/  @!P1 IMAD.MOV R13, RZ, RZ, -R13 ;  /* 0x000000ffff0d9224 */ /* 0x000fe200078e0a0d */
[----:B------:R-:W-:Y:S01]  /*2840*/  @!P0 LOP3.LUT R13, RZ, R14, RZ, 0x33, !PT ;  /* 0x0000000eff0d8212 */ /* 0x000fe200078e33ff */
[----:B0-----:R-:W-:-:S03]  /*2850*/  IMAD.WIDE.U32 R16, R4, UR46, R16 ;  /* 0x0000002e04107c25 */ /* 0x001fc6000f8e0010 */
[----:B------:R-:W-:Y:S01]  /*2860*/  SHF.R.S32.HI R4, RZ, 0x1f, R13 ;  /* 0x0000001fff047819 */ /* 0x000fe2000001140d */
[----:B------:R-:W-:-:S04]  /*2870*/  IMAD R17, R5, UR46, R17 ;  /* 0x0000002e05117c24 */ /* 0x000fc8000f8e0211 */
[----:B-----5:R-:W-:Y:S02]  /*2880*/  IMAD R4, R4, UR6, RZ ;  /* 0x0000000604047c24 */ /* 0x020fe4000f8e02ff */
[----:B------:R-:W-:-:S04]  /*2890*/  IMAD.WIDE.U32 R16, R13, UR6, R16 ;  /* 0x000000060d107c25 */ /* 0x000fc8000f8e0010 */
[C---:B------:R-:W-:Y:S01]  /*28a0*/  IMAD R4, R13.reuse, UR7, R4 ;  /* 0x000000070d047c24 */ /* 0x040fe2000f8e0204 */
[----:B------:R-:W-:-:S03]  /*28b0*/  IADD3 R13, PT, PT, -R13, RZ, RZ ;  /* 0x000000ff0d0d7210 */ /* 0x000fc60007ffe1ff */
[----:B------:R-:W-:Y:S02]  /*28c0*/  IMAD.IADD R17, R17, 0x1, R4 ;  /* 0x0000000111117824 */ /* 0x000fe400078e0204 */
[----:B------:R-:W-:-:S04]  /*28d0*/  IMAD R13, R14, R13, UR76 ;  /* 0x0000004c0e0d7e24 */ /* 0x000fc8000f8e020d */
[----:B------:R-:W-:-:S04]  /*28e0*/  IMAD.WIDE.U32 R4, R13, UR4, R16 ;  /* 0x000000040d047c25 */ /* 0x000fc8000f8e0010 */
[----:B------:R-:W-:Y:S01]  /*28f0*/  IMAD R13, R13, UR5, R5 ;  /* 0x000000050d0d7c24 */ /* 0x000fe2000f8e0205 */
[----:B-1----:R-:W-:-:S04]  /*2900*/  LEA R14, P0, R4, UR8, 0x2 ;  /* 0x00000008040e7c11 */ /* 0x002fc8000f8010ff */
[----:B------:R-:W-:-:S05]  /*2910*/  LEA.HI.X R15, R4, UR9, R13, 0x2, P0 ;  /* 0x00000009040f7c11 */ /* 0x000fca00080f140d */
[----:B------:R-:W-:Y:S01]  /*2920*/  @!PT LDS RZ, [RZ] ;  /* 0x00000000fffff984 */ /* 0x000fe20000000800 */
[----:B------:R-:W-:Y:S01]  /*2930*/  @!PT LDS RZ, [RZ] ;  /* 0x00000000fffff984 */ /* 0x000fe20000000800 */
[----:B------:R-:W-:Y:S01]  /*2940*/  @!PT LDS RZ, [RZ] ;  /* 0x00000000fffff984 */ /* 0x000fe20000000800 */
[----:B------:R0:W-:Y:S01]  /*2950*/  LDGSTS.E.LTC128B [R7+0x38208], desc[UR74][R14.64+0x8] ;  /* 0x382080080e077fae */ /* 0x0001e2000b9a124a */
[----:B------:R-:W-:Y:S05]  /*2960*/  BRA `(.L_x_312) ;  /* 0x0000000000047947 */ /* 0x000fea0003800000 */
.L_x_311:
[----:B------:R0:W-:Y:S02]  /*2970*/  STS [R12+UR40+0x38208], RZ ;  /* 0x038208ff0c007988 */ /* 0x0001e40008000828 */
.L_x_312:
[----:B------:R-:W-:Y:S05]  /*2980*/  BSYNC.RECONVERGENT B0 ;  /* 0x0000000000007941 */ /* 0x000fea0003800200 */
.L_x_310:
[----:B------:R-:W-:Y:S04]  /*2990*/  BSSY.RECONVERGENT B0, `(.L_x_313) ;  /* 0x0000031000007945 */ /* 0x000fe80003800200 */
[----:B------:R-:W-:Y:S05]  /*29a0*/  @P2 BRA `(.L_x_314) ;  /* 0x0000000000b82947 */ /* 0x000fea0003800000 */
[----:B0-2-4-:R-:W0:Y:S01]  /*29b0*/  LDC R12, c[0x0][0x790] ;  /* 0x0001e400ff0c7b82 */ /* 0x015e220000000800 */
[----:B------:R-:W-:Y:S01]  /*29c0*/  IMAD.MOV.U32 R14, RZ, RZ, RZ ;  /* 0x000000ffff0e7224 */ /* 0x000fe200078e00ff */
[----:B------:R-:W2:Y:S01]  /*29d0*/  LDCU.128 UR4, c[0x0][0x7a0] ;  /* 0x0000f400ff0477ac */ /* 0x000ea20008000c00 */
[----:B------:R-:W4:Y:S01]  /*29e0*/  LDCU.64 UR8, c[0x0][0x780] ;  /* 0x0000f000ff0877ac */ /* 0x000f220008000a00 */
[----:B0-----:R-:W-:-:S04]  /*29f0*/  IABS R4, R12 ;  /* 0x0000000c00047213 */ /* 0x001fc80000000000 */
[----:B------:R-:W0:Y:S08]  /*2a00*/  I2F.RP R13, R4 ;  /* 0x00000004000d7306 */ /* 0x000e300000209400 */
[----:B0-----:R-:W0:Y:S02]  /*2a10*/  MUFU.RCP R15, R13 ;  /* 0x0000000d000f7308 */ /* 0x001e240000001000 */
[----:B0-----:R-:W-:-:S06]  /*2a20*/  IADD3 R15, PT, PT, R15, 0xffffffe, RZ ;  /* 0x0ffffffe0f0f7810 */ /* 0x001fcc0007ffe0ff */
[----:B------:R-:W0:Y:S02]  /*2a30*/  F2I.FTZ.U32.TRUNC.NTZ R15, R15 ;  /* 0x0000000f000f7305 */ /* 0x000e24000021f000 */
[----:B0-----:R-:W-:-:S05]  /*2a40*/  IADD3 R5, PT, PT, RZ, -R15, RZ ;  /* 0x8000000fff057210 */ /* 0x001fca0007ffe0ff */
[----:B------:R-:W-:-:S04]  /*2a50*/  IMAD R5, R5, R4, RZ ;  /* 0x0000000405057224 */ /* 0x000fc800078e02ff */
[----:B------:R-:W-:Y:S01]  /*2a60*/  IMAD.HI.U32 R14, R15, R5, R14 ;  /* 0x000000050f0e7227 */ /* 0x000fe200078e000e */
[----:B------:R-:W-:-:S05]  /*2a70*/  SHF.R.S32.HI R15, RZ, 0x1f, R10 ;  /* 0x0000001fff0f7819 */ /* 0x000fca000001140a */
[----:B------:R-:W-:-:S04]  /*2a80*/  IMAD.HI.U32 R11, R14, R9, RZ ;  /* 0x000000090e0b7227 */ /* 0x000fc800078e00ff */
[----:B------:R-:W-:Y:S01]  /*2a90*/  IMAD.MOV.U32 R14, RZ, RZ, R10 ;  /* 0x000000ffff0e7224 */ /* 0x000fe200078e000a */
[----:B------:R-:W-:-:S05]  /*2aa0*/  IADD3 R5, PT, PT, -R11, RZ, RZ ;  /* 0x000000ff0b057210 */ /* 0x000fca0007ffe1ff */
[----:B------:R-:W-:Y:S01]  /*2ab0*/  IMAD R5, R4, R5, R9 ;  /* 0x0000000504057224 */ /* 0x000fe200078e0209 */
[----:B------:R-:W-:-:S04]  /*2ac0*/  LOP3.LUT R9, R12, UR76, RZ, 0x3c, !PT ;  /* 0x0000004c0c097c12 */ /* 0x000fc8000f8e3cff */
[----:B------:R-:W-:Y:S02]  /*2ad0*/  ISETP.GT.U32.AND P0, PT, R4, R5, PT ;  /* 0x000000050400720c */ /* 0x000fe40003f04070 */
[----:B------:R-:W-:-:S11]  /*2ae0*/  ISETP.GE.AND P1, PT, R9, RZ, PT ;  /* 0x000000ff0900720c */ /* 0x000fd60003f26270 */
[----:B------:R-:W-:Y:S01]  /*2af0*/  @!P0 IMAD.IADD R5, R5, 0x1, -R4 ;  /* 0x0000000105058824 */ /* 0x000fe200078e0a04 */
[----:B------:R-:W-:Y:S02]  /*2b00*/  @!P0 IADD3 R11, PT, PT, R11, 0x1, RZ ;  /* 0x000000010b0b8810 */ /* 0x000fe40007ffe0ff */
[----:B------:R-:W-:Y:S02]  /*2b10*/  ISETP.NE.AND P0, PT, R12, RZ, PT ;  /* 0x000000ff0c00720c */ /* 0x000fe40003f05270 */
[----:B------:R-:W-:Y:S02]  /*2b20*/  ISETP.GE.U32.AND P2, PT, R5, R4, PT ;  /* 0x000000040500720c */ /* 0x000fe40003f46070 */
[----:B------:R-:W0:Y:S11]  /*2b30*/  LDC.64 R4, c[0x0][0x7b0] ;  /* 0x0001ec00ff047b82 */ /* 0x000e360000000a00 */
[----:B------:R-:W-:-:S05]  /*2b40*/  @P2 VIADD R11, R11, 0x1 ;  /* 0x000000010b0b2836 */ /* 0x000fca0000000000 */
[----:B------:R-:W-:Y:S02]  /*2b50*/  @!P1 IADD3 R11, PT, PT, -R11, RZ, RZ ;  /* 0x000000ff0b0b9210 */ /* 0x000fe40007ffe1ff */
[----:B------:R-:W-:Y:S01]  /*2b60*/  @!P0 LOP3.LUT R11, RZ, R12, RZ, 0x33, !PT ;  /* 0x0000000cff0b8212 */ /* 0x000fe200078e33ff */
[----:B0-----:R-:W-:-:S03]  /*2b70*/  IMAD.WIDE.U32 R14, R4, UR46, R14 ;  /* 0x0000002e040e7c25 */ /* 0x001fc6000f8e000e */
[----:B------:R-:W-:Y:S01]  /*2b80*/  SHF.R.S32.HI R4, RZ, 0x1f, R11 ;  /* 0x0000001fff047819 */ /* 0x000fe2000001140b */
[----:B------:R-:W-:-:S04]  /*2b90*/  IMAD R15, R5, UR46, R15 ;  /* 0x0000002e050f7c24 */ /* 0x000fc8000f8e020f */
[----:B--2---:R-:W-:Y:S02]  /*2ba0*/  IMAD R4, R4, UR6, RZ ;  /* 0x0000000604047c24 */ /* 0x004fe4000f8e02ff */
[----:B------:R-:W-:-:S04]  /*2bb0*/  IMAD.WIDE.U32 R14, R11, UR6, R14 ;  /* 0x000000060b0e7c25 */ /* 0x000fc8000f8e000e */
[C---:B------:R-:W-:Y:S01]  /*2bc0*/  IMAD R4, R11.reuse, UR7, R4 ;  /* 0x000000070b047c24 */ /* 0x040fe2000f8e0204 */
[----:B------:R-:W-:-:S03]  /*2bd0*/  IADD3 R11, PT, PT, -R11, RZ, RZ ;  /* 0x000000ff0b0b7210 */ /* 0x000fc60007ffe1ff */
[----:B------:R-:W-:Y:S02]  /*2be0*/  IMAD.IADD R15, R15, 0x1, R4 ;  /* 0x000000010f0f7824 */ /* 0x000fe400078e0204 */
[----:B------:R-:W-:-:S04]  /*2bf0*/  IMAD R11, R12, R11, UR76 ;  /* 0x0000004c0c0b7e24 */ /* 0x000fc8000f8e020b */
[----:B------:R-:W-:-:S04]  /*2c00*/  IMAD.WIDE.U32 R14, R11, UR4, R14 ;  /* 0x000000040b0e7c25 */ /* 0x000fc8000f8e000e */
[----:B------:R-:W-:Y:S01]  /*2c10*/  IMAD R11, R11, UR5, R15 ;  /* 0x000000050b0b7c24 */ /* 0x000fe2000f8e020f */
[----:B----4-:R-:W-:-:S04]  /*2c20*/  LEA R4, P0, R14, UR8, 0x2 ;  /* 0x000000080e047c11 */ /* 0x010fc8000f8010ff */
[----:B------:R-:W-:-:S05]  /*2c30*/  LEA.HI.X R5, R14, UR9, R11, 0x2, P0 ;  /* 0x000000090e057c11 */ /* 0x000fca00080f140b */
[----:B------:R-:W-:Y:S01]  /*2c40*/  @!PT LDS RZ, [RZ] ;  /* 0x00000000fffff984 */ /* 0x000fe20000000800 */
[----:B------:R-:W-:Y:S01]  /*2c50*/  @!PT LDS RZ, [RZ] ;  /* 0x00000000fffff984 */ /* 0x000fe20000000800 */
[----:B------:R-:W-:Y:S01]  /*2c60*/  @!PT LDS RZ, [RZ] ;  /* 0x00000000fffff984 */ /* 0x000fe20000000800 */
[----:B------:R0:W-:Y:S01]  /*2c70*/  LDGSTS.E.LTC128B [R7+0x3820c], desc[UR74][R4.64+0xc] ;  /* 0x3820c00c04077fae */ /* 0x0001e2000b9a124a */
[----:B------:R-:W-:Y:S05]  /*2c80*/  BRA `(.L_x_315) ;  /* 0x0000000000047947 */ /* 0x000fea0003800000 */
.L_x_314:
[----:B------:R0:W-:Y:S02]  /*2c90*/  STS [R12+UR40+0x3820c], RZ ;  /* 0x03820cff0c007988 */ /* 0x0001e40008000828 */
.L_x_315:
[----:B------:R-:W-:Y:S05]  /*2ca0*/  BSYNC.RECONVERGENT B0 ;  /* 0x0000000000007941 */ /* 0x000fea0003800200 */
.L_x_313:
[----:B------:R-:W-:Y:S01]  /*2cb0*/  NOP ;  /* 0x0000000000007918 */ /* 0x000fe20000000000 */
[----:B------:R-:W-:Y:S01]  /*2cc0*/  UISETP.NE.AND UP1, UPT, UR25, URZ, UPT ;  /* 0x000000ff1900728c */ /* 0x000fe2000bf25270 */
[----:B------:R-:W-:Y:S01]  /*2cd0*/  ARRIVES.LDGSTSBAR.64.ARVCNT [UR15+0xa0] ;  /* 0x0000a000ff0079b0 */ /* 0x000fe20008001a0f */
[----:B------:R-:W-:Y:S01]  /*2ce0*/  NOP ;  /* 0x0000000000007918 */ /* 0x000fe20000000000 */
[----:B------:R-:W0:Y:S02]  /*2cf0*/  SYNCS.PHASECHK.TRANS64.TRYWAIT P0, [UR15+0x8], R3 ;  /* 0x00000803ff0075a7 */ /* 0x000e24000800110f */
[----:B0-----:R-:W-:Y:S06]  /*2d00*/  @!P0 BRA `(.L_x_316) ;  /* 0x0000003800748947 */ /* 0x001fec0003800000 */
.L_x_390:
[----:B------:R-:W0:Y:S01]  /*2d10*/  LDCU.64 UR4, c[0x0][0x348] ;  /* 0x00006900ff0477ac */ /* 0x000e220008000a00 */
[----:B------:R-:W1:Y:S01]  /*2d20*/  LDCU.64 UR8, c[0x0][0x348] ;  /* 0x00006900ff0877ac */ /* 0x000e620008000a00 */
[----:B------:R-:W2:Y:S01]  /*2d30*/  LDCU.64 UR10, c[0x0][0x348] ;  /* 0x00006900ff0a77ac */ /* 0x000ea20008000a00 */
[----:B------:R-:W3:Y:S01]  /*2d40*/  LDCU.64 UR12, c[0x0][0x348] ;  /* 0x00006900ff0c77ac */ /* 0x000ee20008000a00 */
[----:B------:R-:W-:Y:S02]  /*2d50*/  ULOP3.LUT UR41, UR15, 0xfefffc00, URZ, 0xc0, !UPT ;  /* 0xfefffc000f297892 */ /* 0x000fe4000f8ec0ff */
[----:B0-----:R-:W-:Y:S01]  /*2d60*/  UIADD3 UR6, UP0, UPT, UR4, 0x40, URZ ;  /* 0x0000004004067890 */ /* 0x001fe2000ff1e0ff */
[----:B------:R-:W-:Y:S01]  /*2d70*/  UMOV UR42, URZ ;  /* 0x000000ff002a7c82 */ /* 0x000fe20008000000 */
[----:B------:R-:W-:Y:S02]  /*2d80*/  UIADD3 UR24, UPT, UPT, UR40, 0x4000, URZ ;  /* 0x0000400028187890 */ /* 0x000fe4000fffe0ff */
[----:B------:R-:W-:-:S02]  /*2d90*/  UIADD3.X UR4, UPT, UPT, URZ, UR5, URZ, UP0, !UPT ;  /* 0x00000005ff047290 */ /* 0x000fc400087fe4ff */
[----:B-1----:R-:W-:Y:S01]  /*2da0*/  UIADD3 UR8, UP0, UPT, UR8, 0x40, URZ ;  /* 0x0000004008087890 */ /* 0x002fe2000ff1e0ff */
[----:B------:R-:W-:Y:S01]  /*2db0*/  UMOV UR26, 0x40 ;  /* 0x00000040001a7882 */ /* 0x000fe20000000000 */
[----:B------:R-:W-:Y:S02]  /*2dc0*/  UMOV UR27, UR43 ;  /* 0x0000002b001b7c82 */ /* 0x000fe40008000000 */
[----:B------:R-:W-:Y:S02]  /*2dd0*/  UIADD3.X UR5, UPT, UPT, URZ, UR9, URZ, UP0, !UPT ;  /* 0x00000009ff057290 */ /* 0x000fe400087fe4ff */
[----:B--2---:R-:W-:Y:S01]  /*2de0*/  UIADD3 UR10, UP0, UPT, UR10, 0x40, URZ ;  /* 0x000000400a0a7890 */ /* 0x004fe2000ff1e0ff */
[----:B------:R-:W-:Y:S01]  /*2df0*/  UMOV UR28, UR44 ;  /* 0x0000002c001c7c82 */ /* 0x000fe20008000000 */
[----:B------:R-:W-:Y:S02]  /*2e00*/  UMOV UR29, UR45 ;  /* 0x0000002d001d7c82 */ /* 0x000fe40008000000 */
[----:B------:R-:W-:-:S02]  /*2e10*/  UIADD3.X UR9, UPT, UPT, URZ, UR11, URZ, UP0, !UPT ;  /* 0x0000000bff097290 */ /* 0x000fc400087fe4ff */
[----:B---3--:R-:W-:Y:S01]  /*2e20*/  UIADD3 UR31, UP0, UPT, UR12, 0x40, URZ ;  /* 0x000000400c1f7890 */ /* 0x008fe2000ff1e0ff */
[----:B------:R-:W-:Y:S01]  /*2e30*/  UMOV UR30, UR46 ;  /* 0x0000002e001e7c82 */ /* 0x000fe20008000000 */
[----:B------:R-:W-:Y:S02]  /*2e40*/  UIADD3 UR16, UPT, UPT, UR40, 0x8000, URZ ;  /* 0x0000800028107890 */ /* 0x000fe4000fffe0ff */
[----:B------:R-:W-:Y:S01]  /*2e50*/  UIADD3.X UR23, UPT, UPT, URZ, UR13, URZ, UP0, !UPT ;  /* 0x0000000dff177290 */ /* 0x000fe200087fe4ff */
[----:B------:R-:W0:Y:S01]  /*2e60*/  LDCU.64 UR12, c[0x0][0x348] ;  /* 0x00006900ff0c77ac */ /* 0x000e220008000a00 */
[----:B------:R-:W-:Y:S01]  /*2e70*/  UMOV UR18, 0x80 ;  /* 0x0000008000127882 */ /* 0x000fe20000000000 */
[----:B------:R-:W-:Y:S01]  /*2e80*/  UMOV UR19, UR43 ;  /* 0x0000002b00137c82 */ /* 0x000fe20008000000 */
[----:B------:R-:W-:Y:S01]  /*2e90*/  UMOV UR20, UR44 ;  /* 0x0000002c00147c82 */ /* 0x000fe20008000000 */
[----:B------:R-:W-:Y:S01]  /*2ea0*/  UMOV UR21, UR45 ;  /* 0x0000002d00157c82 */ /* 0x000fe20008000000 */
[----:B------:R-:W-:Y:S01]  /*2eb0*/  UMOV UR22, UR46 ;  /* 0x0000002e00167c82 */ /* 0x000fe20008000000 */
[----:B------:R-:W-:Y:S01]  /*2ec0*/  UMOV UR25, UR41 ;  /* 0x0000002900197c82 */ /* 0x000fe20008000000 */
[----:B0-----:R-:W-:-:S04]  /*2ed0*/  UIADD3 UR47, UP0, UPT, UR12, 0x280, URZ ;  /* 0x000002800c2f7890 */ /* 0x001fc8000ff1e0ff */
[----:B------:R-:W-:Y:S01]  /*2ee0*/  UIADD3.X UR39, UPT, UPT, URZ, UR13, URZ, UP0, !UPT ;  /* 0x0000000dff277290 */ /* 0x000fe200087fe4ff */
[----:B------:R-:W0:Y:S02]  /*2ef0*/  LDCU.64 UR12, c[0x0][0x348] ;  /* 0x00006900ff0c77ac */ /* 0x000e240008000a00 */
        /* <DEDUP_REMOVED lines=8> */
[----:B------:R-:W-:Y:S11]  /*2f80*/  BRA.U UP1, `(.L_x_317) ;  /* 0x00000001010c7547 */ /* 0x000ff6000b800000 */
[----:B------:R-:W-:-:S13]  /*2f90*/  ELECT P0, URZ, PT ;  /* 0x0000000000ff782f */ /* 0x000fda0003800000 */
[----:B------:R-:W-:-:S04]  /*2fa0*/  @P0 MOV R4, 0x20000 ;  /* 0x0002000000040802 */ /* 0x000fc80000000f00 */
[----:B------:R0:W-:Y:S03]  /*2fb0*/  @P0 SYNCS.ARRIVE.TRANS64 RZ, [UR15], R4 ;  /* 0x00000004ffff09a7 */ /* 0x0001e6000800000f */
.L_x_317:
[----:B------:R-:W-:Y:S01]  /*2fc0*/  UMOV UR7, UR4 ;  /* 0x0000000400077c82 */ /* 0x000fe20008000000 */
[----:B------:R-:W-:Y:S01]  /*2fd0*/  UMOV UR4, UR8 ;  /* 0x0000000800047c82 */ /* 0x000fe20008000000 */
[----:B------:R-:W-:Y:S01]  /*2fe0*/  UIADD3 UR8, UPT, UPT, UR40, 0xc000, URZ ;  /* 0x0000c00028087890 */ /* 0x000fe2000fffe0ff */
[----:B------:R1:W-:Y:S01]  /*2ff0*/  UTMALDG.5D.2CTA [UR40], [UR6], desc[URZ] ;  /* 0x0000ff28060075b4 */ /* 0x0003e20008221000 */
[----:B------:R-:W-:Y:S01]  /*3000*/  UMOV UR17, UR41 ;  /* 0x0000002900117c82 */ /* 0x000fe20008000000 */
[----:B------:R-:W-:Y:S01]  /*3010*/  UMOV UR11, UR43 ;  /* 0x0000002b000b7c82 */ /* 0x000fe20008000000 */
[----:B------:R-:W-:Y:S01]  /*3020*/  UMOV UR12, UR44 ;  /* 0x0000002c000c7c82 */ /* 0x000fe20008000000 */
[----:B------:R-:W-:Y:S01]  /*3030*/  UMOV UR13, UR45 ;  /* 0x0000002d000d7c82 */ /* 0x000fe20008000000 */
[----:B------:R-:W-:Y:S01]  /*3040*/  UMOV UR14, UR46 ;  /* 0x0000002e000e7c82 */ /* 0x000fe20008000000 */
[----:B------:R-:W-:Y:S01]  /*3050*/  UIADD3 UR33, UPT, UPT, UR15, 0x10, URZ ;  /* 0x000000100f217890 */ /* 0x000fe2000fffe0ff */
[----:B------:R2:W-:Y:S01]  /*3060*/  UTMALDG.5D.2CTA [UR24], [UR4], desc[URZ] ;  /* 0x0000ff18040075b4 */ /* 0x0005e20008221000 */
[----:B------:R-:W-:-:S02]  /*3070*/  UMOV UR34, URZ ;  /* 0x000000ff00227c82 */ /* 0x000fc40008000000 */
[----:B------:R-:W-:Y:S01]  /*3080*/  ULOP3.LUT UR33, UR33, 0xfefffc10, URZ, 0xc0, !UPT ;  /* 0xfefffc1021217892 */ /* 0x000fe2000f8ec0ff */
[----:B------:R-:W-:Y:S01]  /*3090*/  UMOV UR35, UR43 ;  /* 0x0000002b00237c82 */ /* 0x000fe20008000000 */
[----:B------:R-:W-:Y:S01]  /*30a0*/  UMOV UR38, UR46 ;  /* 0x0000002e00267c82 */ /* 0x000fe20008000000 */
[----:B-1----:R-:W-:Y:S01]  /*30b0*/  UMOV UR6, UR47 ;  /* 0x0000002f00067c82 */ /* 0x002fe20008000000 */
[----:B------:R-:W-:Y:S01]  /*30c0*/  UMOV UR7, UR39 ;  /* 0x0000002700077c82 */ /* 0x000fe20008000000 */
[----:B--2---:R-:W-:Y:S01]  /*30d0*/  UMOV UR4, UR10 ;  /* 0x0000000a00047c82 */ /* 0x004fe20008000000 */
[----:B------:R-:W-:Y:S01]  /*30e0*/  UMOV UR5, UR9 ;  /* 0x0000000900057c82 */ /* 0x000fe20008000000 */
[----:B------:R-:W-:Y:S01]  /*30f0*/  UMOV UR10, 0xc0 ;  /* 0x000000c0000a7882 */ /* 0x000fe20000000000 */
[----:B------:R1:W-:Y:S01]  /*3100*/  UTMALDG.5D.2CTA [UR16], [UR4], desc[URZ] ;  /* 0x0000ff10040075b4 */ /* 0x0003e20008221000 */
[----:B------:R-:W-:Y:S01]  /*3110*/  UMOV UR9, UR41 ;  /* 0x0000002900097c82 */ /* 0x000fe20008000000 */
[----:B------:R-:W-:Y:S01]  /*3120*/  UIADD3 UR24, UPT, UPT, UR40, 0x24000, URZ ;  /* 0x0002400028187890 */ /* 0x000fe2000fffe0ff */
[----:B------:R-:W-:Y:S01]  /*3130*/  UMOV UR26, 0x40 ;  /* 0x00000040001a7882 */ /* 0x000fe20000000000 */
[----:B------:R-:W-:Y:S01]  /*3140*/  UMOV UR27, UR43 ;  /* 0x0000002b001b7c82 */ /* 0x000fe20008000000 */
[----:B------:R-:W-:Y:S01]  /*3150*/  UMOV UR28, UR36 ;  /* 0x00000024001c7c82 */ /* 0x000fe20008000000 */
[----:B------:R-:W-:Y:S01]  /*3160*/  UMOV UR29, UR37 ;  /* 0x00000025001d7c82 */ /* 0x000fe20008000000 */
[----:B------:R-:W-:Y:S01]  /*3170*/  UMOV UR30, UR46 ;  /* 0x0000002e001e7c82 */ /* 0x000fe20008000000 */
[----:B------:R-:W-:Y:S01]  /*3180*/  UMOV UR25, UR33 ;  /* 0x0000002100197c82 */ /* 0x000fe20008000000 */
[----:B-1----:R-:W-:Y:S01]  /*3190*/  UMOV UR4, UR31 ;  /* 0x0000001f00047c82 */ /* 0x002fe20008000000 */
[----:B------:R-:W-:Y:S01]  /*31a0*/  UMOV UR5, UR23 ;  /* 0x0000001700057c82 */ /* 0x000fe20008000000 */
[----:B------:R-:W-:Y:S01]  /*31b0*/  UIADD3 UR16, UPT, UPT, UR40, 0x28000, URZ ;  /* 0x0002800028107890 */ /* 0x000fe2000fffe0ff */
[----:B------:R1:W-:Y:S01]  /*31c0*/  UTMALDG.5D.2CTA [UR8], [UR4], desc[URZ] ;  /* 0x0000ff08040075b4 */ /* 0x0003e20008221000 */
[----:B------:R-:W2:Y:S01]  /*31d0*/  SYNCS.PHASECHK.TRANS64.TRYWAIT P0, [UR15+0x18], R3 ;  /* 0x00001803ff0075a7 */ /* 0x000ea2000800110f */
[----:B------:R-:W-:Y:S01]  /*31e0*/  UMOV UR18, 0x80 ;  /* 0x0000008000127882 */ /* 0x000fe20000000000 */
[----:B------:R-:W-:Y:S01]  /*31f0*/  UMOV UR19, UR43 ;  /* 0x0000002b00137c82 */ /* 0x000fe20008000000 */
[----:B------:R-:W-:Y:S01]  /*3200*/  UMOV UR20, UR36 ;  /* 0x0000002400147c82 */ /* 0x000fe20008000000 */
[----:B------:R-:W-:Y:S01]  /*3210*/  UMOV UR21, UR37 ;  /* 0x0000002500157c82 */ /* 0x000fe20008000000 */
[----:B------:R-:W-:Y:S01]  /*3220*/  UMOV UR22, UR46 ;  /* 0x0000002e00167c82 */ /* 0x000fe20008000000 */
[----:B-1----:R-:W-:Y:S01]  /*3230*/  UMOV UR4, UR49 ;  /* 0x0000003100047c82 */ /* 0x002fe20008000000 */
[----:B------:R-:W-:Y:S01]  /*3240*/  UMOV UR5, UR48 ;  /* 0x0000003000057c82 */ /* 0x000fe20008000000 */
[----:B--2---:R-:W-:Y:S05]  /*3250*/  @!P0 BRA `(.L_x_318) ;  /* 0x0000003400408947 */ /* 0x004fea0003800000 */
.L_x_392:
[----:B------:R-:W-:Y:S05]  /*3260*/  BRA.U UP1, `(.L_x_319) ;  /* 0x00000001010c7547 */ /* 0x000fea000b800000 */
[----:B------:R-:W-:-:S13]  /*3270*/  ELECT P0, URZ, PT ;  /* 0x0000000000ff782f */ /* 0x000fda0003800000 */
[----:B0-----:R-:W-:-:S04]  /*3280*/  @P0 MOV R4, 0x20000 ;  /* 0x0002000000040802 */ /* 0x001fc80000000f00 */
[----:B------:R1:W-:Y:S03]  /*3290*/  @P0 SYNCS.ARRIVE.TRANS64 RZ, [UR15+0x10], R4 ;  /* 0x00001004ffff09a7 */ /* 0x0003e6000800000f */
.L_x_319:
[----:B------:R-:W-:Y:S01]  /*32a0*/  UIADD3 UR8, UPT, UPT, UR40, 0x2c000, URZ ;  /* 0x0002c00028087890 */ /* 0x000fe2000fffe0ff */
[----:B------:R-:W-:Y:S01]  /*32b0*/  UTMALDG.5D.2CTA [UR32], [UR6], desc[URZ] ;  /* 0x0000ff20060075b4 */ /* 0x000fe20008221000 */
[----:B------:R-:W-:Y:S01]  /*32c0*/  UMOV UR17, UR33 ;  /* 0x0000002100117c82 */ /* 0x000fe20008000000 */
[----:B------:R-:W-:Y:S01]  /*32d0*/  UMOV UR10, 0xc0 ;  /* 0x000000c0000a7882 */ /* 0x000fe20000000000 */
[----:B------:R-:W-:Y:S01]  /*32e0*/  UMOV UR11, UR43 ;  /* 0x0000002b000b7c82 */ /* 0x000fe20008000000 */
[----:B------:R-:W-:Y:S01]  /*32f0*/  UMOV UR12, UR36 ;  /* 0x00000024000c7c82 */ /* 0x000fe20008000000 */
[----:B------:R-:W-:Y:S01]  /*3300*/  UMOV UR13, UR37 ;  /* 0x00000025000d7c82 */ /* 0x000fe20008000000 */
[----:B------:R-:W-:Y:S01]  /*3310*/  UMOV UR14, UR46 ;  /* 0x0000002e000e7c82 */ /* 0x000fe20008000000 */
[----:B------:R-:W-:Y:S01]  /*3320*/  UMOV UR9, UR33 ;  /* 0x0000002100097c82 */ /* 0x000fe20008000000 */
[----:B------:R2:W-:Y:S02]  /*3330*/  UTMALDG.5D.2CTA [UR24], [UR4], desc[URZ] ;  /* 0x0000ff18040075b4 */ /* 0x0005e40008221000 */
[----:B--2---:R-:W-:Y:S01]  /*3340*/  UMOV UR4, UR51 ;  /* 0x0000003300047c82 */ /* 0x004fe20008000000 */
[----:B------:R-:W-:-:S02]  /*3350*/  UMOV UR5, UR50 ;  /* 0x0000003200057c82 */ /* 0x000fc40008000000 */
[----:B------:R2:W-:Y:S02]  /*3360*/  UTMALDG.5D.2CTA [UR16], [UR4], desc[URZ] ;  /* 0x0000ff10040075b4 */ /* 0x0005e40008221000 */
[----:B--2---:R-:W-:Y:S01]  /*3370*/  UMOV UR4, UR54 ;  /* 0x0000003600047c82 */ /* 0x004fe20008000000 */
[----:B------:R-:W-:Y:S02]  /*3380*/  UMOV UR5, UR53 ;  /* 0x0000003500057c82 */ /* 0x000fe40008000000 */
[----:B------:R2:W-:Y:S01]  /*3390*/  UTMALDG.5D.2CTA [UR8], [UR4], desc[URZ] ;  /* 0x0000ff08040075b4 */ /* 0x0005e20008221000 */
[----:B------:R-:W3:Y:S02]  /*33a0*/  SYNCS.PHASECHK.TRANS64.TRYWAIT P0, [UR15+0x28], R3 ;  /* 0x00002803ff0075a7 */ /* 0x000ee4000800110f */
[----:B--23--:R-:W-:Y:S05]  /*33b0*/  @!P0 BRA `(.L_x_320) ;  /* 0x0000003400088947 */ /* 0x00cfea0003800000 */
.L_x_394:
[----:B------:R-:W-:Y:S04]  /*33c0*/  BSSY.RECONVERGENT B0, `(.L_x_321) ;  /* 0x0000023000007945 */ /* 0x000fe80003800200 */
[----:B------:R-:W-:Y:S05]  /*33d0*/  BRA.U UP1, `(.L_x_322) ;  /* 0x0000000101647547 */ /* 0x000fea000b800000 */
[----:B------:R-:W-:-:S13]  /*33e0*/  ELECT P0, URZ, PT ;  /* 0x0000000000ff782f */ /* 0x000fda0003800000 */
[----:B01----:R-:W-:-:S04]  /*33f0*/  @P0 MOV R4, 0x10000 ;  /* 0x0001000000040802 */ /* 0x003fc80000000f00 */
[----:B------:R0:W-:Y:S01]  /*3400*/  @P0 SYNCS.ARRIVE.TRANS64 RZ, [UR15+0x20], R4 ;  /* 0x00002004ffff09a7 */ /* 0x0001e2000800000f */
[----:B------:R-:W1:Y:S02]  /*3410*/  SYNCS.PHASECHK.TRANS64.TRYWAIT P0, [UR15+0x48], R3 ;  /* 0x00004803ff0075a7 */ /* 0x000e64000800110f */
[----:B01----:R-:W-:Y:S05]  /*3420*/  @!P0 BRA `(.L_x_323) ;  /* 0x00000034000c8947 */ /* 0x003fea0003800000 */
.L_x_396:
[----:B------:R-:W-:-:S13]  /*3430*/  ELECT P0, URZ, PT ;  /* 0x0000000000ff782f */ /* 0x000fda0003800000 */
[----:B0-----:R-:W-:-:S04]  /*3440*/  @P0 MOV R4, 0x10000 ;  /* 0x0001000000040802 */ /* 0x001fc80000000f00 */
[----:B------:R0:W-:Y:S01]  /*3450*/  @P0 SYNCS.ARRIVE.TRANS64 RZ, [UR15+0x40], R4 ;  /* 0x00004004ffff09a7 */ /* 0x0001e2000800000f */
[----:B------:R-:W1:Y:S02]  /*3460*/  SYNCS.PHASECHK.TRANS64.TRYWAIT P0, [UR15+0x38], R3 ;  /* 0x00003803ff0075a7 */ /* 0x000e64000800110f */
[----:B01----:R-:W-:Y:S05]  /*3470*/  @!P0 BRA `(.L_x_324) ;  /* 0x0000003400188947 */ /* 0x003fea0003800000 */
.L_x_398:
[----:B------:R-:W-:-:S13]  /*3480*/  ELECT P0, URZ, PT ;  /* 0x0000000000ff782f */ /* 0x000fda0003800000 */
[----:B0-----:R-:W-:-:S04]  /*3490*/  @P0 MOV R3, 0x10000 ;  /* 0x0001000000030802 */ /* 0x001fc80000000f00 */
[----:B------:R0:W-:Y:S01]  /*34a0*/  @P0 SYNCS.ARRIVE.TRANS64 RZ, [UR15+0x30], R3 ;  /* 0x00003003ffff09a7 */ /* 0x0001e2000800000f */
[----:B------:R-:W1:Y:S02]  /*34b0*/  SYNCS.PHASECHK.TRANS64.TRYWAIT P0, [UR15+0x8], RZ ;  /* 0x000008ffff0075a7 */ /* 0x000e64000800110f */
[----:B01----:R-:W-:Y:S05]  /*34c0*/  @!P0 BRA `(.L_x_325) ;  /* 0x0000003400248947 */ /* 0x003fea0003800000 */
.L_x_400:
[----:B------:R-:W-:-:S13]  /*34d0*/  ELECT P0, URZ, PT ;  /* 0x0000000000ff782f */ /* 0x000fda0003800000 */
[----:B0-----:R-:W-:-:S04]  /*34e0*/  @P0 MOV R3, 0x20000 ;  /* 0x0002000000030802 */ /* 0x001fc80000000f00 */
[----:B------:R0:W-:Y:S01]  /*34f0*/  @P0 SYNCS.ARRIVE.TRANS64 RZ, [UR15], R3 ;  /* 0x00000003ffff09a7 */ /* 0x0001e2000800000f */
[----:B------:R-:W1:Y:S02]  /*3500*/  SYNCS.PHASECHK.TRANS64.TRYWAIT P0, [UR15+0x18], RZ ;  /* 0x000018ffff0075a7 */ /* 0x000e64000800110f */
[----:B01----:R-:W-:Y:S05]  /*3510*/  @!P0 BRA `(.L_x_326) ;  /* 0x0000003400288947 */ /* 0x003fea0003800000 */
.L_x_402:
[----:B------:R-:W-:-:S13]  /*3520*/  ELECT P0, URZ, PT ;  /* 0x0000000000ff782f */ /* 0x000fda0003800000 */
[----:B------:R-:W-:Y:S05]  /*3530*/  @!P0 BRA `(.L_x_327) ;  /* 0x00000000002c8947 */ /* 0x000fea0003800000 */
[----:B0-----:R-:W-:-:S04]  /*3540*/  HFMA2 R3, -RZ, RZ, 1.1920928955078125e-07, 0 ;  /* 0x00020000ff037431 */ /* 0x001fc800000001ff */
[----:B------:R1:W-:Y:S01]  /*3550*/  SYNCS.ARRIVE.TRANS64 RZ, [UR15+0x10], R3 ;  /* 0x00001003ffff79a7 */ /* 0x0003e2000800000f */
[----:B------:R-:W-:Y:S05]  /*3560*/  BRA `(.L_x_327) ;  /* 0x0000000000207947 */ /* 0x000fea0003800000 */
.L_x_322:
[----:B------:R-:W2:Y:S02]  /*3570*/  SYNCS.PHASECHK.TRANS64.TRYWAIT P0, [UR15+0x48], R3 ;  /* 0x00004803ff0075a7 */ /* 0x000ea4000800110f */
[----:B--2---:R-:W-:Y:S05]  /*3580*/  @!P0 BRA `(.L_x_328) ;  /* 0x0000003400248947 */ /* 0x004fea0003800000 */
.L_x_404:
[----:B------:R-:W2:Y:S02]  /*3590*/  SYNCS.PHASECHK.TRANS64.TRYWAIT P0, [UR15+0x38], R3 ;  /* 0x00003803ff0075a7 */ /* 0x000ea4000800110f */
[----:B--2---:R-:W-:Y:S05]  /*35a0*/  @!P0 BRA `(.L_x_329) ;  /* 0x00000034003c8947 */ /* 0x004fea0003800000 */
.L_x_406:
[----:B------:R-:W2:Y:S02]  /*35b0*/  SYNCS.PHASECHK.TRANS64.TRYWAIT P0, [UR15+0x8], RZ ;  /* 0x000008ffff0075a7 */ /* 0x000ea4000800110f */
[----:B--2---:R-:W-:Y:S05]  /*35c0*/  @!P0 BRA `(.L_x_330) ;  /* 0x0000003400548947 */ /* 0x004fea0003800000 */
.L_x_408:
[----:B------:R-:W2:Y:S02]  /*35d0*/  SYNCS.PHASECHK.TRANS64.TRYWAIT P0, [UR15+0x18], RZ ;  /* 0x000018ffff0075a7 */ /* 0x000ea4000800110f */
[----:B--2---:R-:W-:Y:S05]  /*35e0*/  @!P0 BRA `(.L_x_331) ;  /* 0x0000003400648947 */ /* 0x004fea0003800000 */
.L_x_327:
[----:B------:R-:W-:Y:S05]  /*35f0*/  BSYNC.RECONVERGENT B0 ;  /* 0x0000000000007941 */ /* 0x000fea0003800200 */
.L_x_321:
[----:B------:R-:W2:Y:S02]  /*3600*/  SYNCS.PHASECHK.TRANS64.TRYWAIT P0, [UR15+0x98], RZ ;  /* 0x000098ffff0075a7 */ /* 0x000ea4000800110f */
[----:B--2---:R-:W-:Y:S05]  /*3610*/  @!P0 BRA `(.L_x_332) ;  /* 0x0000003400708947 */ /* 0x004fea0003800000 */
.L_x_411:
[----:B------:R-:W2:Y:S02]  /*3620*/  SYNCS.PHASECHK.TRANS64.TRYWAIT P0, [UR15+0xa8], RZ ;  /* 0x0000a8ffff0075a7 */ /* 0x000ea4000800110f */
[----:B--2---:R-:W-:Y:S05]  /*3630*/  @!P0 BRA `(.L_x_333) ;  /* 0x0000003400808947 */ /* 0x004fea0003800000 */
.L_x_289:
[----:B------:R-:W-:-:S13]  /*3640*/  ISETP.NE.AND P0, PT, R2, 0x8, PT ;  /* 0x000000080200780c */ /* 0x000fda0003f05270 */
[----:B------:R-:W-:Y:S05]  /*3650*/  @P0 BRA `(.L_x_334) ;  /* 0x0000001400e80947 */ /* 0x000fea0003800000 */
[----:B------:R-:W-:-:S08]  /*3660*/  NOP ;  /* 0x0000000000007918 */ /* 0x000fd00000000000 */
[----:B------:R-:W0:-:S00]  /*3670*/  USETMAXREG.DEALLOC.CTAPOOL 0x20 ;  /* 0x00000020000079c8 */ /* 0x000e0000080e0500 */
[----:B------:R-:W-:Y:S01]  /*3680*/  UISETP.NE.AND UP0, UPT, UR71, URZ, UPT ;  /* 0x000000ff4700728c */ /* 0x000fe2000bf05270 */
[----:B01----:R-:W-:-:S08]  /*3690*/  MOV R4, 0x1 ;  /* 0x0000000100047802 */ /* 0x003fd00000000f00 */
[----:B------:R-:W-:Y:S05]  /*36a0*/  BRA.U UP0, `(.L_x_335) ;  /* 0x0000001500ac7547 */ /* 0x000fea000b800000 */
[----:B------:R-:W-:-:S04]  /*36b0*/  HFMA2 R4, -RZ, RZ, -0.0 , 0 ;  /* 0x80000000ff047431 */ /* 0x000fc800000001ff */
[----:B------:R-:W0:Y:S02]  /*36c0*/  SYNCS.PHASECHK.TRANS64.TRYWAIT P0, [UR15+0x78], R4 ;  /* 0x00007804ff0075a7 */ /* 0x000e24000800110f */
[----:B0-----:R-:W-:Y:S05]  /*36d0*/  @!P0 BRA `(.L_x_336) ;  /* 0x0000003400708947 */ /* 0x001fea0003800000 */
.L_x_414:
[----:B------:R-:W1:Y:S02]  /*36e0*/  SYNCS.PHASECHK.TRANS64.TRYWAIT P0, [UR15+0x58], R4 ;  /* 0x00005804ff0075a7 */ /* 0x000e64000800110f */
[----:B-1----:R-:W-:Y:S05]  /*36f0*/  @!P0 BRA `(.L_x_337) ;  /* 0x0000003400888947 */ /* 0x002fea0003800000 */
.L_x_416:
[----:B------:R-:W1:Y:S02]  /*3700*/  SYNCS.PHASECHK.TRANS64.TRYWAIT P0, [UR15], RZ ;  /* 0x000000ffff0075a7 */ /* 0x000e64000800110f */
[----:B-1----:R-:W-:Y:S05]  /*3710*/  @!P0 BRA `(.L_x_338) ;  /* 0x0000003400a08947 */ /* 0x002fea0003800000 */
.L_x_418:
[----:B------:R-:W1:Y:S01]  /*3720*/  SYNCS.PHASECHK.TRANS64.TRYWAIT P0, [UR15+0x20], RZ ;  /* 0x000020ffff0075a7 */ /* 0x000e62000800110f */
[----:B------:R-:W-:Y:S01]  /*3730*/  USHF.R.U32.HI UR5, URZ, 0x4, UR52 ;  /* 0x00000004ff057899 */ /* 0x000fe20008011634 */
[----:B------:R-:W-:Y:S01]  /*3740*/  HFMA2 R9, -RZ, RZ, 0, 0 ;  /* 0x00000000ff097431 */ /* 0x000fe200000001ff */
[----:B------:R-:W-:Y:S01]  /*3750*/  USHF.R.U32.HI UR4, URZ, 0x4, UR55 ;  /* 0x00000004ff047899 */ /* 0x000fe20008011637 */
[----:B----4-:R-:W-:Y:S01]  /*3760*/  IMAD.MOV.U32 R12, RZ, RZ, RZ ;  /* 0x000000ffff0c7224 */ /* 0x010fe200078e00ff */
[----:B------:R-:W-:Y:S01]  /*3770*/  ULOP3.LUT UR5, UR5, 0x3fd0, URZ, 0xc0, !UPT ;  /* 0x00003fd005057892 */ /* 0x000fe2000f8ec0ff */
[----:B0-----:R-:W-:Y:S01]  /*3780*/  CS2R R10, SRZ ;  /* 0x00000000000a7805 */ /* 0x001fe2000001ff00 */
[----:B------:R-:W-:Y:S01]  /*3790*/  ULOP3.LUT UR40, UR4, 0x3fd0, URZ, 0xc0, !UPT ;  /* 0x00003fd004287892 */ /* 0x000fe2000f8ec0ff */
[----:B-----5:R-:W-:Y:S01]  /*37a0*/  IMAD.MOV.U32 R7, RZ, RZ, RZ ;  /* 0x000000ffff077224 */ /* 0x020fe200078e00ff */
[----:B------:R-:W-:Y:S01]  /*37b0*/  USEL UR6, URZ, 0x4000, UP3 ;  /* 0x00004000ff067887 */ /* 0x000fe20009800000 */
[----:B------:R-:W-:Y:S01]  /*37c0*/  CS2R R4, SRZ ;  /* 0x0000000000047805 */ /* 0x000fe2000001ff00 */
[----:B------:R-:W-:Y:S01]  /*37d0*/  UMOV UR7, 0x10202010 ;  /* 0x1020201000077882 */ /* 0x000fe20000000000 */
[----:B------:R-:W-:-:S02]  /*37e0*/  ULOP3.LUT UR33, UR5, 0x10000, URZ, 0xfc, !UPT ;  /* 0x0001000005217892 */ /* 0x000fc4000f8efcff */
[----:B------:R-:W-:Y:S02]  /*37f0*/  USEL UR4, UR7, 0x10200010, !UP2 ;  /* 0x1020001007047887 */ /* 0x000fe4000d000000 */
[----:B------:R-:W-:Y:S02]  /*3800*/  ULOP3.LUT UR40, UR40, 0x10000, URZ, 0xfc, !UPT ;  /* 0x0001000028287892 */ /* 0x000fe4000f8efcff */
[----:B------:R-:W-:Y:S02]  /*3810*/  UIADD3 UR4, UPT, UPT, UR6, UR4, URZ ;  /* 0x0000000406047290 */ /* 0x000fe4000fffe0ff */
[----:B------:R-:W-:Y:S02]  /*3820*/  UPLOP3.LUT UP0, UPT, UPT, UPT, UPT, 0x80, 0x8 ;  /* 0x000000000008789c */ /* 0x000fe40003f0f070 */
[----:B------:R-:W-:Y:S02]  /*3830*/  UPLOP3.LUT UP1, UPT, UPT, UPT, UPT, 0x40, 0x4 ;  /* 0x000000000004789c */ /* 0x000fe40003f2e870 */
[----:B------:R-:W-:-:S02]  /*3840*/  ULOP3.LUT UR47, UR33, 0x2, URZ, 0xfc, !UPT ;  /* 0x00000002212f7892 */ /* 0x000fc4000f8efcff */
[----:B------:R-:W-:Y:S02]  /*3850*/  ULOP3.LUT UR45, UR40, 0x2, URZ, 0xfc, !UPT ;  /* 0x00000002282d7892 */ /* 0x000fe4000f8efcff */
[----:B------:R-:W-:Y:S02]  /*3860*/  ULOP3.LUT UR44, UR33, 0x4, URZ, 0xfc, !UPT ;  /* 0x00000004212c7892 */ /* 0x000fe4000f8efcff */
[----:B------:R-:W-:Y:S02]  /*3870*/  ULOP3.LUT UR43, UR40, 0x4, URZ, 0xfc, !UPT ;  /* 0x00000004282b7892 */ /* 0x000fe4000f8efcff */
[----:B------:R-:W-:Y:S02]  /*3880*/  ULOP3.LUT UR42, UR33, 0x6, URZ, 0xfc, !UPT ;  /* 0x00000006212a7892 */ /* 0x000fe4000f8efcff */
[----:B------:R-:W-:Y:S01]  /*3890*/  ULOP3.LUT UR41, UR40, 0x6, URZ, 0xfc, !UPT ;  /* 0x0000000628297892 */ /* 0x000fe2000f8efcff */
[----:B------:R-:W-:Y:S01]  /*38a0*/  UMOV UR6, URZ ;  /* 0x000000ff00067c82 */ /* 0x000fe20008000000 */
[----:B-1----:R-:W-:Y:S10]  /*38b0*/  @!P0 BRA `(.L_x_339) ;  /* 0x0000003400508947 */ /* 0x002ff40003800000 */
.L_x_420:
[----:B0-----:R-:W-:Y:S01]  /*38c0*/  MOV R3, RZ ;  /* 0x000000ff00037202 */ /* 0x001fe20000000f00 */
[----:B------:R-:W-:Y:S01]  /*38d0*/  UMOV UR62, URZ ;  /* 0x000000ff003e7c82 */ /* 0x000fe20008000000 */
[----:B------:R-:W-:Y:S01]  /*38e0*/  UMOV UR63, UR4 ;  /* 0x00000004003f7c82 */ /* 0x000fe20008000000 */
        /* <DEDUP_REMOVED lines=13> */
[----:B------:R-:W-:-:S05]  /*39c0*/  UMOV UR49, UR4 ;  /* 0x0000000400317c82 */ /* 0x000fca0008000000 */
.L_x_340:
[----:B0-----:R-:W-:Y:S01]  /*39d0*/  USHF.L.U32 UR4, UR6, 0x3, URZ ;  /* 0x0000000306047899 */ /* 0x001fe200080006ff */
[----:B------:R-:W-:Y:S01]  /*39e0*/  R2UR UR69, R12 ;  /* 0x000000000c4572ca */ /* 0x000fe200000e0000 */
[----:B------:R-:W-:Y:S01]  /*39f0*/  ULEA UR38, UR6, UR40, 0xa ;  /* 0x0000002806267291 */ /* 0x000fe2000f8e50ff */
[----:B------:R-:W-:Y:S01]  /*3a00*/  R2UR UR71, R11 ;  /* 0x000000000b4772ca */ /* 0x000fe200000e0000 */
[----:B------:R-:W-:Y:S01]  /*3a10*/  UIADD3 UR5, UPT, UPT, UR4, 0x1, URZ ;  /* 0x0000000104057890 */ /* 0x000fe2000fffe0ff */
[----:B------:R-:W-:Y:S01]  /*3a20*/  R2UR UR70, R10 ;  /* 0x000000000a4672ca */ /* 0x000fe200000e0000 */
[----:B------:R-:W-:Y:S01]  /*3a30*/  UIADD3 UR9, UPT, UPT, UR4, 0x2, URZ ;  /* 0x0000000204097890 */ /* 0x000fe2000fffe0ff */
[----:B------:R-:W-:Y:S01]  /*3a40*/  R2UR UR68, R9 ;  /* 0x00000000094472ca */ /* 0x000fe200000e0000 */
[----:B------:R-:W-:Y:S01]  /*3a50*/  UIADD3 UR10, UPT, UPT, UR4, 0x3, URZ ;  /* 0x00000003040a7890 */ /* 0x000fe2000fffe0ff */
[----:B------:R-:W-:Y:S01]  /*3a60*/  R2UR UR67, R7 ;  /* 0x00000000074372ca */ /* 0x000fe200000e0000 */
[----:B------:R-:W-:Y:S01]  /*3a70*/  UIADD3 UR8, UPT, UPT, UR4, 0x5, URZ ;  /* 0x0000000504087890 */ /* 0x000fe2000fffe0ff */
[----:B------:R-:W-:Y:S01]  /*3a80*/  R2UR UR66, R5 ;  /* 0x00000000054272ca */ /* 0x000fe200000e0000 */
[----:B------:R-:W-:Y:S01]  /*3a90*/  USHF.R.U32.HI UR5, URZ, 0x2, UR5 ;  /* 0x00000002ff057899 */ /* 0x000fe20008011605 */
[----:B------:R-:W-:Y:S01]  /*3aa0*/  R2UR UR65, R4 ;  /* 0x00000000044172ca */ /* 0x000fe200000e0000 */
[----:B------:R-:W-:Y:S01]  /*3ab0*/  ULEA UR36, UR6, UR33, 0xb ;  /* 0x0000002106247291 */ /* 0x000fe2000f8e58ff */
[----:B------:R-:W-:Y:S01]  /*3ac0*/  R2UR UR64, R3 ;  /* 0x00000000034072ca */ /* 0x000fe200000e0000 */
[----:B------:R-:W-:Y:S02]  /*3ad0*/  UIADD3 UR7, UPT, UPT, UR4, 0x6, URZ ;  /* 0x0000000604077890 */ /* 0x000fe4000fffe0ff */
[----:B------:R-:W-:Y:S02]  /*3ae0*/  USHF.R.U32.HI UR9, URZ, 0x2, UR9 ;  /* 0x00000002ff097899 */ /* 0x000fe40008011609 */
[----:B------:R-:W-:Y:S02]  /*3af0*/  UIADD3 UR6, UPT, UPT, UR4, 0x7, URZ ;  /* 0x0000000704067890 */ /* 0x000fe4000fffe0ff */
[----:B------:R-:W-:Y:S02]  /*3b00*/  USHF.R.U32.HI UR10, URZ, 0x2, UR10 ;  /* 0x00000002ff0a7899 */ /* 0x000fe4000801160a */
[----:B------:R-:W-:Y:S02]  /*3b10*/  UIADD3 UR4, UPT, UPT, UR4, 0x4, URZ ;  /* 0x0000000404047890 */ /* 0x000fe4000fffe0ff */
[----:B------:R-:W-:Y:S02]  /*3b20*/  USHF.R.U32.HI UR8, URZ, 0x2, UR8 ;  /* 0x00000002ff087899 */ /* 0x000fe40008011608 */
[----:B------:R-:W-:Y:S02]  /*3b30*/  ULEA UR30, UR5, UR45, 0x9 ;  /* 0x0000002d051e7291 */ /* 0x000fe4000f8e48ff */
[----:B------:R-:W-:Y:S02]  /*3b40*/  ULEA UR26, UR5, UR47, 0xa ;  /* 0x0000002f051a7291 */ /* 0x000fe4000f8e50ff */
[----:B------:R-:W-:Y:S02]  /*3b50*/  USHF.R.U32.HI UR7, URZ, 0x2, UR7 ;  /* 0x00000002ff077899 */ /* 0x000fe40008011607 */
[----:B------:R-:W-:Y:S02]  /*3b60*/  ULEA UR24, UR9, UR43, 0x9 ;  /* 0x0000002b09187291 */ /* 0x000fe4000f8e48ff */
[----:B------:R-:W-:Y:S02]  /*3b70*/  ULEA UR22, UR9, UR44, 0xa ;  /* 0x0000002c09167291 */ /* 0x000fe4000f8e50ff */
[----:B------:R-:W-:Y:S02]  /*3b80*/  USHF.R.U32.HI UR6, URZ, 0x2, UR6 ;  /* 0x00000002ff067899 */ /* 0x000fe40008011606 */
[----:B------:R-:W-:Y:S02]  /*3b90*/  ULEA UR20, UR10, UR41, 0x9 ;  /* 0x000000290a147291 */ /* 0x000fe4000f8e48ff */
        /* <DEDUP_REMOVED lines=9> */
[----:B------:R-:W-:Y:S02]  /*3c30*/  UPLOP3.LUT UP2, UPT, UPT, UPT, UP0, 0x80, 0x8 ;  /* 0x000000000008789c */ /* 0x000fe40003f4f000 */
[----:B------:R-:W-:Y:S01]  /*3c40*/  UPLOP3.LUT UP0, UPT, UPT, UPT, UPT, 0x40, 0x4 ;  /* 0x000000000004789c */ /* 0x000fe20003f0e870 */
[----:B------:R-:W-:Y:S01]  /*3c50*/  UMOV UR39, 0x40004040 ;  /* 0x4000404000277882 */ /* 0x000fe20000000000 */
[----:B------:R-:W-:Y:S01]  /*3c60*/  UMOV UR37, 0x40004040 ;  /* 0x4000404000257882 */ /* 0x000fe20000000000 */
[----:B------:R-:W-:Y:S01]  /*3c70*/  UMOV UR31, 0x40004040 ;  /* 0x40004040001f7882 */ /* 0x000fe20000000000 */
[----:B------:R0:W-:Y:S01]  /*3c80*/  UTCHMMA.2CTA gdesc[UR36], gdesc[UR38], tmem[UR69], tmem[UR62], idesc[UR63], UP1 ;  /* 0x00ff3e26240075ea */ /* 0x0001e20008a00045 */
[----:B------:R-:W-:Y:S01]  /*3c90*/  UPLOP3.LUT UP1, UPT, UPT, UPT, UPT, 0x80, 0x8 ;  /* 0x000000000008789c */ /* 0x000fe20003f2f070 */
[----:B------:R-:W-:Y:S01]  /*3ca0*/  UMOV UR27, 0x40004040 ;  /* 0x40004040001b7882 */ /* 0x000fe20000000000 */
[----:B------:R-:W-:Y:S01]  /*3cb0*/  UMOV UR25, 0x40004040 ;  /* 0x4000404000197882 */ /* 0x000fe20000000000 */
[----:B------:R0:W-:Y:S01]  /*3cc0*/  UTCHMMA.2CTA gdesc[UR26], gdesc[UR30], tmem[UR71], tmem[UR60], idesc[UR61], UPT ;  /* 0x00ff3c1e1a0075ea */ /* 0x0001e2000ba00047 */
        /* <DEDUP_REMOVED lines=18> */
[----:B------:R-:W-:Y:S05]  /*3df0*/  BRA.U UP2, `(.L_x_340) ;  /* 0xfffffff902f47547 */ /* 0x000fea000b83ffff */
[----:B------:R-:W1:Y:S01]  /*3e00*/  S2UR UR6, SR_CgaCtaId ;  /* 0x00000000000679c3 */ /* 0x000e620000008800 */
[----:B0-----:R-:W-:Y:S01]  /*3e10*/  ULEA.HI UR4, UR72, UR72, URZ, 0x1 ;  /* 0x0000004848047291 */ /* 0x001fe2000f8f08ff */
[----:B------:R-:W-:Y:S01]  /*3e20*/  HFMA2 R3, -RZ, RZ, -0.0 , 0 ;  /* 0x80000000ff037431 */ /* 0x000fe200000001ff */
[----:B------:R-:W-:Y:S01]  /*3e30*/  UMOV UR8, 0x400 ;  /* 0x0000040000087882 */ /* 0x000fe20000000000 */
[----:B------:R-:W-:Y:S01]  /*3e40*/  UMOV UR5, 0x1 ;  /* 0x0000000100057882 */ /* 0x000fe20000000000 */
[----:B------:R-:W-:Y:S01]  /*3e50*/  ULOP3.LUT UR4, UR4, 0xfffffffe, URZ, 0xc0, !UPT ;  /* 0xfffffffe04047892 */ /* 0x000fe2000f8ec0ff */
[----:B------:R-:W-:Y:S02]  /*3e60*/  UMOV UR7, 0x400 ;  /* 0x0000040000077882 */ /* 0x000fe40000000000 */
[----:B------:R-:W0:Y:S01]  /*3e70*/  S2UR UR9, SR_CgaCtaId ;  /* 0x00000000000979c3 */ /* 0x000e220000008800 */
[----:B------:R-:W-:Y:S01]  /*3e80*/  UIADD3 UR71, UPT, UPT, -UR4, UR72, URZ ;  /* 0x0000004804477290 */ /* 0x000fe2000fffe1ff */
[----:B------:R-:W-:-:S03]  /*3e90*/  UMOV UR10, 0x400 ;  /* 0x00000400000a7882 */ /* 0x000fc60000000000 */
[----:B------:R-:W-:-:S03]  /*3ea0*/  ULOP3.LUT UR4, UR71, 0x1, URZ, 0x3c, !UPT ;  /* 0x0000000147047892 */ /* 0x000fc6000f8e3cff */
[----:B------:R-:W4:Y:S01]  /*3eb0*/  S2UR UR11, SR_CgaCtaId ;  /* 0x00000000000b79c3 */ /* 0x000f220000008800 */
[----:B-1----:R-:W-:Y:S02]  /*3ec0*/  ULEA UR8, UR6, UR8, 0x18 ;  /* 0x0000000806087291 */ /* 0x002fe4000f8ec0ff */
[----:B------:R-:W-:Y:S02]  /*3ed0*/  USHF.L.U32 UR6, UR5, UR71, URZ ;  /* 0x0000004705067299 */ /* 0x000fe400080006ff */
[----:B------:R-:W-:Y:S02]  /*3ee0*/  USHF.L.U32 UR5, UR5, UR4, URZ ;  /* 0x0000000405057299 */ /* 0x000fe400080006ff */
[----:B0-----:R-:W-:Y:S02]  /*3ef0*/  ULEA UR4, UR9, UR7, 0x18 ;  /* 0x0000000709047291 */ /* 0x001fe4000f8ec0ff */
[----:B------:R-:W-:Y:S02]  /*3f00*/  ULOP3.LUT UR70, UR5, UR6, URZ, 0xfc, !UPT ;  /* 0x0000000605467292 */ /* 0x000fe4000f8efcff */
[----:B------:R-:W-:-:S02]  /*3f10*/  UIADD3 UR9, UPT, UPT, UR8, 0x28, URZ ;  /* 0x0000002808097890 */ /* 0x000fc4000fffe0ff */
[----:B------:R-:W-:Y:S02]  /*3f20*/  UIADD3 UR6, UPT, UPT, UR4, 0x8, URZ ;  /* 0x0000000804067890 */ /* 0x000fe4000fffe0ff */
[----:B----4-:R-:W-:Y:S02]  /*3f30*/  ULEA UR10, UR11, UR10, 0x18 ;  /* 0x0000000a0b0a7291 */ /* 0x010fe4000f8ec0ff */
[----:B------:R-:W-:Y:S02]  /*3f40*/  ULOP3.LUT UR7, UR70, 0xffff, URZ, 0xc0, !UPT ;  /* 0x0000ffff46077892 */ /* 0x000fe4000f8ec0ff */
[----:B------:R-:W-:Y:S02]  /*3f50*/  ULOP3.LUT UR4, UR70, 0xffff, URZ, 0xc0, !UPT ;  /* 0x0000ffff46047892 */ /* 0x000fe4000f8ec0ff */
[----:B------:R-:W-:-:S03]  /*3f60*/  UIADD3 UR5, UPT, UPT, UR10, 0x50, URZ ;  /* 0x000000500a057890 */ /* 0x000fc6000fffe0ff */
[----:B------:R-:W-:Y:S02]  /*3f70*/  UMOV UR10, 0x3 ;  /* 0x00000003000a7882 */ /* 0x000fe40000000000 */
[----:B------:R0:W-:Y:S02]  /*3f80*/  UTCBAR.2CTA.MULTICAST [UR9], URZ, UR7 ;  /* 0x000000ff090073e9 */ /* 0x0001e40008200807 */
[----:B------:R0:W-:Y:S02]  /*3f90*/  UTCBAR.2CTA.MULTICAST [UR6], URZ, UR4 ;  /* 0x000000ff060073e9 */ /* 0x0001e40008200804 */
[----:B------:R0:W-:Y:S01]  /*3fa0*/  UTCBAR.2CTA.MULTICAST [UR5], URZ, UR10 ;  /* 0x000000ff050073e9 */ /* 0x0001e2000820080a */
[----:B------:R-:W1:Y:S02]  /*3fb0*/  SYNCS.PHASECHK.TRANS64.TRYWAIT P0, [UR8+0x68], R3 ;  /* 0x00006803ff0075a7 */ /* 0x000e640008001108 */
[----:B01----:R-:W-:Y:S05]  /*3fc0*/  @!P0 BRA `(.L_x_341) ;  /* 0x0000002c00a48947 */ /* 0x003fea0003800000 */
.L_x_422:
[----:B------:R-:W1:Y:S02]  /*3fd0*/  SYNCS.PHASECHK.TRANS64.TRYWAIT P0, [UR8+0x10], RZ ;  /* 0x000010ffff0075a7 */ /* 0x000e640008001108 */
[----:B-1----:R-:W-:Y:S05]  /*3fe0*/  @!P0 BRA `(.L_x_342) ;  /* 0x0000002c00bc8947 */ /* 0x002fea0003800000 */
.L_x_424:
[----:B------:R-:W1:Y:S01]  /*3ff0*/  SYNCS.PHASECHK.TRANS64.TRYWAIT P0, [UR8+0x40], RZ ;  /* 0x000040ffff0075a7 */ /* 0x000e620008001108 */
[----:B------:R-:W-:Y:S01]  /*4000*/  USHF.R.U32.HI UR32, URZ, 0x4, UR32 ;  /* 0x00000004ff207899 */ /* 0x000fe20008011620 */
[----:B------:R-:W-:Y:S01]  /*4010*/  HFMA2 R12, -RZ, RZ, 0, 7.62939453125e-06 ;  /* 0x00000080ff0c7431 */ /* 0x000fe200000001ff */
[----:B------:R-:W-:Y:S01]  /*4020*/  USHF.R.U32.HI UR4, URZ, 0x4, UR77 ;  /* 0x00000004ff047899 */ /* 0x000fe2000801164d */
[----:B------:R-:W-:Y:S01]  /*4030*/  HFMA2 R9, -RZ, RZ, 0, 7.62939453125e-06 ;  /* 0x00000080ff097431 */ /* 0x000fe200000001ff */
[----:B------:R-:W-:Y:S01]  /*4040*/  ULOP3.LUT UR32, UR32, 0x3fd0, URZ, 0xc0, !UPT ;  /* 0x00003fd020207892 */ /* 0x000fe2000f8ec0ff */
[----:B------:R-:W-:Y:S01]  /*4050*/  MOV R11, 0x80 ;  /* 0x00000080000b7802 */ /* 0x000fe20000000f00 */
[----:B------:R-:W-:Y:S01]  /*4060*/  ULOP3.LUT UR4, UR4, 0x3fd0, URZ, 0xc0, !UPT ;  /* 0x00003fd004047892 */ /* 0x000fe2000f8ec0ff */
[----:B------:R-:W-:Y:S01]  /*4070*/  IMAD.MOV.U32 R10, RZ, RZ, 0x80 ;  /* 0x00000080ff0a7424 */ /* 0x000fe200078e00ff */
[----:B------:R-:W-:Y:S01]  /*4080*/  USEL UR6, URZ, 0x4000, UP5 ;  /* 0x00004000ff067887 */ /* 0x000fe2000a800000 */
[----:B------:R-:W-:Y:S01]  /*4090*/  IMAD.MOV.U32 R7, RZ, RZ, 0x80 ;  /* 0x00000080ff077424 */ /* 0x000fe200078e00ff */
[----:B------:R-:W-:Y:S01]  /*40a0*/  UMOV UR5, 0x10202010 ;  /* 0x1020201000057882 */ /* 0x000fe20000000000 */
[----:B------:R-:W-:Y:S01]  /*40b0*/  ULOP3.LUT UR39, UR32, 0x10000, URZ, 0xfc, !UPT ;  /* 0x0001000020277892 */ /* 0x000fe2000f8efcff */
[----:B0-----:R-:W-:Y:S01]  /*40c0*/  MOV R5, 0x80 ;  /* 0x0000008000057802 */ /* 0x001fe20000000f00 */
[----:B------:R-:W-:Y:S01]  /*40d0*/  USEL UR5, UR5, 0x10200010, !UP4 ;  /* 0x1020001005057887 */ /* 0x000fe2000e000000 */
[----:B------:R-:W-:Y:S01]  /*40e0*/  IMAD.MOV.U32 R4, RZ, RZ, 0x80 ;  /* 0x00000080ff047424 */ /* 0x000fe200078e00ff */
[----:B------:R-:W-:-:S02]  /*40f0*/  ULOP3.LUT UR38, UR4, 0x10000, URZ, 0xfc, !UPT ;  /* 0x0001000004267892 */ /* 0x000fc4000f8efcff */
[----:B------:R-:W-:Y:S02]  /*4100*/  UIADD3 UR4, UPT, UPT, UR6, UR5, URZ ;  /* 0x0000000506047290 */ /* 0x000fe4000fffe0ff */
[----:B------:R-:W-:Y:S02]  /*4110*/  UPLOP3.LUT UP1, UPT, UPT, UPT, UPT, 0x80, 0x8 ;  /* 0x000000000008789c */ /* 0x000fe40003f2f070 */
[----:B------:R-:W-:Y:S02]  /*4120*/  UPLOP3.LUT UP0, UPT, UPT, UPT, UPT, 0x40, 0x4 ;  /* 0x000000000004789c */ /* 0x000fe40003f0e870 */
[----:B------:R-:W-:Y:S02]  /*4130*/  ULOP3.LUT UR45, UR39, 0x2, URZ, 0xfc, !UPT ;  /* 0x00000002272d7892 */ /* 0x000fe4000f8efcff */
[----:B------:R-:W-:Y:S02]  /*4140*/  ULOP3.LUT UR44, UR38, 0x2, URZ, 0xfc, !UPT ;  /* 0x00000002262c7892 */ /* 0x000fe4000f8efcff */
[----:B------:R-:W-:-:S02]  /*4150*/  ULOP3.LUT UR43, UR39, 0x4, URZ, 0xfc, !UPT ;  /* 0x00000004272b7892 */ /* 0x000fc4000f8efcff */
[----:B------:R-:W-:Y:S02]  /*4160*/  ULOP3.LUT UR42, UR38, 0x4, URZ, 0xfc, !UPT ;  /* 0x00000004262a7892 */ /* 0x000fe4000f8efcff */
[----:B------:R-:W-:Y:S02]  /*4170*/  ULOP3.LUT UR41, UR39, 0x6, URZ, 0xfc, !UPT ;  /* 0x0000000627297892 */ /* 0x000fe4000f8efcff */
[----:B------:R-:W-:Y:S01]  /*4180*/  ULOP3.LUT UR40, UR38, 0x6, URZ, 0xfc, !UPT ;  /* 0x0000000626287892 */ /* 0x000fe2000f8efcff */
[----:B------:R-:W-:Y:S01]  /*4190*/  UMOV UR6, URZ ;  /* 0x000000ff00067c82 */ /* 0x000fe20008000000 */
[----:B-1----:R-:W-:Y:S10]  /*41a0*/  @!P0 BRA `(.L_x_343) ;  /* 0x0000002c00648947 */ /* 0x002ff40003800000 */
.L_x_426:
[----:B0-----:R-:W-:Y:S01]  /*41b0*/  MOV R3, 0x80 ;  /* 0x0000008000037802 */ /* 0x001fe20000000f00 */
        /* <DEDUP_REMOVED lines=16> */
.L_x_344:
        /* <DEDUP_REMOVED lines=14> */
[----:B------:R-:W-:Y:S02]  /*43a0*/  ULEA UR34, UR6, UR39, 0xb ;  /* 0x0000002706227291 */ /* 0x000fe4000f8e58ff */
[----:B------:R-:W-:Y:S02]  /*43b0*/  USHF.R.U32.HI UR9, URZ, 0x2, UR9 ;  /* 0x00000002ff097899 */ /* 0x000fe40008011609 */
[----:B------:R-:W-:Y:S02]  /*43c0*/  UIADD3 UR6, UPT, UPT, UR4, 0x6, URZ ;  /* 0x0000000604067890 */ /* 0x000fe4000fffe0ff */
[----:B------:R-:W-:Y:S02]  /*43d0*/  USHF.R.U32.HI UR10, URZ, 0x2, UR10 ;  /* 0x00000002ff0a7899 */ /* 0x000fe4000801160a */
[----:B------:R-:W-:Y:S02]  /*43e0*/  UIADD3 UR5, UPT, UPT, UR4, 0x7, URZ ;  /* 0x0000000704057890 */ /* 0x000fe4000fffe0ff */
[----:B------:R-:W-:Y:S02]  /*43f0*/  USHF.R.U32.HI UR8, URZ, 0x2, UR8 ;  /* 0x00000002ff087899 */ /* 0x000fe40008011608 */
[----:B------:R-:W-:Y:S02]  /*4400*/  UIADD3 UR4, UPT, UPT, UR4, 0x4, URZ ;  /* 0x0000000404047890 */ /* 0x000fe4000fffe0ff */
[----:B------:R-:W-:Y:S02]  /*4410*/  ULEA UR30, UR9, UR44, 0x9 ;  /* 0x0000002c091e7291 */ /* 0x000fe4000f8e48ff */
[----:B------:R-:W-:Y:S02]  /*4420*/  ULEA UR28, UR9, UR45, 0xa ;  /* 0x0000002d091c7291 */ /* 0x000fe4000f8e50ff */
[----:B------:R-:W-:Y:S02]  /*4430*/  USHF.R.U32.HI UR6, URZ, 0x2, UR6 ;  /* 0x00000002ff067899 */ /* 0x000fe40008011606 */
[----:B------:R-:W-:Y:S02]  /*4440*/  ULEA UR26, UR10, UR42, 0x9 ;  /* 0x0000002a0a1a7291 */ /* 0x000fe4000f8e48ff */
[----:B------:R-:W-:Y:S02]  /*4450*/  ULEA UR24, UR10, UR43, 0xa ;  /* 0x0000002b0a187291 */ /* 0x000fe4000f8e50ff */
[----:B------:R-:W-:Y:S02]  /*4460*/  ULEA UR16, UR7, UR44, 0x9 ;  /* 0x0000002c07107291 */ /* 0x000fe4000f8e48ff */
[----:B------:R-:W-:Y:S01]  /*4470*/  ULEA UR14, UR7, UR45, 0xa ;  /* 0x0000002d070e7291 */ /* 0x000fe2000f8e50ff */
[----:B------:R-:W-:Y:S01]  /*4480*/  R2UR UR7, R3 ;  /* 0x00000000030772ca */ /* 0x000fe200000e0000 */
        /* <DEDUP_REMOVED lines=39> */
[----:B0-----:R-:W-:Y:S01]  /*4700*/  UMOV UR15, 0x400 ;  /* 0x00000400000f7882 */ /* 0x001fe20000000000 */
[----:B------:R-:W-:Y:S01]  /*4710*/  UMOV UR4, 0x400 ;  /* 0x0000040000047882 */ /* 0x000fe20000000000 */
[----:B------:R-:W-:Y:S01]  /*4720*/  UMOV UR10, 0x400 ;  /* 0x00000400000a7882 */ /* 0x000fe20000000000 */
[----:B------:R-:W-:Y:S02]  /*4730*/  ULOP3.LUT UR8, UR70, 0xffff, URZ, 0xc0, !UPT ;  /* 0x0000ffff46087892 */ /* 0x000fe4000f8ec0ff */
[----:B------:R-:W-:Y:S02]  /*4740*/  ULOP3.LUT UR7, UR70, 0xffff, URZ, 0xc0, !UPT ;  /* 0x0000ffff46077892 */ /* 0x000fe4000f8ec0ff */
[----:B------:R-:W0:Y:S08]  /*4750*/  S2UR UR5, SR_CgaCtaId ;  /* 0x00000000000579c3 */ /* 0x000e300000008800 */
[----:B------:R-:W4:Y:S01]  /*4760*/  S2UR UR9, SR_CgaCtaId ;  /* 0x00000000000979c3 */ /* 0x000f220000008800 */
[----:B-1----:R-:W-:-:S02]  /*4770*/  ULEA UR6, UR72, UR15, 0x18 ;  /* 0x0000000f48067291 */ /* 0x002fc4000f8ec0ff */
[----:B------:R-:W-:Y:S02]  /*4780*/  ULEA UR15, UR72, UR15, 0x18 ;  /* 0x0000000f480f7291 */ /* 0x000fe4000f8ec0ff */
[----:B------:R-:W-:Y:S02]  /*4790*/  UIADD3 UR6, UPT, UPT, UR6, 0x48, URZ ;  /* 0x0000004806067890 */ /* 0x000fe4000fffe0ff */
[----:B0-----:R-:W-:-:S04]  /*47a0*/  ULEA UR5, UR5, UR4, 0x18 ;  /* 0x0000000405057291 */ /* 0x001fc8000f8ec0ff */
[----:B------:R-:W-:-:S03]  /*47b0*/  UIADD3 UR5, UPT, UPT, UR5, 0x18, URZ ;  /* 0x0000001805057890 */ /* 0x000fc6000fffe0ff */
[----:B------:R0:W-:Y:S01]  /*47c0*/  UTCBAR.2CTA.MULTICAST [UR6], URZ, UR8 ;  /* 0x000000ff060073e9 */ /* 0x0001e20008200808 */
[----:B----4-:R-:W-:-:S03]  /*47d0*/  ULEA UR4, UR9, UR10, 0x18 ;  /* 0x0000000a09047291 */ /* 0x010fc6000f8ec0ff */
[----:B------:R-:W-:Y:S01]  /*47e0*/  UMOV UR9, 0x3 ;  /* 0x0000000300097882 */ /* 0x000fe20000000000 */
[----:B------:R-:W-:Y:S01]  /*47f0*/  UIADD3 UR4, UPT, UPT, UR4, 0x60, URZ ;  /* 0x0000006004047890 */ /* 0x000fe2000fffe0ff */
[----:B------:R0:W-:Y:S08]  /*4800*/  UTCBAR.2CTA.MULTICAST [UR5], URZ, UR7 ;  /* 0x000000ff050073e9 */ /* 0x0001f00008200807 */
[----:B------:R0:W-:Y:S01]  /*4810*/  UTCBAR.2CTA.MULTICAST [UR4], URZ, UR9 ;  /* 0x000000ff040073e9 */ /* 0x0001e20008200809 */
[----:B------:R-:W1:Y:S02]  /*4820*/  SYNCS.PHASECHK.TRANS64.TRYWAIT P0, [UR15+0x80], RZ ;  /* 0x000080ffff0075a7 */ /* 0x000e64000800110f */
[----:B01----:R-:W-:Y:S05]  /*4830*/  @!P0 BRA `(.L_x_345) ;  /* 0x0000002400d88947 */ /* 0x003fea0003800000 */
.L_x_428:
[----:B------:R-:W1:Y:S01]  /*4840*/  SYNCS.PHASECHK.TRANS64.TRYWAIT P0, [UR15+0x30], RZ ;  /* 0x000030ffff0075a7 */ /* 0x000e62000800110f */
[----:B------:R-:W-:Y:S01]  /*4850*/  IMAD.MOV.U32 R4, RZ, RZ, 0x88 ;  /* 0x00000088ff047424 */ /* 0x000fe200078e00ff */
[----:B------:R-:W-:Y:S01]  /*4860*/  R2UR UR4, R8 ;  /* 0x00000000080472ca */ /* 0x000fe200000e0000 */
[----:B------:R-:W-:Y:S01]  /*4870*/  IMAD.MOV.U32 R7, RZ, RZ, 0x80 ;  /* 0x00000080ff077424 */ /* 0x000fe200078e00ff */
[----:B------:R-:W-:Y:S01]  /*4880*/  UIADD3 UR20, UPT, UPT, UR73, 0x80, URZ ;  /* 0x0000008049147890 */ /* 0x000fe2000fffe0ff */
[----:B------:R-:W-:Y:S01]  /*4890*/  IMAD.MOV.U32 R5, RZ, RZ, 0x100 ;  /* 0x00000100ff057424 */ /* 0x000fe200078e00ff */
[----:B------:R-:W-:Y:S01]  /*48a0*/  R2UR UR53, R4 ;  /* 0x00000000043572ca */ /* 0x000fe200000e0000 */
[----:B------:R-:W-:Y:S01]  /*48b0*/  IMAD.MOV.U32 R4, RZ, RZ, 0x98 ;  /* 0x00000098ff047424 */ /* 0x000fe200078e00ff */
[----:B------:R-:W-:Y:S01]  /*48c0*/  R2UR UR55, R7 ;  /* 0x00000000073772ca */ /* 0x000fe200000e0000 */
[----:B------:R-:W-:Y:S01]  /*48d0*/  IMAD.MOV.U32 R7, RZ, RZ, 0x90 ;  /* 0x00000090ff077424 */ /* 0x000fe200078e00ff */
[----:B------:R-:W-:Y:S01]  /*48e0*/  R2UR UR56, R5 ;  /* 0x00000000053872ca */ /* 0x000fe200000e0000 */
[----:B0-----:R-:W-:Y:S01]  /*48f0*/  IMAD.MOV.U32 R3, RZ, RZ, 0x100 ;  /* 0x00000100ff037424 */ /* 0x001fe200078e00ff */
[----:B------:R-:W-:Y:S01]  /*4900*/  R2UR UR49, R4 ;  /* 0x00000000043172ca */ /* 0x000fe200000e0000 */
[----:B------:R-:W-:Y:S01]  /*4910*/  IMAD.MOV.U32 R4, RZ, RZ, 0xa8 ;  /* 0x000000a8ff047424 */ /* 0x000fe200078e00ff */
[----:B------:R-:W-:Y:S01]  /*4920*/  R2UR UR51, R7 ;  /* 0x00000000073372ca */ /* 0x000fe200000e0000 */
[----:B------:R-:W-:Y:S01]  /*4930*/  UISETP.NE.AND UP0, UPT, UR4, URZ, UPT ;  /* 0x000000ff0400728c */ /* 0x000fe2000bf05270 */
[----:B------:R-:W-:Y:S01]  /*4940*/  IMAD.MOV.U32 R7, RZ, RZ, 0xa0 ;  /* 0x000000a0ff077424 */ /* 0x000fe200078e00ff */
[----:B------:R-:W-:Y:S01]  /*4950*/  R2UR UR54, R3 ;  /* 0x00000000033672ca */ /* 0x000fe200000e0000 */
[----:B------:R-:W-:Y:S01]  /*4960*/  UMOV UR4, 0x10412010 ;  /* 0x1041201000047882 */ /* 0x000fe20000000000 */
[----:B------:R-:W-:Y:S01]  /*4970*/  R2UR UR44, R4 ;  /* 0x00000000042c72ca */ /* 0x000fe200000e0000 */
[----:B------:R-:W-:Y:S01]  /*4980*/  USEL UR5, URZ, 0x4000, UP0 ;  /* 0x00004000ff057887 */ /* 0x000fe20008000000 */
[----:B------:R-:W-:Y:S01]  /*4990*/  IMAD.MOV.U32 R4, RZ, RZ, 0xb0 ;  /* 0x000000b0ff047424 */ /* 0x000fe200078e00ff */
[----:B------:R-:W-:Y:S01]  /*49a0*/  USEL UR4, UR4, 0x10410010, !UP6 ;  /* 0x1041001004047887 */ /* 0x000fe2000f000000 */
[----:B------:R-:W-:Y:S01]  /*49b0*/  R2UR UR52, R5 ;  /* 0x00000000053472ca */ /* 0x000fe200000e0000 */
[----:B------:R-:W-:Y:S01]  /*49c0*/  UIADD3 UR18, UPT, UPT, UR73, 0x100, URZ ;  /* 0x0000010049127890 */ /* 0x000fe2000fffe0ff */
[----:B------:R-:W-:Y:S01]  /*49d0*/  R2UR UR50, R3 ;  /* 0x00000000033272ca */ /* 0x000fe200000e0000 */
[----:B------:R-:W-:Y:S01]  /*49e0*/  UIADD3 UR5, UPT, UPT, UR5, UR4, URZ ;  /* 0x0000000405057290 */ /* 0x000fe2000fffe0ff */
[----:B------:R-:W-:Y:S01]  /*49f0*/  R2UR UR42, R4 ;  /* 0x00000000042a72ca */ /* 0x000fe200000e0000 */
[----:B------:R-:W-:Y:S01]  /*4a00*/  IMAD.MOV.U32 R4, RZ, RZ, 0xb8 ;  /* 0x000000b8ff047424 */ /* 0x000fe200078e00ff */
[----:B------:R-:W-:Y:S01]  /*4a10*/  R2UR UR47, R7 ;  /* 0x00000000072f72ca */ /* 0x000fe200000e0000 */
[----:B------:R-:W-:Y:S01]  /*4a20*/  UIADD3 UR16, UPT, UPT, UR73, 0x180, URZ ;  /* 0x0000018049107890 */ /* 0x000fe2000fffe0ff */
[----:B------:R-:W-:Y:S01]  /*4a30*/  R2UR UR48, R5 ;  /* 0x00000000053072ca */ /* 0x000fe200000e0000 */
[----:B------:R-:W-:Y:S01]  /*4a40*/  UIADD3 UR12, UPT, UPT, UR73, 0x200, URZ ;  /* 0x00000200490c7890 */ /* 0x000fe2000fffe0ff */
[C---:B------:R-:W-:Y:S01]  /*4a50*/  R2UR UR45, R3.reuse ;  /* 0x00000000032d72ca */ /* 0x040fe200000e0000 */
[----:B------:R-:W-:Y:S01]  /*4a60*/  UIADD3 UR10, UPT, UPT, UR73, 0x280, URZ ;  /* 0x00000280490a7890 */ /* 0x000fe2000fffe0ff */
[C---:B------:R-:W-:Y:S01]  /*4a70*/  R2UR UR43, R3.reuse ;  /* 0x00000000032b72ca */ /* 0x040fe200000e0000 */
[----:B------:R-:W-:Y:S01]  /*4a80*/  UIADD3 UR8, UPT, UPT, UR73, 0x300, URZ ;  /* 0x0000030049087890 */ /* 0x000fe2000fffe0ff */
[----:B------:R-:W-:Y:S01]  /*4a90*/  R2UR UR40, R4 ;  /* 0x00000000042872ca */ /* 0x000fe200000e0000 */
[----:B------:R-:W-:Y:S01]  /*4aa0*/  UIADD3 UR6, UPT, UPT, UR73, 0x380, URZ ;  /* 0x0000038049067890 */ /* 0x000fe2000fffe0ff */
[----:B------:R-:W-:Y:S01]  /*4ab0*/  R2UR UR41, R3 ;  /* 0x00000000032972ca */ /* 0x000fe200000e0000 */
[----:B------:R-:W-:Y:S01]  /*4ac0*/  ULOP3.LUT UR70, UR70, 0xffff, URZ, 0xc0, !UPT ;  /* 0x0000ffff46467892 */ /* 0x000fe2000f8ec0ff */
[----:B------:R-:W-:Y:S01]  /*4ad0*/  UMOV UR57, 0x3 ;  /* 0x0000000300397882 */ /* 0x000fe20000000000 */
[----:B------:R-:W-:Y:S01]  /*4ae0*/  UMOV UR36, UR73 ;  /* 0x0000004900247c82 */ /* 0x000fe20008000000 */
[----:B------:R-:W-:Y:S01]  /*4af0*/  UMOV UR37, 0x40004040 ;  /* 0x4000404000257882 */ /* 0x000fe20000000000 */
[----:B------:R-:W-:Y:S01]  /*4b00*/  UMOV UR21, 0x40004040 ;  /* 0x4000404000157882 */ /* 0x000fe20000000000 */
[----:B------:R-:W-:Y:S01]  /*4b10*/  UMOV UR19, 0x40004040 ;  /* 0x4000404000137882 */ /* 0x000fe20000000000 */
[----:B------:R-:W-:Y:S01]  /*4b20*/  UMOV UR17, 0x40004040 ;  /* 0x4000404000117882 */ /* 0x000fe20000000000 */
[----:B------:R-:W-:Y:S01]  /*4b30*/  UMOV UR13, 0x40004040 ;  /* 0x40004040000d7882 */ /* 0x000fe20000000000 */
[----:B------:R-:W-:Y:S01]  /*4b40*/  UMOV UR11, 0x40004040 ;  /* 0x40004040000b7882 */ /* 0x000fe20000000000 */
[----:B------:R-:W-:Y:S01]  /*4b50*/  UIADD3 UR39, UPT, UPT, UR15, 0x38, URZ ;  /* 0x000000380f277890 */ /* 0x000fe2000fffe0ff */
[----:B------:R-:W-:Y:S01]  /*4b60*/  UMOV UR9, 0x40004040 ;  /* 0x4000404000097882 */ /* 0x000fe20000000000 */
[----:B------:R-:W-:Y:S01]  /*4b70*/  UIADD3 UR38, UPT, UPT, UR15, 0x88, URZ ;  /* 0x000000880f267890 */ /* 0x000fe2000fffe0ff */
[----:B------:R-:W-:Y:S01]  /*4b80*/  UMOV UR7, 0x40004040 ;  /* 0x4000404000077882 */ /* 0x000fe20000000000 */
[----:B------:R-:W-:Y:S01]  /*4b90*/  UIADD3 UR14, UPT, UPT, UR15, 0x70, URZ ;  /* 0x000000700f0e7890 */ /* 0x000fe2000fffe0ff */
[----:B------:R-:W-:Y:S01]  /*4ba0*/  UMOV UR4, URZ ;  /* 0x000000ff00047c82 */ /* 0x000fe20008000000 */
        /* <DEDUP_REMOVED lines=14> */
[----:B-1----:R-:W-:Y:S05]  /*4c90*/  @!P0 BRA `(.L_x_346) ;  /* 0x0000002000d88947 */ /* 0x002fea0003800000 */
.L_x_430:
[----:B------:R1:W-:Y:S01]  /*4ca0*/  UTCHMMA.2CTA tmem[UR55], gdesc[UR36], tmem[UR56], tmem[UR4], idesc[UR5], !UPT ;  /* 0x00ff0424370079ea */ /* 0x0003e2000fa00038 */
[----:B------:R1:W-:Y:S01]  /*4cb0*/  UTCHMMA.2CTA tmem[UR53], gdesc[UR20], tmem[UR54], tmem[UR34], idesc[UR35], UPT ;  /* 0x00ff2214350079ea */ /* 0x0003e2000ba00036 */
[----:B------:R1:W-:Y:S01]  /*4cc0*/  UTCHMMA.2CTA tmem[UR51], gdesc[UR18], tmem[UR52], tmem[UR32], idesc[UR33], UPT ;  /* 0x00ff2012330079ea */ /* 0x0003e2000ba00034 */
[----:B------:R1:W-:Y:S01]  /*4cd0*/  UTCHMMA.2CTA tmem[UR49], gdesc[UR16], tmem[UR50], tmem[UR30], idesc[UR31], UPT ;  /* 0x00ff1e10310079ea */ /* 0x0003e2000ba00032 */
[----:B------:R1:W-:Y:S01]  /*4ce0*/  UTCHMMA.2CTA tmem[UR47], gdesc[UR12], tmem[UR48], tmem[UR28], idesc[UR29], UPT ;  /* 0x00ff1c0c2f0079ea */ /* 0x0003e2000ba00030 */
[----:B------:R1:W-:Y:S01]  /*4cf0*/  UTCHMMA.2CTA tmem[UR44], gdesc[UR10], tmem[UR45], tmem[UR26], idesc[UR27], UPT ;  /* 0x00ff1a0a2c0079ea */ /* 0x0003e2000ba0002d */
[----:B------:R1:W-:Y:S01]  /*4d00*/  UTCHMMA.2CTA tmem[UR42], gdesc[UR8], tmem[UR43], tmem[UR24], idesc[UR25], UPT ;  /* 0x00ff18082a0079ea */ /* 0x0003e2000ba0002b */
[----:B------:R1:W-:Y:S01]  /*4d10*/  UTCHMMA.2CTA tmem[UR40], gdesc[UR6], tmem[UR41], tmem[UR22], idesc[UR23], UPT ;  /* 0x00ff1606280079ea */ /* 0x0003e2000ba00029 */
[----:B------:R1:W-:Y:S01]  /*4d20*/  UTCBAR.2CTA.MULTICAST [UR39], URZ, UR70 ;  /* 0x000000ff270073e9 */ /* 0x0003e20008200846 */
[----:B------:R1:W-:Y:S01]  /*4d30*/  UTCBAR.2CTA.MULTICAST [UR38], URZ, UR57 ;  /* 0x000000ff260073e9 */ /* 0x0003e20008200839 */
[----:B------:R1:W-:Y:S01]  /*4d40*/  UTCBAR.2CTA.MULTICAST [UR14], URZ, UR57 ;  /* 0x000000ff0e0073e9 */ /* 0x0003e20008200839 */
[----:B------:R-:W-:Y:S01]  /*4d50*/  HFMA2 R4, -RZ, RZ, 0, 0 ;  /* 0x00000000ff047431 */ /* 0x000fe200000001ff */
.L_x_335:
[----:B------:R-:W-:Y:S01]  /*4d60*/  UISETP.NE.AND UP0, UPT, UR71, URZ, UPT ;  /* 0x000000ff4700728c */ /* 0x000fe2000bf05270 */
[----:B------:R-:W-:-:S08]  /*4d70*/  PLOP3.LUT P6, PT, PT, PT, PT, 0x8, 0x80 ;  /* 0x000000000080781c */ /* 0x000fd00003fce170 */
[----:B------:R-:W-:Y:S05]  /*4d80*/  BRA.U UP0, `(.L_x_334) ;  /* 0x00000001001c7547 */ /* 0x000fea000b800000 */
[----:B------:R-:W-:-:S04]  /*4d90*/  SHF.L.U32 R4, R4, 0x1f, RZ ;  /* 0x0000001f04047819 */ /* 0x000fc800000006ff */
[----:B------:R-:W0:Y:S02]  /*4da0*/  SYNCS.PHASECHK.TRANS64.TRYWAIT P0, [UR15+0x58], R4 ;  /* 0x00005804ff0075a7 */ /* 0x000e24000800110f */
[----:B0-----:R-:W-:Y:S05]  /*4db0*/  @!P0 BRA `(.L_x_347) ;  /* 0x0000002000a88947 */ /* 0x001fea0003800000 */
.L_x_432:
[----:B------:R-:W0:Y:S02]  /*4dc0*/  SYNCS.PHASECHK.TRANS64.TRYWAIT P0, [UR15+0x68], R4 ;  /* 0x00006804ff0075a7 */ /* 0x000e24000800110f */
[----:B0-----:R-:W-:Y:S05]  /*4dd0*/  @!P0 BRA `(.L_x_348) ;  /* 0x0000002000bc8947 */ /* 0x001fea0003800000 */
.L_x_434:
[----:B------:R-:W0:Y:S02]  /*4de0*/  SYNCS.PHASECHK.TRANS64.TRYWAIT P0, [UR15+0x78], R4 ;  /* 0x00007804ff0075a7 */ /* 0x000e24000800110f */
[----:B0-----:R-:W-:Y:S05]  /*4df0*/  @!P0 BRA `(.L_x_349) ;  /* 0x0000002000d48947 */ /* 0x001fea0003800000 */
.L_x_334:
[----:B------:R-:W-:-:S13]  /*4e00*/  ISETP.GT.U32.AND P0, PT, R2, 0x3, PT ;  /* 0x000000030200780c */ /* 0x000fda0003f04070 */
[----:B------:R-:W-:Y:S05]  /*4e10*/  @P0 BRA `(.L_x_350) ;  /* 0x0000000000540947 */ /* 0x000fea0003800000 */
.L_x_351:
[----:B------:R-:W-:-:S08]  /*4e20*/  NOP ;  /* 0x0000000000007918 */ /* 0x000fd00000000000 */
[----:B------:R-:W0:Y:S02]  /*4e30*/  USETMAXREG.TRY_ALLOC.CTAPOOL UP0, 0x100 ;  /* 0x00000100000079c8 */ /* 0x000e240008000600 */
[----:B0-----:R-:W-:Y:S05]  /*4e40*/  BRA.U !UP0, `(.L_x_351) ;  /* 0xfffffffd08f47547 */ /* 0x001fea000b83ffff */
[----:B------:R-:W-:Y:S05]  /*4e50*/  @!P6 BRA `(.L_x_352) ;  /* 0x000000000028e947 */ /* 0x000fea0003800000 */
[----:B-1----:R-:W0:Y:S01]  /*4e60*/  S2R R4, SR_CgaCtaId ;  /* 0x0000000000047919 */ /* 0x002e220000008800 */
[----:B------:R-:W-:-:S04]  /*4e70*/  MOV R3, 0x400 ;  /* 0x0000040000037802 */ /* 0x000fc80000000f00 */
[----:B0-----:R-:W-:-:S04]  /*4e80*/  LEA R4, R4, R3, 0x18 ;  /* 0x0000000304047211 */ /* 0x001fc800078ec0ff */
[----:B------:R-:W0:Y:S02]  /*4e90*/  SYNCS.PHASECHK.TRANS64.TRYWAIT P0, [R4+URZ+0x90], RZ ;  /* 0x000090ff040075a7 */ /* 0x000e2400080011ff */
[----:B0-----:R-:W-:Y:S05]  /*4ea0*/  @!P0 BRA `(.L_x_353) ;  /* 0x0000002000c48947 */ /* 0x001fea0003800000 */
.L_x_436:
[----:B------:R-:W1:Y:S01]  /*4eb0*/  SYNCS.PHASECHK.TRANS64.TRYWAIT P0, [R4+URZ+0xa0], RZ ;  /* 0x0000a0ff040075a7 */ /* 0x000e6200080011ff */
[----:B------:R-:W-:Y:S01]  /*4ec0*/  MOV R3, 0x1 ;  /* 0x0000000100037802 */ /* 0x000fe20000000f00 */
[----:B-1----:R-:W-:Y:S06]  /*4ed0*/  @!P0 BRA `(.L_x_354) ;  /* 0x0000002000cc8947 */ /* 0x002fec0003800000 */
.L_x_437:
[----:B------:R0:W-:Y:S01]  /*4ee0*/  SYNCS.ARRIVE.TRANS64.ART0 RZ, [R4+URZ+0x98], R3 ;  /* 0x0000980304ff79a7 */ /* 0x0001e200085000ff */
[----:B------:R0:W-:Y:S02]  /*4ef0*/  SYNCS.ARRIVE.TRANS64.ART0 RZ, [R4+URZ+0xa8], R3 ;  /* 0x0000a80304ff79a7 */ /* 0x0001e400085000ff */
.L_x_352:
[----:B------:R-:W0:Y:S01]  /*4f00*/  S2UR UR72, SR_CgaCtaId ;  /* 0x00000000004879c3 */ /* 0x000e220000008800 */
[----:B------:R-:W-:Y:S01]  /*4f10*/  UMOV UR15, 0x400 ;  /* 0x00000400000f7882 */ /* 0x000fe20000000000 */
[----:B01----:R-:W-:Y:S01]  /*4f20*/  HFMA2 R3, -RZ, RZ, -0.0 , 0 ;  /* 0x80000000ff037431 */ /* 0x003fe200000001ff */
[----:B------:R-:W-:Y:S01]  /*4f30*/  PLOP3.LUT P6, PT, PT, PT, PT, 0x8, 0x80 ;  /* 0x000000000080781c */ /* 0x000fe20003fce170 */
[----:B------:R-:W-:-:S09]  /*4f40*/  ULEA UR15, UR72, UR15, 0x18 ;  /* 0x0000000f480f7291 */ /* 0x000fd2000f8ec0ff */
[----:B------:R-:W0:Y:S02]  /*4f50*/  SYNCS.PHASECHK.TRANS64.TRYWAIT P0, [UR15+0x88], R3 ;  /* 0x00008803ff0075a7 */ /* 0x000e24000800110f */
[----:B0-----:R-:W-:Y:S05]  /*4f60*/  @!P0 BRA `(.L_x_355) ;  /* 0x0000002000bc8947 */ /* 0x001fea0003800000 */
.L_x_350:
[----:B01----:R-:W-:-:S04]  /*4f70*/  LOP3.LUT R3, R2, 0xfffffffc, RZ, 0xc0, !PT ;  /* 0xfffffffc02037812 */ /* 0x003fc800078ec0ff */
[----:B------:R-:W-:-:S13]  /*4f80*/  ISETP.NE.AND P0, PT, R3, 0x4, PT ;  /* 0x000000040300780c */ /* 0x000fda0003f05270 */
[----:B------:R-:W-:Y:S05]  /*4f90*/  @P0 BRA `(.L_x_356) ;  /* 0x00000010002c0947 */ /* 0x000fea0003800000 */
[----:B------:R-:W-:-:S08]  /*4fa0*/  NOP ;  /* 0x0000000000007918 */ /* 0x000fd00000000000 */
[----:B------:R-:W0:-:S00]  /*4fb0*/  USETMAXREG.DEALLOC.CTAPOOL 0xa0 ;  /* 0x000000a0000079c8 */ /* 0x000e0000080e0500 */
[----:B0----5:R-:W0:Y:S01]  /*4fc0*/  S2R R7, SR_CTAID.X ;  /* 0x0000000000077919 */ /* 0x021e220000002500 */
[----:B------:R-:W-:-:S04]  /*4fd0*/  LOP3.LUT R4, R6, 0x7f, RZ, 0xc0, !PT ;  /* 0x0000007f06047812 */ /* 0x000fc800078ec0ff */
[----:B0-----:R-:W-:Y:S01]  /*4fe0*/  LEA R7, R7, R4, 0x7 ;  /* 0x0000000407077211 */ /* 0x001fe200078e38ff */
[----:B------:R-:W-:Y:S06]  /*4ff0*/  @!P6 BRA `(.L_x_356) ;  /* 0x000000100014e947 */ /* 0x000fec0003800000 */
[----:B------:R-:W0:Y:S01]  /*5000*/  LDC R3, c[0x0][0x7cc] ;  /* 0x0001f300ff037b82 */ /* 0x000e220000000800 */
[----:B------:R-:W1:Y:S01]  /*5010*/  S2R R5, SR_CTAID.Y ;  /* 0x0000000000057919 */ /* 0x000e620000002600 */
[----:B------:R-:W5:Y:S01]  /*5020*/  SYNCS.PHASECHK.TRANS64.TRYWAIT P2, [UR15+0x70], RZ ;  /* 0x000070ffff0075a7 */ /* 0x000f62000804110f */
[----:B0-----:R-:W-:-:S05]  /*5030*/  IABS R4, R3 ;  /* 0x0000000300047213 */ /* 0x001fca0000000000 */
[----:B------:R-:W0:Y:S01]  /*5040*/  S2UR UR4, SR_CTAID.X ;  /* 0x00000000000479c3 */ /* 0x000e220000002500 */
[----:B------:R-:W4:Y:S01]  /*5050*/  I2F.RP R9, R4 ;  /* 0x0000000400097306 */ /* 0x000f220000209400 */
[----:B-1----:R-:W-:-:S07]  /*5060*/  IABS R5, R5 ;  /* 0x0000000500057213 */ /* 0x002fce0000000000 */
[----:B----4-:R-:W1:Y:S01]  /*5070*/  MUFU.RCP R10, R9 ;  /* 0x00000009000a7308 */ /* 0x010e620000001000 */
[----:B0-----:R-:W-:Y:S01]  /*5080*/  UIMAD.WIDE.U32 UR8, UR4, 0x80, URZ ;  /* 0x00000080040878a5 */ /* 0x001fe2000f8e00ff */
[----:B-1----:R-:W-:-:S06]  /*5090*/  VIADD R10, R10, 0xffffffe ;  /* 0x0ffffffe0a0a7836 */ /* 0x002fcc0000000000 */
[----:B------:R-:W0:Y:S02]  /*50a0*/  F2I.FTZ.U32.TRUNC.NTZ R11, R10 ;  /* 0x0000000a000b7305 */ /* 0x000e24000021f000 */
[----:B0-----:R-:W-:Y:S01]  /*50b0*/  IADD3 R8, PT, PT, RZ, -R11, RZ ;  /* 0x8000000bff087210 */ /* 0x001fe20007ffe0ff */
[----:B------:R-:W-:-:S04]  /*50c0*/  IMAD.MOV.U32 R10, RZ, RZ, RZ ;  /* 0x000000ffff0a7224 */ /* 0x000fc800078e00ff */
[----:B------:R-:W-:-:S04]  /*50d0*/  IMAD R8, R8, R4, RZ ;  /* 0x0000000408087224 */ /* 0x000fc800078e02ff */
[----:B------:R-:W-:Y:S02]  /*50e0*/  IMAD.HI.U32 R8, R11, R8, R10 ;  /* 0x000000080b087227 */ /* 0x000fe400078e000a */
[----:B------:R-:W0:Y:S04]  /*50f0*/  LDC.64 R10, c[0x0][0x7e8] ;  /* 0x0001fa00ff0a7b82 */ /* 0x000e280000000a00 */
[----:B------:R-:W-:-:S05]  /*5100*/  IMAD.HI.U32 R13, R8, R5, RZ ;  /* 0x00000005080d7227 */ /* 0x000fca00078e00ff */
[----:B------:R-:W-:-:S05]  /*5110*/  IADD3 R9, PT, PT, -R13, RZ, RZ ;  /* 0x000000ff0d097210 */ /* 0x000fca0007ffe1ff */
[----:B------:R-:W-:Y:S01]  /*5120*/  IMAD R9, R4, R9, R5 ;  /* 0x0000000904097224 */ /* 0x000fe200078e0205 */
[----:B------:R-:W-:-:S04]  /*5130*/  LOP3.LUT R5, R3, UR76, RZ, 0x3c, !PT ;  /* 0x0000004c03057c12 */ /* 0x000fc8000f8e3cff */
[----:B------:R-:W-:Y:S02]  /*5140*/  ISETP.GT.U32.AND P1, PT, R4, R9, PT ;  /* 0x000000090400720c */ /* 0x000fe40003f24070 */
[----:B------:R-:W-:-:S11]  /*5150*/  ISETP.GE.AND P0, PT, R5, RZ, PT ;  /* 0x000000ff0500720c */ /* 0x000fd60003f06270 */
[----:B------:R-:W-:-:S05]  /*5160*/  @!P1 IMAD.IADD R9, R9, 0x1, -R4 ;  /* 0x0000000109099824 */ /* 0x000fca00078e0a04 */
[----:B------:R-:W-:Y:S01]  /*5170*/  ISETP.GE.U32.AND P3, PT, R9, R4, PT ;  /* 0x000000040900720c */ /* 0x000fe20003f66070 */
[----:B-----5:R-:W-:-:S12]  /*5180*/  @!P2 BRA `(.L_x_357) ;  /* 0x000000200054a947 */ /* 0x020fd80003800000 */
.L_x_440:
[----:B------:R-:W4:Y:S01]  /*5190*/  LDCU.64 UR6, c[0x0][0x7f0] ;  /* 0x0000fe00ff0677ac */ /* 0x000f220008000a00 */
[----:B------:R-:W-:Y:S01]  /*51a0*/  @!P1 IADD3 R13, PT, PT, R13, 0x1, RZ ;  /* 0x000000010d0d9810 */ /* 0x000fe20007ffe0ff */
[----:B------:R-:W5:Y:S01]  /*51b0*/  LDC.64 R8, c[0x0][0x7e0] ;  /* 0x0001f800ff087b82 */ /* 0x000f620000000a00 */
[----:B------:R-:W-:Y:S01]  /*51c0*/  ISETP.NE.AND P1, PT, R3, RZ, PT ;  /* 0x000000ff0300720c */ /* 0x000fe20003f25270 */
[----:B------:R-:W-:Y:S01]  /*51d0*/  @!PT LDS RZ, [RZ] ;  /* 0x00000000fffff984 */ /* 0x000fe20000000800 */
[----:B------:R-:W-:Y:S01]  /*51e0*/  @!PT LDS RZ, [RZ] ;  /* 0x00000000fffff984 */ /* 0x000fe20000000800 */
[----:B------:R-:W-:Y:S01]  /*51f0*/  @!PT LDS RZ, [RZ] ;  /* 0x00000000fffff984 */ /* 0x000fe20000000800 */
[----:B------:R-:W-:Y:S01]  /*5200*/  @!PT LDS RZ, [RZ] ;  /* 0x00000000fffff984 */ /* 0x000fe20000000800 */
[----:B------:R1:W-:Y:S06]  /*5210*/  MEMBAR.ALL.CTA ;  /* 0x0000000000007992 */ /* 0x0003ec0000008000 */
[----:B-1----:R-:W1:Y:S01]  /*5220*/  FENCE.VIEW.ASYNC.S ;  /* 0x00000000000073c6 */ /* 0x002e620000000000 */
[----:B------:R-:W-:Y:S01]  /*5230*/  @P3 IADD3 R13, PT, PT, R13, 0x1, RZ ;  /* 0x000000010d0d3810 */ /* 0x000fe20007ffe0ff */
[----:B------:R-:W-:Y:S04]  /*5240*/  BSSY.RECONVERGENT B0, `(.L_x_358) ;  /* 0x0000033000007945 */ /* 0x000fe80003800200 */
[----:B------:R-:W-:Y:S01]  /*5250*/  @!P0 IMAD.MOV R13, RZ, RZ, -R13 ;  /* 0x000000ffff0d8224 */ /* 0x000fe200078e0a0d */
[----:B------:R-:W3:Y:S01]  /*5260*/  LDC.64 R4, c[0x0][0x7d8] ;  /* 0x0001f600ff047b82 */ /* 0x000ee20000000a00 */
[----:B------:R-:W-:Y:S01]  /*5270*/  @!P1 LOP3.LUT R13, RZ, R3, RZ, 0x33, !PT ;  /* 0x00000003ff0d9212 */ /* 0x000fe200078e33ff */
[----:B---34-:R-:W-:-:S03]  /*5280*/  UIMAD.WIDE.U32 UR4, UR46, UR6, URZ ;  /* 0x000000062e0472a5 */ /* 0x018fc6000f8e00ff */
[----:B------:R-:W-:Y:S01]  /*5290*/  SHF.R.S32.HI R15, RZ, 0x1f, R13 ;  /* 0x0000001fff0f7819 */ /* 0x000fe2000001140d */
[----:B------:R-:W-:Y:S01]  /*52a0*/  UIMAD UR47, UR46, UR7, UR5 ;  /* 0x000000072e2f72a4 */ /* 0x000fe2000f8e0205 */
[----:B------:R-:W3:Y:S03]  /*52b0*/  LDCU.64 UR6, c[0x0][0x7b8] ;  /* 0x0000f700ff0677ac */ /* 0x000ee60008000a00 */
[-C--:B0-----:R-:W-:Y:S01]  /*52c0*/  IMAD R12, R15, R10.reuse, RZ ;  /* 0x0000000a0f0c7224 */ /* 0x081fe200078e02ff */
[----:B------:R-:W-:Y:S02]  /*52d0*/  UMOV UR46, UR4 ;  /* 0x00000004002e7c82 */ /* 0x000fe40008000000 */
[----:B------:R-:W0:Y:S01]  /*52e0*/  LDCU UR5, c[0x0][0x440] ;  /* 0x00008800ff0577ac */ /* 0x000e220008000800 */
[C---:B------:R-:W-:Y:S01]  /*52f0*/  IMAD.WIDE.U32 R14, R13.reuse, R10, UR46 ;  /* 0x0000002e0d0e7e25 */ /* 0x040fe2000f8e000a */
[----:B------:R-:W-:-:S03]  /*5300*/  IADD3 R10, PT, PT, -R13, RZ, RZ ;  /* 0x000000ff0d0a7210 */ /* 0x000fc60007ffe1ff */
[----:B------:R-:W-:Y:S01]  /*5310*/  IMAD R11, R13, R11, R12 ;  /* 0x0000000b0d0b7224 */ /* 0x000fe200078e020c */
[----:B------:R-:W-:Y:S01]  /*5320*/  MOV R12, UR8 ;  /* 0x00000008000c7c02 */ /* 0x000fe20008000f00 */
[----:B------:R-:W-:Y:S01]  /*5330*/  IMAD R10, R3, R10, UR76 ;  /* 0x0000004c030a7e24 */ /* 0x000fe2000f8e020a */
[----:B------:R-:W-:Y:S01]  /*5340*/  SHF.L.U32 R3, R6, 0x10, RZ ;  /* 0x0000001006037819 */ /* 0x000fe200000006ff */
[----:B------:R-:W-:Y:S02]  /*5350*/  IMAD.IADD R15, R15, 0x1, R11 ;  /* 0x000000010f0f7824 */ /* 0x000fe400078e020b */
[----:B------:R-:W-:Y:S01]  /*5360*/  IMAD.U32 R13, RZ, RZ, UR9 ;  /* 0x00000009ff0d7e24 */ /* 0x000fe2000f8e00ff */
[----:B------:R-:W-:Y:S01]  /*5370*/  LOP3.LUT R3, R3, 0x600000, RZ, 0xc0, !PT ;  /* 0x0060000003037812 */ /* 0x000fe200078ec0ff */
[----:B-----5:R-:W-:Y:S01]  /*5380*/  IMAD.WIDE.U32 R14, R10, R8, R14 ;  /* 0x000000080a0e7225 */ /* 0x020fe200078e000e */
[----:B------:R-:W-:Y:S02]  /*5390*/  LOP3.LUT R13, R12, 0x7f, R6, 0xf8, !PT ;  /* 0x0000007f0c0d7812 */ /* 0x000fe400078ef806 */
[----:B------:R-:W-:Y:S01]  /*53a0*/  R2UR UR4, R3 ;  /* 0x00000000030472ca */ /* 0x000fe200000e0000 */
[----:B------:R-:W-:Y:S01]  /*53b0*/  IMAD R15, R10, R9, R15 ;  /* 0x000000090a0f7224 */ /* 0x000fe200078e020f */
[----:B0-----:R-:W-:Y:S01]  /*53c0*/  ISETP.GE.AND P2, PT, R7, UR5, PT ;  /* 0x0000000507007c0c */ /* 0x001fe2000bf46270 */
[----:B------:R-:W-:-:S02]  /*53d0*/  IMAD R6, R4, UR9, RZ ;  /* 0x0000000904067c24 */ /* 0x000fc4000f8e02ff */
[----:B------:R-:W-:-:S04]  /*53e0*/  IMAD.WIDE.U32 R14, R13, R4, R14 ;  /* 0x000000040d0e7225 */ /* 0x000fc800078e000e */
[----:B------:R-:W-:Y:S01]  /*53f0*/  IMAD R5, R13, R5, R6 ;  /* 0x000000050d057224 */ /* 0x000fe200078e0206 */
[----:B---3--:R-:W-:-:S03]  /*5400*/  IADD3 R36, P1, P0, R14, UR6, R14 ;  /* 0x000000060e247c10 */ /* 0x008fc6000f83e00e */
[----:B------:R-:W-:-:S05]  /*5410*/  IMAD.IADD R5, R15, 0x1, R5 ;  /* 0x000000010f057824 */ /* 0x000fca00078e0205 */
[----:B------:R-:W-:Y:S02]  /*5420*/  IADD3.X R37, PT, PT, R5, UR7, R5, P1, P0 ;  /* 0x0000000705257c10 */ /* 0x000fe40008fe0405 */
[----:B------:R-:W0:Y:S01]  /*5430*/  LDTM.x32 R4, tmem[UR4+0x100] ;  /* 0x00010004000479ee */ /* 0x000e2200082c0000 */
[----:B-1----:R-:W-:Y:S05]  /*5440*/  @P2 BRA `(.L_x_359) ;  /* 0x0000000000482947 */ /* 0x002fea0003800000 */
[----:B0-----:R-:W-:Y:S02]  /*5450*/  F2FP.F16.F32.PACK_AB R20, R21, R20 ;  /* 0x000000141514723e */ /* 0x001fe400000000ff */
[----:B------:R-:W-:Y:S02]  /*5460*/  F2FP.F16.F32.PACK_AB R28, R29, R28 ;  /* 0x0000001c1d1c723e */ /* 0x000fe400000000ff */
[----:B------:R-:W-:Y:S02]  /*5470*/  F2FP.F16.F32.PACK_AB R4, R5, R4 ;  /* 0x000000040504723e */ /* 0x000fe400000000ff */
[----:B------:R-:W-:Y:S02]  /*5480*/  F2FP.F16.F32.PACK_AB R12, R13, R12 ;  /* 0x0000000c0d0c723e */ /* 0x000fe400000000ff */
[----:B------:R-:W-:Y:S02]  /*5490*/  F2FP.F16.F32.PACK_AB R21, R23, R22 ;  /* 0x000000161715723e */ /* 0x000fe400000000ff */
[----:B------:R-:W-:-:S02]  /*54a0*/  F2FP.F16.F32.PACK_AB R29, R31, R30 ;  /* 0x0000001e1f1d723e */ /* 0x000fc400000000ff */
[----:B------:R-:W-:Y:S02]  /*54b0*/  F2FP.F16.F32.PACK_AB R5, R7, R6 ;  /* 0x000000060705723e */ /* 0x000fe400000000ff */
        /* <DEDUP_REMOVED lines=8> */
[----:B------:R-:W-:-:S03]  /*5540*/  F2FP.F16.F32.PACK_AB R31, R35, R34 ;  /* 0x00000022231f723e */ /* 0x000fc600000000ff */
[----:B------:R1:W-:Y:S04]  /*5550*/  STG.E.ENL2.256 desc[UR74][R36.64], R4, R12 ;  /* 0xf8000004240c797f */ /* 0x0003e8000f12184a */
[----:B------:R1:W-:Y:S02]  /*5560*/  STG.E.ENL2.256 desc[UR74][R36.64+0x20], R20, R28 ;  /* 0xf8000114241c797f */ /* 0x0003e4000f12184a */
.L_x_359:
[----:B------:R-:W-:Y:S05]  /*5570*/  BSYNC.RECONVERGENT B0 ;  /* 0x0000000000007941 */ /* 0x000fea0003800200 */
.L_x_358:
[----:B------:R-:W-:Y:S01]  /*5580*/  R2UR UR4, R3 ;  /* 0x00000000030472ca */ /* 0x000fe200000e0000 */
[----:B------:R-:W-:-:S12]  /*5590*/  BSSY.RECONVERGENT B0, `(.L_x_360) ;  /* 0x0000015000007945 */ /* 0x000fd80003800200 */
[----:B01----:R-:W0:Y:S01]  /*55a0*/  LDTM.x32 R4, tmem[UR4+0x120] ;  /* 0x00012004000479ee */ /* 0x003e2200082c0000 */
[----:B------:R-:W-:Y:S05]  /*55b0*/  @P2 BRA `(.L_x_361) ;  /* 0x0000000000482947 */ /* 0x000fea0003800000 */
        /* <DEDUP_REMOVED lines=18> */
.L_x_361:
[----:B------:R-:W-:Y:S05]  /*56e0*/  BSYNC.RECONVERGENT B0 ;  /* 0x0000000000007941 */ /* 0x000fea0003800200 */
.L_x_360:
        /* <DEDUP_REMOVED lines=22> */
.L_x_363:
[----:B------:R-:W-:Y:S05]  /*5850*/  BSYNC.RECONVERGENT B0 ;  /* 0x0000000000007941 */ /* 0x000fea0003800200 */
.L_x_362:
        /* <DEDUP_REMOVED lines=22> */
.L_x_365:
[----:B------:R-:W-:Y:S05]  /*59c0*/  BSYNC.RECONVERGENT B0 ;  /* 0x0000000000007941 */ /* 0x000fea0003800200 */
.L_x_364:
        /* <DEDUP_REMOVED lines=22> */
.L_x_367:
[----:B------:R-:W-:Y:S05]  /*5b30*/  BSYNC.RECONVERGENT B0 ;  /* 0x0000000000007941 */ /* 0x000fea0003800200 */
.L_x_366:
        /* <DEDUP_REMOVED lines=22> */
.L_x_369:
[----:B------:R-:W-:Y:S05]  /*5ca0*/  BSYNC.RECONVERGENT B0 ;  /* 0x0000000000007941 */ /* 0x000fea0003800200 */
.L_x_368:
        /* <DEDUP_REMOVED lines=22> */
.L_x_371:
[----:B------:R-:W-:Y:S05]  /*5e10*/  BSYNC.RECONVERGENT B0 ;  /* 0x0000000000007941 */ /* 0x000fea0003800200 */
.L_x_370:
        /* <DEDUP_REMOVED lines=22> */
.L_x_373:
[----:B------:R-:W-:Y:S05]  /*5f80*/  BSYNC.RECONVERGENT B0 ;  /* 0x0000000000007941 */ /* 0x000fea0003800200 */
.L_x_372:
[----:B------:R-:W-:Y:S01]  /*5f90*/  ULEA.HI UR4, UR72, UR72, URZ, 0x1 ;  /* 0x0000004848047291 */ /* 0x000fe2000f8f08ff */
[----:B------:R-:W-:-:S03]  /*5fa0*/  HFMA2 R3, -RZ, RZ, 0, 5.9604644775390625e-08 ;  /* 0x00000001ff037431 */ /* 0x000fc600000001ff */
[----:B------:R-:W-:-:S04]  /*5fb0*/  ULOP3.LUT UR5, UR4, 0xfffffffe, URZ, 0xc0, !UPT ;  /* 0xfffffffe04057892 */ /* 0x000fc8000f8ec0ff */
[----:B------:R-:W-:Y:S02]  /*5fc0*/  UISETP.NE.AND UP0, UPT, UR72, UR5, UPT ;  /* 0x000000054800728c */ /* 0x000fe4000bf05270 */
[----:B------:R-:W-:Y:S02]  /*5fd0*/  USHF.R.U32.HI UR5, URZ, 0x1, UR4 ;  /* 0x00000001ff057899 */ /* 0x000fe40008011604 */
[----:B------:R-:W-:Y:S02]  /*5fe0*/  UISETP.LT.AND UP0, UPT, UR72, URZ, UP0 ;  /* 0x000000ff4800728c */ /* 0x000fe40008701270 */
[----:B------:R-:W-:-:S09]  /*5ff0*/  UIADD3 UR4, UPT, UPT, UR5, -0x1, URZ ;  /* 0xffffffff05047890 */ /* 0x000fd2000fffe0ff */
[----:B------:R-:W-:Y:S02]  /*6000*/  @!UP0 UIADD3 UR4, UPT, UPT, UR5, URZ, URZ ;  /* 0x000000ff05048290 */ /* 0x000fe4000fffe0ff */
[----:B------:R-:W-:Y:S02]  /*6010*/  UIADD3 UR5, UPT, UPT, UR15, 0x78, URZ ;  /* 0x000000780f057890 */ /* 0x000fe4000fffe0ff */
[----:B------:R-:W-:-:S04]  /*6020*/  UIADD3 UR4, UPT, UPT, UR4, UR4, URZ ;  /* 0x0000000404047290 */ /* 0x000fc8000fffe0ff */
[----:B------:R-:W-:-:S09]  /*6030*/  UPRMT UR4, UR4, 0x654, UR5 ;  /* 0x0000065404047896 */ /* 0x000fd20008000005 */
[----:B------:R3:W-:Y:S03]  /*6040*/  SYNCS.ARRIVE.TRANS64.RED.ART0 RZ, [UR4], R3 ;  /* 0x00000003ffff79a7 */ /* 0x0007e60008500404 */
.L_x_356:
[----:B------:R-:W-:-:S13]  /*6050*/  ISETP.GE.AND P0, PT, R2, 0xa, PT ;  /* 0x0000000a0200780c */ /* 0x000fda0003f06270 */
[----:B------:R-:W-:Y:S05]  /*6060*/  @!P0 BRA `(.L_x_374) ;  /* 0x0000000000088947 */ /* 0x000fea0003800000 */
[----:B------:R-:W-:-:S08]  /*6070*/  NOP ;  /* 0x0000000000007918 */ /* 0x000fd00000000000 */
[----:B------:R-:W1:-:S00]  /*6080*/  USETMAXREG.DEALLOC.CTAPOOL 0x20 ;  /* 0x00000020000079c8 */ /* 0x000e4000080e0500 */
.L_x_374:
[----:B------:R-:W5:Y:S01]  /*6090*/  LDCU UR4, c[0x0][0x36c] ;  /* 0x00006d80ff0477ac */ /* 0x000f620008000800 */
[----:B-1----:R-:W-:Y:S01]  /*60a0*/  ISETP.NE.AND P0, PT, R2, 0x4, PT ;  /* 0x000000040200780c */ /* 0x002fe20003f05270 */
[----:B-----5:R-:W-:-:S09]  /*60b0*/  UISETP.EQ.U32.AND UP0, UPT, UR4, 0x1, UPT ;  /* 0x000000010400788c */ /* 0x020fd2000bf02070 */
[----:B------:R-:W-:Y:S05]  /*60c0*/  BRA.U !UP0, `(.L_x_375) ;  /* 0x0000000108287547 */ /* 0x000fea000b800000 */
        /* <DEDUP_REMOVED lines=10> */
.L_x_375:
[----:B------:R-:W-:Y:S01]  /*6170*/  NOP ;  /* 0x0000000000007918 */ /* 0x000fe20000000000 */
.L_x_376:
[----:B------:R-:W-:Y:S05]  /*6180*/  BRA.U !UP0, `(.L_x_377) ;  /* 0x00000001080c7547 */ /* 0x000fea000b800000 */
[----:B------:R-:W-:Y:S01]  /*6190*/  UCGABAR_WAIT ;  /* 0x0000000000007dc7 */ /* 0x000fe20008000000 */
[----:B------:R-:W-:Y:S01]  /*61a0*/  CCTL.IVALL ;  /* 0x00000000ff00798f */ /* 0x000fe20002000000 */
[----:B------:R-:W-:Y:S05]  /*61b0*/  BRA `(.L_x_378) ;  /* 0x0000000000047947 */ /* 0x000fea0003800000 */
.L_x_377:
[----:B------:R-:W-:Y:S06]  /*61c0*/  BAR.SYNC.DEFER_BLOCKING 0x0 ;  /* 0x0000000000007b1d */ /* 0x000fec0000010000 */
.L_x_378:
[----:B---34-:R-:W-:Y:S05]  /*61d0*/  @P0 EXIT ;  /* 0x000000000000094d */ /* 0x018fea0003800000 */
[----:B------:R-:W-:Y:S01]  /*61e0*/  ELECT P0, URZ, PT ;  /* 0x0000000000ff782f */ /* 0x000fe20003800000 */
[----:B------:R-:W-:Y:S01]  /*61f0*/  IMAD.MOV.U32 R3, RZ, RZ, 0x1 ;  /* 0x00000001ff037424 */ /* 0x000fe200078e00ff */
[----:B------:R-:W-:Y:S01]  /*6200*/  ULOP3.LUT UR4, UR72, 0x1, URZ, 0x3c, !UPT ;  /* 0x0000000148047892 */ /* 0x000fe2000f8e3cff */
[----:B------:R-:W-:Y:S01]  /*6210*/  MOV R2, 0x1 ;  /* 0x0000000100027802 */ /* 0x000fe20000000f00 */
[----:B------:R-:W-:Y:S01]  /*6220*/  UIADD3 UR6, UPT, UPT, UR15, 0xb0, URZ ;  /* 0x000000b00f067890 */ /* 0x000fe2000fffe0ff */
[----:B------:R-:W-:Y:S01]  /*6230*/  UVIRTCOUNT.DEALLOC.SMPOOL 0x80 ;  /* 0x000000800000784c */ /* 0x000fe20000000000 */
[----:B------:R-:W-:Y:S02]  /*6240*/  UMOV UR5, 0x40 ;  /* 0x0000004000057882 */ /* 0x000fe40000000000 */
[----:B------:R-:W-:Y:S02]  /*6250*/  ULEA UR5, UR72, UR5, 0x18 ;  /* 0x0000000548057291 */ /* 0x000fe4000f8ec0ff */
[----:B------:R-:W-:-:S07]  /*6260*/  UPRMT UR4, UR4, 0x654, UR6 ;  /* 0x0000065404047896 */ /* 0x000fce0008000006 */
[----:B------:R1:W-:Y:S02]  /*6270*/  @P0 STS.U8 [UR5], R3 ;  /* 0x00000003ff000988 */ /* 0x0003e40008000005 */
[----:B------:R1:W-:Y:S01]  /*6280*/  SYNCS.ARRIVE.TRANS64.RED.ART0 RZ, [UR4], R2 ;  /* 0x00000002ffff79a7 */ /* 0x0003e20008500404 */
[----:B------:R-:W3:Y:S02]  /*6290*/  SYNCS.PHASECHK.TRANS64.TRYWAIT P0, [UR15+0xb0], RZ ;  /* 0x0000b0ffff0075a7 */ /* 0x000ee4000800110f */
[----:B-1-3--:R-:W-:Y:S05]  /*62a0*/  @!P0 BRA `(.L_x_379) ;  /* 0x0000001000248947 */ /* 0x00afea0003800000 */
.L_x_442:
[----:B------:R-:W-:Y:S01]  /*62b0*/  NOP ;  /* 0x0000000000007918 */ /* 0x000fe20000000000 */
[----:B------:R-:W-:Y:S01]  /*62c0*/  UMOV UR4, 0x50 ;  /* 0x0000005000047882 */ /* 0x000fe20000000000 */
[----:B--2---:R-:W-:Y:S01]  /*62d0*/  LOP3.LUT R0, R0, 0xffff, RZ, 0xc0, !PT ;  /* 0x0000ffff00007812 */ /* 0x004fe200078ec0ff */
[----:B------:R-:W-:-:S03]  /*62e0*/  ULEA UR6, UR72, UR4, 0x18 ;  /* 0x0000000448067291 */ /* 0x000fc6000f8ec0ff */
[----:B0-----:R-:W-:Y:S01]  /*62f0*/  SHF.R.U32.HI R7, RZ, 0x5, R0 ;  /* 0x00000005ff077819 */ /* 0x001fe20000011600 */
[----:B------:R-:W-:-:S04]  /*6300*/  IMAD.MOV.U32 R0, RZ, RZ, 0xffff ;  /* 0x0000ffffff007424 */ /* 0x000fc800078e00ff */
[----:B------:R-:W-:Y:S01]  /*6310*/  VIADD R5, R7, 0x10 ;  /* 0x0000001007057836 */ /* 0x000fe20000000000 */
[----:B-1----:R-:W0:Y:S01]  /*6320*/  LDS R3, [UR6] ;  /* 0x00000006ff037984 */ /* 0x002e220008000800 */
[----:B------:R-:W-:-:S03]  /*6330*/  SHF.L.U32 R0, R0, R7, RZ ;  /* 0x0000000700007219 */ /* 0x000fc600000006ff */
        /* <DEDUP_REMOVED lines=11> */
[----:B------:R-:W-:Y:S02]  /*63f0*/  R2UR UR4, R2 ;  /* 0x00000000020472ca */ /* 0x000fe400000e0000 */
[----:B------:R-:W0:Y:S11]  /*6400*/  S2R R2, SR_LANEID ;  /* 0x0000000000027919 */ /* 0x000e360000000000 */
[----:B------:R-:W-:-:S03]  /*6410*/  ULOP3.LUT UR5, URZ, UR4, URZ, 0x33, !UPT ;  /* 0x00000004ff057292 */ /* 0x000fc6000f8e33ff */
[----:B------:R-:W-:Y:S02]  /*6420*/  VOTEU.ANY UR4, UPT, PT ;  /* 0x0000000000047886 */ /* 0x000fe400038e0100 */
[----:B------:R-:W-:Y:S01]  /*6430*/  UFLO.U32 UR4, UR4 ;  /* 0x00000004000472bd */ /* 0x000fe200080e0000 */
[----:B------:R-:W-:-:S04]  /*6440*/  IMAD.U32 R0, RZ, RZ, UR5 ;  /* 0x00000005ff007e24 */ /* 0x000fc8000f8e00ff */
[----:B------:R-:W1:Y:S02]  /*6450*/  REDUX UR7, R0 ;  /* 0x00000000000773c4 */ /* 0x000e640000000000 */
[----:B------:R2:W-:Y:S01]  /*6460*/  UTCATOMSWS.AND URZ, UR5 ;  /* 0x0000000500ff79e3 */ /* 0x0005e20008000000 */
[----:B0-----:R-:W-:Y:S01]  /*6470*/  ISETP.EQ.U32.AND P0, PT, R2, UR4, PT ;  /* 0x0000000402007c0c */ /* 0x001fe2000bf02070 */
[----:B-1----:R-:W-:-:S12]  /*6480*/  IMAD.U32 R2, RZ, RZ, UR7 ;  /* 0x00000007ff027e24 */ /* 0x002fd8000f8e00ff */
[----:B------:R2:W-:Y:S01]  /*6490*/  @P0 ATOMS.AND RZ, [UR6], R2 ;  /* 0x00000002ffff098c */ /* 0x0005e2000a800006 */
[----:B------:R-:W-:Y:S05]  /*64a0*/  BRA `(.L_x_382) ;  /* 0x0000000000147947 */ /* 0x000fea0003800000 */
.L_x_381:
[----:B------:R-:W-:Y:S02]  /*64b0*/  MOV R2, 0x64d0 ;  /* 0x000064d000027802 */ /* 0x000fe40000000f00 */
[----:B------:R-:W-:Y:S05]  /*64c0*/  CALL.REL.NOINC `($__internal_4_$__cuda_sm10x_tcgen05_guardrail_trap_col_being_dealloced_not_returned_by_alloc) ;  /* 0x0000000c00b47944 */ /* 0x000fea0003c00000 */
[----:B------:R-:W-:Y:S05]  /*64d0*/  BRA `(.L_x_382) ;  /* 0x0000000000087947 */ /* 0x000fea0003800000 */
.L_x_380:
[----:B------:R-:W-:Y:S02]  /*64e0*/  MOV R2, 0x6500 ;  /* 0x0000650000027802 */ /* 0x000fe40000000f00 */
[----:B------:R-:W-:Y:S05]  /*64f0*/  CALL.REL.NOINC `($__internal_6_$__cuda_sm10x_tcgen05_guardrail_trap_unallocated_columns_being_dealloced) ;  /* 0x0000000c00c07944 */ /* 0x000fea0003c00000 */
.L_x_382:
[----:B------:R-:W-:Y:S01]  /*6500*/  NOP ;  /* 0x0000000000007918 */ /* 0x000fe20000000000 */
[----:B--2---:R-:W-:Y:S05]  /*6510*/  EXIT ;  /* 0x000000000000794d */ /* 0x004fea0003800000 */
.L_x_281:
[----:B------:R-:W-:-:S07]  /*6520*/  MOV R13, R12 ;  /* 0x0000000c000d7202 */ /* 0x000fce0000000f00 */
.L_x_383:
[----:B-1----:R1:W2:Y:S02]  /*6530*/  SYNCS.PHASECHK.TRANS64.TRYWAIT P0, [R5+URZ], R13 ;  /* 0x0000000d050075a7 */ /* 0x0022a400080011ff */
[----:B--2---:R-:W-:Y:S05]  /*6540*/  @!P0 NANOSLEEP.SYNCS 0x989680 ;  /* 0x009896800000895d */ /* 0x004fea0003900000 */
[----:B------:R-:W2:Y:S02]  /*6550*/  @!P0 SYNCS.PHASECHK.TRANS64 P0, [R5+URZ], R13 ;  /* 0x0000000d050085a7 */ /* 0x000ea400080010ff */
[----:B--2---:R-:W-:Y:S05]  /*6560*/  @!P0 BRA `(.L_x_383) ;  /* 0xfffffffc00f08947 */ /* 0x004fea000383ffff */
[----:B------:R-:W-:Y:S05]  /*6570*/  BRA `(.L_x_280) ;  /* 0xffffffa400607947 */ /* 0x000fea000383ffff */
.L_x_284:
[----:B------:R-:W-:-:S07]  /*6580*/  MOV R11, R10 ;  /* 0x0000000a000b7202 */ /* 0x000fce0000000f00 */
.L_x_384:
[----:B-1----:R1:W2:Y:S02]  /*6590*/  SYNCS.PHASECHK.TRANS64.TRYWAIT P0, [R4+URZ], R11 ;  /* 0x0000000b040075a7 */ /* 0x0022a400080011ff */
[----:B--2---:R-:W-:Y:S05]  /*65a0*/  @!P0 NANOSLEEP.SYNCS 0x989680 ;  /* 0x009896800000895d */ /* 0x004fea0003900000 */
[----:B------:R-:W2:Y:S02]  /*65b0*/  @!P0 SYNCS.PHASECHK.TRANS64 P0, [R4+URZ], R11 ;  /* 0x0000000b040085a7 */ /* 0x000ea400080010ff */
[----:B--2---:R-:W-:Y:S05]  /*65c0*/  @!P0 BRA `(.L_x_384) ;  /* 0xfffffffc00f08947 */ /* 0x004fea000383ffff */
[----:B------:R-:W-:Y:S05]  /*65d0*/  BRA `(.L_x_283) ;  /* 0xffffffa400d47947 */ /* 0x000fea000383ffff */
.L_x_290:
[----:B------:R-:W-:Y:S02]  /*65e0*/  MOV R4, UR15 ;  /* 0x0000000f00047c02 */ /* 0x000fe40008000f00 */
[----:B------:R-:W-:Y:S02]  /*65f0*/  MOV R14, 0x80000000 ;  /* 0x80000000000e7802 */ /* 0x000fe40000000f00 */
[----:B------:R-:W-:-:S07]  /*6600*/  MOV R15, 0x80000000 ;  /* 0x80000000000f7802 */ /* 0x000fce0000000f00 */
.L_x_385:
[----:B0-----:R0:W1:Y:S02]  /*6610*/  SYNCS.PHASECHK.TRANS64.TRYWAIT P0, [R4+URZ+0x98], R15 ;  /* 0x0000980f040075a7 */ /* 0x00106400080011ff */
[----:B-1----:R-:W-:Y:S05]  /*6620*/  @!P0 NANOSLEEP.SYNCS 0x989680 ;  /* 0x009896800000895d */ /* 0x002fea0003900000 */
[----:B------:R-:W1:Y:S02]  /*6630*/  @!P0 SYNCS.PHASECHK.TRANS64 P0, [R4+URZ+0x98], R15 ;  /* 0x0000980f040085a7 */ /* 0x000e6400080010ff */
[----:B-1----:R-:W-:Y:S05]  /*6640*/  @!P0 BRA `(.L_x_385) ;  /* 0xfffffffc00f08947 */ /* 0x002fea000383ffff */
[----:B------:R-:W-:Y:S05]  /*6650*/  BRA `(.L_x_386) ;  /* 0xffffffac00b47947 */ /* 0x000fea000383ffff */
.L_x_303:
[----:B------:R-:W-:Y:S01]  /*6660*/  HFMA2 R14, -RZ, RZ, -0.0 , 0 ;  /* 0x80000000ff0e7431 */ /* 0x000fe200000001ff */
[----:B------:R-:W-:Y:S02]  /*6670*/  MOV R4, UR15 ;  /* 0x0000000f00047c02 */ /* 0x000fe40008000f00 */
[----:B------:R-:W-:-:S07]  /*6680*/  MOV R15, 0x80000000 ;  /* 0x80000000000f7802 */ /* 0x000fce0000000f00 */
.L_x_387:
[----:B0-----:R0:W1:Y:S02]  /*6690*/  SYNCS.PHASECHK.TRANS64.TRYWAIT P0, [R4+URZ+0xa8], R15 ;  /* 0x0000a80f040075a7 */ /* 0x00106400080011ff */
[----:B-1----:R-:W-:Y:S05]  /*66a0*/  @!P0 NANOSLEEP.SYNCS 0x989680 ;  /* 0x009896800000895d */ /* 0x002fea0003900000 */
[----:B------:R-:W1:Y:S02]  /*66b0*/  @!P0 SYNCS.PHASECHK.TRANS64 P0, [R4+URZ+0xa8], R15 ;  /* 0x0000a80f040085a7 */ /* 0x000e6400080010ff */
[----:B-1----:R-:W-:Y:S05]  /*66c0*/  @!P0 BRA `(.L_x_387) ;  /* 0xfffffffc00f08947 */ /* 0x002fea000383ffff */
[----:B------:R-:W-:Y:S05]  /*66d0*/  BRA `(.L_x_388) ;  /* 0xffffffb800547947 */ /* 0x000fea000383ffff */
.L_x_316:
[----:B------:R-:W-:Y:S01]  /*66e0*/  HFMA2 R10, -RZ, RZ, -0.0 , 0 ;  /* 0x80000000ff0a7431 */ /* 0x000fe200000001ff */
[----:B------:R-:W-:Y:S02]  /*66f0*/  MOV R4, UR15 ;  /* 0x0000000f00047c02 */ /* 0x000fe40008000f00 */
[----:B------:R-:W-:-:S07]  /*6700*/  MOV R11, 0x80000000 ;  /* 0x80000000000b7802 */ /* 0x000fce0000000f00 */
.L_x_389:
[----:B0-----:R0:W1:Y:S02]  /*6710*/  SYNCS.PHASECHK.TRANS64.TRYWAIT P0, [R4+URZ+0x8], R11 ;  /* 0x0000080b040075a7 */ /* 0x00106400080011ff */
[----:B-1----:R-:W-:Y:S05]  /*6720*/  @!P0 NANOSLEEP.SYNCS 0x989680 ;  /* 0x009896800000895d */ /* 0x002fea0003900000 */
[----:B------:R-:W1:Y:S02]  /*6730*/  @!P0 SYNCS.PHASECHK.TRANS64 P0, [R4+URZ+0x8], R11 ;  /* 0x0000080b040085a7 */ /* 0x000e6400080010ff */
[----:B-1----:R-:W-:Y:S05]  /*6740*/  @!P0 BRA `(.L_x_389) ;  /* 0xfffffffc00f08947 */ /* 0x002fea000383ffff */
[----:B------:R-:W-:Y:S05]  /*6750*/  BRA `(.L_x_390) ;  /* 0xffffffc4006c7947 */ /* 0x000fea000383ffff */
.L_x_318:
[----:B------:R-:W-:Y:S01]  /*6760*/  HFMA2 R10, -RZ, RZ, -0.0 , 0 ;  /* 0x80000000ff0a7431 */ /* 0x000fe200000001ff */
[----:B0-----:R-:W-:Y:S02]  /*6770*/  MOV R4, UR15 ;  /* 0x0000000f00047c02 */ /* 0x001fe40008000f00 */
[----:B------:R-:W-:-:S07]  /*6780*/  MOV R11, 0x80000000 ;  /* 0x80000000000b7802 */ /* 0x000fce0000000f00 */
.L_x_391:
[----:B0-----:R0:W1:Y:S02]  /*6790*/  SYNCS.PHASECHK.TRANS64.TRYWAIT P0, [R4+URZ+0x18], R11 ;  /* 0x0000180b040075a7 */ /* 0x00106400080011ff */
[----:B-1----:R-:W-:Y:S05]  /*67a0*/  @!P0 NANOSLEEP.SYNCS 0x989680 ;  /* 0x009896800000895d */ /* 0x002fea0003900000 */
[----:B------:R-:W1:Y:S02]  /*67b0*/  @!P0 SYNCS.PHASECHK.TRANS64 P0, [R4+URZ+0x18], R11 ;  /* 0x0000180b040085a7 */ /* 0x000e6400080010ff */
[----:B-1----:R-:W-:Y:S05]  /*67c0*/  @!P0 BRA `(.L_x_391) ;  /* 0xfffffffc00f08947 */ /* 0x002fea000383ffff */
[----:B------:R-:W-:Y:S05]  /*67d0*/  BRA `(.L_x_392) ;  /* 0xffffffc800a07947 */ /* 0x000fea000383ffff */
.L_x_320:
[----:B------:R-:W-:Y:S01]  /*67e0*/  HFMA2 R10, -RZ, RZ, -0.0 , 0 ;  /* 0x80000000ff0a7431 */ /* 0x000fe200000001ff */
[----:B01----:R-:W-:Y:S02]  /*67f0*/  MOV R4, UR15 ;  /* 0x0000000f00047c02 */ /* 0x003fe40008000f00 */
[----:B------:R-:W-:-:S07]  /*6800*/  MOV R11, 0x80000000 ;  /* 0x80000000000b7802 */ /* 0x000fce0000000f00 */
.L_x_393:
[----:B0-----:R0:W1:Y:S02]  /*6810*/  SYNCS.PHASECHK.TRANS64.TRYWAIT P0, [R4+URZ+0x28], R11 ;  /* 0x0000280b040075a7 */ /* 0x00106400080011ff */
[----:B-1----:R-:W-:Y:S05]  /*6820*/  @!P0 NANOSLEEP.SYNCS 0x989680 ;  /* 0x009896800000895d */ /* 0x002fea0003900000 */
[----:B------:R-:W1:Y:S02]  /*6830*/  @!P0 SYNCS.PHASECHK.TRANS64 P0, [R4+URZ+0x28], R11 ;  /* 0x0000280b040085a7 */ /* 0x000e6400080010ff */
[----:B-1----:R-:W-:Y:S05]  /*6840*/  @!P0 BRA `(.L_x_393) ;  /* 0xfffffffc00f08947 */ /* 0x002fea000383ffff */
[----:B------:R-:W-:Y:S05]  /*6850*/  BRA `(.L_x_394) ;  /* 0xffffffc800d87947 */ /* 0x000fea000383ffff */
.L_x_323:
[----:B------:R-:W-:Y:S01]  /*6860*/  HFMA2 R10, -RZ, RZ, -0.0 , 0 ;  /* 0x80000000ff0a7431 */ /* 0x000fe200000001ff */
[----:B------:R-:W-:Y:S02]  /*6870*/  MOV R4, UR15 ;  /* 0x0000000f00047c02 */ /* 0x000fe40008000f00 */
[----:B------:R-:W-:-:S07]  /*6880*/  MOV R11, 0x80000000 ;  /* 0x80000000000b7802 */ /* 0x000fce0000000f00 */
.L_x_395:
[----:B0-----:R0:W1:Y:S02]  /*6890*/  SYNCS.PHASECHK.TRANS64.TRYWAIT P0, [R4+URZ+0x48], R11 ;  /* 0x0000480b040075a7 */ /* 0x00106400080011ff */
[----:B-1----:R-:W-:Y:S05]  /*68a0*/  @!P0 NANOSLEEP.SYNCS 0x989680 ;  /* 0x009896800000895d */ /* 0x002fea0003900000 */
[----:B------:R-:W1:Y:S02]  /*68b0*/  @!P0 SYNCS.PHASECHK.TRANS64 P0, [R4+URZ+0x48], R11 ;  /* 0x0000480b040085a7 */ /* 0x000e6400080010ff */
[----:B-1----:R-:W-:Y:S05]  /*68c0*/  @!P0 BRA `(.L_x_395) ;  /* 0xfffffffc00f08947 */ /* 0x002fea000383ffff */
[----:B------:R-:W-:Y:S05]  /*68d0*/  BRA `(.L_x_396) ;  /* 0xffffffc800d47947 */ /* 0x000fea000383ffff */
.L_x_324:
[----:B------:R-:W-:Y:S01]  /*68e0*/  HFMA2 R4, -RZ, RZ, -0.0 , 0 ;  /* 0x80000000ff047431 */ /* 0x000fe200000001ff */
[----:B------:R-:W-:Y:S02]  /*68f0*/  MOV R3, UR15 ;  /* 0x0000000f00037c02 */ /* 0x000fe40008000f00 */
[----:B------:R-:W-:-:S07]  /*6900*/  MOV R5, 0x80000000 ;  /* 0x8000000000057802 */ /* 0x000fce0000000f00 */
.L_x_397:
[----:B0-----:R0:W1:Y:S02]  /*6910*/  SYNCS.PHASECHK.TRANS64.TRYWAIT P0, [R3+URZ+0x38], R5 ;  /* 0x00003805030075a7 */ /* 0x00106400080011ff */
[----:B-1----:R-:W-:Y:S05]  /*6920*/  @!P0 NANOSLEEP.SYNCS 0x989680 ;  /* 0x009896800000895d */ /* 0x002fea0003900000 */
[----:B------:R-:W1:Y:S02]  /*6930*/  @!P0 SYNCS.PHASECHK.TRANS64 P0, [R3+URZ+0x38], R5 ;  /* 0x00003805030085a7 */ /* 0x000e6400080010ff */
[----:B-1----:R-:W-:Y:S05]  /*6940*/  @!P0 BRA `(.L_x_397) ;  /* 0xfffffffc00f08947 */ /* 0x002fea000383ffff */
[----:B------:R-:W-:Y:S05]  /*6950*/  BRA `(.L_x_398) ;  /* 0xffffffc800c87947 */ /* 0x000fea000383ffff */
.L_x_325:
[----:B------:R-:W-:-:S07]  /*6960*/  MOV R3, UR15 ;  /* 0x0000000f00037c02 */ /* 0x000fce0008000f00 */
.L_x_399:
[----:B0-----:R0:W1:Y:S02]  /*6970*/  SYNCS.PHASECHK.TRANS64.TRYWAIT P0, [R3+URZ+0x8], RZ ;  /* 0x000008ff030075a7 */ /* 0x00106400080011ff */
[----:B-1----:R-:W-:Y:S05]  /*6980*/  @!P0 NANOSLEEP.SYNCS 0x989680 ;  /* 0x009896800000895d */ /* 0x002fea0003900000 */
[----:B------:R-:W1:Y:S02]  /*6990*/  @!P0 SYNCS.PHASECHK.TRANS64 P0, [R3+URZ+0x8], RZ ;  /* 0x000008ff030085a7 */ /* 0x000e6400080010ff */
[----:B-1----:R-:W-:Y:S05]  /*69a0*/  @!P0 BRA `(.L_x_399) ;  /* 0xfffffffc00f08947 */ /* 0x002fea000383ffff */
[----:B------:R-:W-:Y:S05]  /*69b0*/  BRA `(.L_x_400) ;  /* 0xffffffc800c47947 */ /* 0x000fea000383ffff */
.L_x_326:
[----:B------:R-:W-:-:S07]  /*69c0*/  MOV R3, UR15 ;  /* 0x0000000f00037c02 */ /* 0x000fce0008000f00 */
.L_x_401:
[----:B0-----:R0:W1:Y:S02]  /*69d0*/  SYNCS.PHASECHK.TRANS64.TRYWAIT P0, [R3+URZ+0x18], RZ ;  /* 0x000018ff030075a7 */ /* 0x00106400080011ff */
[----:B-1----:R-:W-:Y:S05]  /*69e0*/  @!P0 NANOSLEEP.SYNCS 0x989680 ;  /* 0x009896800000895d */ /* 0x002fea0003900000 */
[----:B------:R-:W1:Y:S02]  /*69f0*/  @!P0 SYNCS.PHASECHK.TRANS64 P0, [R3+URZ+0x18], RZ ;  /* 0x000018ff030085a7 */ /* 0x000e6400080010ff */
[----:B-1----:R-:W-:Y:S05]  /*6a00*/  @!P0 BRA `(.L_x_401) ;  /* 0xfffffffc00f08947 */ /* 0x002fea000383ffff */
[----:B------:R-:W-:Y:S05]  /*6a10*/  BRA `(.L_x_402) ;  /* 0xffffffc800c07947 */ /* 0x000fea000383ffff */
.L_x_328:
[----:B------:R-:W-:Y:S01]  /*6a20*/  HFMA2 R10, -RZ, RZ, -0.0 , 0 ;  /* 0x80000000ff0a7431 */ /* 0x000fe200000001ff */
[----:B01----:R-:W-:Y:S02]  /*6a30*/  MOV R4, UR15 ;  /* 0x0000000f00047c02 */ /* 0x003fe40008000f00 */
[----:B------:R-:W-:-:S07]  /*6a40*/  MOV R11, 0x80000000 ;  /* 0x80000000000b7802 */ /* 0x000fce0000000f00 */
.L_x_403:
[----:B0-----:R0:W1:Y:S02]  /*6a50*/  SYNCS.PHASECHK.TRANS64.TRYWAIT P0, [R4+URZ+0x48], R11 ;  /* 0x0000480b040075a7 */ /* 0x00106400080011ff */
[----:B-1----:R-:W-:Y:S05]  /*6a60*/  @!P0 NANOSLEEP.SYNCS 0x989680 ;  /* 0x009896800000895d */ /* 0x002fea0003900000 */
[----:B------:R-:W1:Y:S02]  /*6a70*/  @!P0 SYNCS.PHASECHK.TRANS64 P0, [R4+URZ+0x48], R11 ;  /* 0x0000480b040085a7 */ /* 0x000e6400080010ff */
[----:B-1----:R-:W-:Y:S05]  /*6a80*/  @!P0 BRA `(.L_x_403) ;  /* 0xfffffffc00f08947 */ /* 0x002fea000383ffff */
[----:B------:R-:W-:Y:S05]  /*6a90*/  BRA `(.L_x_404) ;  /* 0xffffffc800bc7947 */ /* 0x000fea000383ffff */
.L_x_329:
[----:B01----:R-:W-:Y:S01]  /*6aa0*/  HFMA2 R4, -RZ, RZ, -0.0 , 0 ;  /* 0x80000000ff047431 */ /* 0x003fe200000001ff */
[----:B------:R-:W-:Y:S02]  /*6ab0*/  MOV R3, UR15 ;  /* 0x0000000f00037c02 */ /* 0x000fe40008000f00 */
[----:B------:R-:W-:-:S07]  /*6ac0*/  MOV R5, 0x80000000 ;  /* 0x8000000000057802 */ /* 0x000fce0000000f00 */
.L_x_405:
[----:B0-----:R0:W1:Y:S02]  /*6ad0*/  SYNCS.PHASECHK.TRANS64.TRYWAIT P0, [R3+URZ+0x38], R5 ;  /* 0x00003805030075a7 */ /* 0x00106400080011ff */
[----:B-1----:R-:W-:Y:S05]  /*6ae0*/  @!P0 NANOSLEEP.SYNCS 0x989680 ;  /* 0x009896800000895d */ /* 0x002fea0003900000 */
[----:B------:R-:W1:Y:S02]  /*6af0*/  @!P0 SYNCS.PHASECHK.TRANS64 P0, [R3+URZ+0x38], R5 ;  /* 0x00003805030085a7 */ /* 0x000e6400080010ff */
[----:B-1----:R-:W-:Y:S05]  /*6b00*/  @!P0 BRA `(.L_x_405) ;  /* 0xfffffffc00f08947 */ /* 0x002fea000383ffff */
[----:B------:R-:W-:Y:S05]  /*6b10*/  BRA `(.L_x_406) ;  /* 0xffffffc800a47947 */ /* 0x000fea000383ffff */
.L_x_330:
[----:B0-----:R-:W-:-:S07]  /*6b20*/  MOV R3, UR15 ;  /* 0x0000000f00037c02 */ /* 0x001fce0008000f00 */
.L_x_407:
[----:B0-----:R0:W2:Y:S02]  /*6b30*/  SYNCS.PHASECHK.TRANS64.TRYWAIT P0, [R3+URZ+0x8], RZ ;  /* 0x000008ff030075a7 */ /* 0x0010a400080011ff */
[----:B--2---:R-:W-:Y:S05]  /*6b40*/  @!P0 NANOSLEEP.SYNCS 0x989680 ;  /* 0x009896800000895d */ /* 0x004fea0003900000 */
[----:B------:R-:W2:Y:S02]  /*6b50*/  @!P0 SYNCS.PHASECHK.TRANS64 P0, [R3+URZ+0x8], RZ ;  /* 0x000008ff030085a7 */ /* 0x000ea400080010ff */
[----:B--2---:R-:W-:Y:S05]  /*6b60*/  @!P0 BRA `(.L_x_407) ;  /* 0xfffffffc00f08947 */ /* 0x004fea000383ffff */
[----:B------:R-:W-:Y:S05]  /*6b70*/  BRA `(.L_x_408) ;  /* 0xffffffc800947947 */ /* 0x000fea000383ffff */
.L_x_331:
[----:B0-----:R-:W-:-:S07]  /*6b80*/  MOV R3, UR15 ;  /* 0x0000000f00037c02 */ /* 0x001fce0008000f00 */
.L_x_409:
[----:B0-----:R0:W2:Y:S02]  /*6b90*/  SYNCS.PHASECHK.TRANS64.TRYWAIT P0, [R3+URZ+0x18], RZ ;  /* 0x000018ff030075a7 */ /* 0x0010a400080011ff */
[----:B--2---:R-:W-:Y:S05]  /*6ba0*/  @!P0 NANOSLEEP.SYNCS 0x989680 ;  /* 0x009896800000895d */ /* 0x004fea0003900000 */
[----:B------:R-:W2:Y:S02]  /*6bb0*/  @!P0 SYNCS.PHASECHK.TRANS64 P0, [R3+URZ+0x18], RZ ;  /* 0x000018ff030085a7 */ /* 0x000ea400080010ff */
[----:B--2---:R-:W-:Y:S05]  /*6bc0*/  @!P0 BRA `(.L_x_409) ;  /* 0xfffffffc00f08947 */ /* 0x004fea000383ffff */
[----:B------:R-:W-:Y:S05]  /*6bd0*/  BRA `(.L_x_327) ;  /* 0xffffffc800847947 */ /* 0x000fea000383ffff */
.L_x_332:
[----:B01----:R-:W-:-:S07]  /*6be0*/  MOV R3, UR15 ;  /* 0x0000000f00037c02 */ /* 0x003fce0008000f00 */
.L_x_410:
[----:B0-----:R0:W1:Y:S02]  /*6bf0*/  SYNCS.PHASECHK.TRANS64.TRYWAIT P0, [R3+URZ+0x98], RZ ;  /* 0x000098ff030075a7 */ /* 0x00106400080011ff */
[----:B-1----:R-:W-:Y:S05]  /*6c00*/  @!P0 NANOSLEEP.SYNCS 0x989680 ;  /* 0x009896800000895d */ /* 0x002fea0003900000 */
[----:B------:R-:W1:Y:S02]  /*6c10*/  @!P0 SYNCS.PHASECHK.TRANS64 P0, [R3+URZ+0x98], RZ ;  /* 0x000098ff030085a7 */ /* 0x000e6400080010ff */
[----:B-1----:R-:W-:Y:S05]  /*6c20*/  @!P0 BRA `(.L_x_410) ;  /* 0xfffffffc00f08947 */ /* 0x002fea000383ffff */
[----:B------:R-:W-:Y:S05]  /*6c30*/  BRA `(.L_x_411) ;  /* 0xffffffc800787947 */ /* 0x000fea000383ffff */
.L_x_333:
[----:B01----:R-:W-:-:S07]  /*6c40*/  MOV R3, UR15 ;  /* 0x0000000f00037c02 */ /* 0x003fce0008000f00 */
.L_x_412:
[----:B0-----:R0:W1:Y:S02]  /*6c50*/  SYNCS.PHASECHK.TRANS64.TRYWAIT P0, [R3+URZ+0xa8], RZ ;  /* 0x0000a8ff030075a7 */ /* 0x00106400080011ff */
[----:B-1----:R-:W-:Y:S05]  /*6c60*/  @!P0 NANOSLEEP.SYNCS 0x989680 ;  /* 0x009896800000895d */ /* 0x002fea0003900000 */
[----:B------:R-:W1:Y:S02]  /*6c70*/  @!P0 SYNCS.PHASECHK.TRANS64 P0, [R3+URZ+0xa8], RZ ;  /* 0x0000a8ff030085a7 */ /* 0x000e6400080010ff */
[----:B-1----:R-:W-:Y:S05]  /*6c80*/  @!P0 BRA `(.L_x_412) ;  /* 0xfffffffc00f08947 */ /* 0x002fea000383ffff */
[----:B------:R-:W-:Y:S05]  /*6c90*/  BRA `(.L_x_289) ;  /* 0xffffffc800687947 */ /* 0x000fea000383ffff */
.L_x_336:
[----:B------:R-:W-:Y:S02]  /*6ca0*/  MOV R3, UR15 ;  /* 0x0000000f00037c02 */ /* 0x000fe40008000f00 */
[----:B------:R-:W-:Y:S02]  /*6cb0*/  MOV R10, 0x80000000 ;  /* 0x80000000000a7802 */ /* 0x000fe40000000f00 */
[----:B------:R-:W-:-:S07]  /*6cc0*/  MOV R11, 0x80000000 ;  /* 0x80000000000b7802 */ /* 0x000fce0000000f00 */
.L_x_413:
[----:B0-----:R0:W1:Y:S02]  /*6cd0*/  SYNCS.PHASECHK.TRANS64.TRYWAIT P0, [R3+URZ+0x78], R11 ;  /* 0x0000780b030075a7 */ /* 0x00106400080011ff */
[----:B-1----:R-:W-:Y:S05]  /*6ce0*/  @!P0 NANOSLEEP.SYNCS 0x989680 ;  /* 0x009896800000895d */ /* 0x002fea0003900000 */
[----:B------:R-:W1:Y:S02]  /*6cf0*/  @!P0 SYNCS.PHASECHK.TRANS64 P0, [R3+URZ+0x78], R11 ;  /* 0x0000780b030085a7 */ /* 0x000e6400080010ff */
[----:B-1----:R-:W-:Y:S05]  /*6d00*/  @!P0 BRA `(.L_x_413) ;  /* 0xfffffffc00f08947 */ /* 0x002fea000383ffff */
[----:B------:R-:W-:Y:S05]  /*6d10*/  BRA `(.L_x_414) ;  /* 0xffffffc800707947 */ /* 0x000fea000383ffff */
.L_x_337:
[----:B------:R-:W-:Y:S01]  /*6d20*/  HFMA2 R4, -RZ, RZ, -0.0 , 0 ;  /* 0x80000000ff047431 */ /* 0x000fe200000001ff */
[----:B0-----:R-:W-:Y:S02]  /*6d30*/  MOV R3, UR15 ;  /* 0x0000000f00037c02 */ /* 0x001fe40008000f00 */
[----:B------:R-:W-:-:S07]  /*6d40*/  MOV R5, 0x80000000 ;  /* 0x8000000000057802 */ /* 0x000fce0000000f00 */
.L_x_415:
[----:B0-----:R0:W1:Y:S02]  /*6d50*/  SYNCS.PHASECHK.TRANS64.TRYWAIT P0, [R3+URZ+0x58], R5 ;  /* 0x00005805030075a7 */ /* 0x00106400080011ff */
[----:B-1----:R-:W-:Y:S05]  /*6d60*/  @!P0 NANOSLEEP.SYNCS 0x989680 ;  /* 0x009896800000895d */ /* 0x002fea0003900000 */
[----:B------:R-:W1:Y:S02]  /*6d70*/  @!P0 SYNCS.PHASECHK.TRANS64 P0, [R3+URZ+0x58], R5 ;  /* 0x00005805030085a7 */ /* 0x000e6400080010ff */
[----:B-1----:R-:W-:Y:S05]  /*6d80*/  @!P0 BRA `(.L_x_415) ;  /* 0xfffffffc00f08947 */ /* 0x002fea000383ffff */
[----:B------:R-:W-:Y:S05]  /*6d90*/  BRA `(.L_x_416) ;  /* 0xffffffc800587947 */ /* 0x000fea000383ffff */
.L_x_338:
[----:B0-----:R-:W-:-:S07]  /*6da0*/  MOV R3, UR15 ;  /* 0x0000000f00037c02 */ /* 0x001fce0008000f00 */
.L_x_417:
[----:B0-----:R0:W1:Y:S02]  /*6db0*/  SYNCS.PHASECHK.TRANS64.TRYWAIT P0, [R3+URZ], RZ ;  /* 0x000000ff030075a7 */ /* 0x00106400080011ff */
[----:B-1----:R-:W-:Y:S05]  /*6dc0*/  @!P0 NANOSLEEP.SYNCS 0x989680 ;  /* 0x009896800000895d */ /* 0x002fea0003900000 */
[----:B------:R-:W1:Y:S02]  /*6dd0*/  @!P0 SYNCS.PHASECHK.TRANS64 P0, [R3+URZ], RZ ;  /* 0x000000ff030085a7 */ /* 0x000e6400080010ff */
[----:B-1----:R-:W-:Y:S05]  /*6de0*/  @!P0 BRA `(.L_x_417) ;  /* 0xfffffffc00f08947 */ /* 0x002fea000383ffff */
[----:B------:R-:W-:Y:S05]  /*6df0*/  BRA `(.L_x_418) ;  /* 0xffffffc800487947 */ /* 0x000fea000383ffff */
.L_x_339:
[----:B------:R-:W-:-:S07]  /*6e00*/  MOV R3, UR15 ;  /* 0x0000000f00037c02 */ /* 0x000fce0008000f00 */
.L_x_419:
[----:B0-----:R0:W1:Y:S02]  /*6e10*/  SYNCS.PHASECHK.TRANS64.TRYWAIT P0, [R3+URZ+0x20], RZ ;  /* 0x000020ff030075a7 */ /* 0x00106400080011ff */
[----:B-1----:R-:W-:Y:S05]  /*6e20*/  @!P0 NANOSLEEP.SYNCS 0x989680 ;  /* 0x009896800000895d */ /* 0x002fea0003900000 */
[----:B------:R-:W1:Y:S02]  /*6e30*/  @!P0 SYNCS.PHASECHK.TRANS64 P0, [R3+URZ+0x20], RZ ;  /* 0x000020ff030085a7 */ /* 0x000e6400080010ff */
[----:B-1----:R-:W-:Y:S05]  /*6e40*/  @!P0 BRA `(.L_x_419) ;  /* 0xfffffffc00f08947 */ /* 0x002fea000383ffff */
[----:B------:R-:W-:Y:S05]  /*6e50*/  BRA `(.L_x_420) ;  /* 0xffffffc800987947 */ /* 0x000fea000383ffff */
.L_x_341:
[----:B------:R-:W-:Y:S02]  /*6e60*/  MOV R3, UR8 ;  /* 0x0000000800037c02 */ /* 0x000fe40008000f00 */
[----:B------:R-:W-:Y:S02]  /*6e70*/  MOV R4, 0x80000000 ;  /* 0x8000000000047802 */ /* 0x000fe40000000f00 */
[----:B------:R-:W-:-:S07]  /*6e80*/  MOV R5, 0x80000000 ;  /* 0x8000000000057802 */ /* 0x000fce0000000f00 */
.L_x_421:
[----:B0-----:R0:W1:Y:S02]  /*6e90*/  SYNCS.PHASECHK.TRANS64.TRYWAIT P0, [R3+URZ+0x68], R5 ;  /* 0x00006805030075a7 */ /* 0x00106400080011ff */
[----:B-1----:R-:W-:Y:S05]  /*6ea0*/  @!P0 NANOSLEEP.SYNCS 0x989680 ;  /* 0x009896800000895d */ /* 0x002fea0003900000 */
[----:B------:R-:W1:Y:S02]  /*6eb0*/  @!P0 SYNCS.PHASECHK.TRANS64 P0, [R3+URZ+0x68], R5 ;  /* 0x00006805030085a7 */ /* 0x000e6400080010ff */
[----:B-1----:R-:W-:Y:S05]  /*6ec0*/  @!P0 BRA `(.L_x_421) ;  /* 0xfffffffc00f08947 */ /* 0x002fea000383ffff */
[----:B------:R-:W-:Y:S05]  /*6ed0*/  BRA `(.L_x_422) ;  /* 0xffffffd0003c7947 */ /* 0x000fea000383ffff */
.L_x_342:
[----:B0-----:R-:W-:-:S07]  /*6ee0*/  MOV R3, UR8 ;  /* 0x0000000800037c02 */ /* 0x001fce0008000f00 */
.L_x_423:
[----:B0-----:R0:W1:Y:S02]  /*6ef0*/  SYNCS.PHASECHK.TRANS64.TRYWAIT P0, [R3+URZ+0x10], RZ ;  /* 0x000010ff030075a7 */ /* 0x00106400080011ff */
[----:B-1----:R-:W-:Y:S05]  /*6f00*/  @!P0 NANOSLEEP.SYNCS 0x989680 ;  /* 0x009896800000895d */ /* 0x002fea0003900000 */
[----:B------:R-:W1:Y:S02]  /*6f10*/  @!P0 SYNCS.PHASECHK.TRANS64 P0, [R3+URZ+0x10], RZ ;  /* 0x000010ff030085a7 */ /* 0x000e6400080010ff */
[----:B-1----:R-:W-:Y:S05]  /*6f20*/  @!P0 BRA `(.L_x_423) ;  /* 0xfffffffc00f08947 */ /* 0x002fea000383ffff */
[----:B------:R-:W-:Y:S05]  /*6f30*/  BRA `(.L_x_424) ;  /* 0xffffffd0002c7947 */ /* 0x000fea000383ffff */
.L_x_343:
[----:B------:R-:W-:-:S07]  /*6f40*/  MOV R3, UR8 ;  /* 0x0000000800037c02 */ /* 0x000fce0008000f00 */
.L_x_425:
[----:B0-----:R0:W1:Y:S02]  /*6f50*/  SYNCS.PHASECHK.TRANS64.TRYWAIT P0, [R3+URZ+0x40], RZ ;  /* 0x000040ff030075a7 */ /* 0x00106400080011ff */
[----:B-1----:R-:W-:Y:S05]  /*6f60*/  @!P0 NANOSLEEP.SYNCS 0x989680 ;  /* 0x009896800000895d */ /* 0x002fea0003900000 */
[----:B------:R-:W1:Y:S02]  /*6f70*/  @!P0 SYNCS.PHASECHK.TRANS64 P0, [R3+URZ+0x40], RZ ;  /* 0x000040ff030085a7 */ /* 0x000e6400080010ff */
[----:B-1----:R-:W-:Y:S05]  /*6f80*/  @!P0 BRA `(.L_x_425) ;  /* 0xfffffffc00f08947 */ /* 0x002fea000383ffff */
[----:B------:R-:W-:Y:S05]  /*6f90*/  BRA `(.L_x_426) ;  /* 0xffffffd000847947 */ /* 0x000fea000383ffff */
.L_x_345:
[----:B------:R-:W-:-:S07]  /*6fa0*/  MOV R3, UR15 ;  /* 0x0000000f00037c02 */ /* 0x000fce0008000f00 */
.L_x_427:
[----:B0-----:R0:W1:Y:S02]  /*6fb0*/  SYNCS.PHASECHK.TRANS64.TRYWAIT P0, [R3+URZ+0x80], RZ ;  /* 0x000080ff030075a7 */ /* 0x00106400080011ff */
[----:B-1----:R-:W-:Y:S05]  /*6fc0*/  @!P0 NANOSLEEP.SYNCS 0x989680 ;  /* 0x009896800000895d */ /* 0x002fea0003900000 */
[----:B------:R-:W1:Y:S02]  /*6fd0*/  @!P0 SYNCS.PHASECHK.TRANS64 P0, [R3+URZ+0x80], RZ ;  /* 0x000080ff030085a7 */ /* 0x000e6400080010ff */
[----:B-1----:R-:W-:Y:S05]  /*6fe0*/  @!P0 BRA `(.L_x_427) ;  /* 0xfffffffc00f08947 */ /* 0x002fea000383ffff */
[----:B------:R-:W-:Y:S05]  /*6ff0*/  BRA `(.L_x_428) ;  /* 0xffffffd800107947 */ /* 0x000fea000383ffff */
.L_x_346:
[----:B------:R-:W-:-:S07]  /*7000*/  MOV R3, UR15 ;  /* 0x0000000f00037c02 */ /* 0x000fce0008000f00 */
.L_x_429:
[----:B0-----:R0:W1:Y:S02]  /*7010*/  SYNCS.PHASECHK.TRANS64.TRYWAIT P0, [R3+URZ+0x30], RZ ;  /* 0x000030ff030075a7 */ /* 0x00106400080011ff */
[----:B-1----:R-:W-:Y:S05]  /*7020*/  @!P0 NANOSLEEP.SYNCS 0x989680 ;  /* 0x009896800000895d */ /* 0x002fea0003900000 */
[----:B------:R-:W1:Y:S02]  /*7030*/  @!P0 SYNCS.PHASECHK.TRANS64 P0, [R3+URZ+0x30], RZ ;  /* 0x000030ff030085a7 */ /* 0x000e6400080010ff */
[----:B-1----:R-:W-:Y:S05]  /*7040*/  @!P0 BRA `(.L_x_429) ;  /* 0xfffffffc00f08947 */ /* 0x002fea000383ffff */
[----:B------:R-:W-:Y:S05]  /*7050*/  BRA `(.L_x_430) ;  /* 0xffffffdc00107947 */ /* 0x000fea000383ffff */
.L_x_347:
[----:B------:R-:W-:Y:S02]  /*7060*/  MOV R3, UR15 ;  /* 0x0000000f00037c02 */ /* 0x000fe40008000f00 */
[----:B------:R-:W-:-:S07]  /*7070*/  MOV R5, R4 ;  /* 0x0000000400057202 */ /* 0x000fce0000000f00 */
.L_x_431:
[----:B0-----:R0:W1:Y:S02]  /*7080*/  SYNCS.PHASECHK.TRANS64.TRYWAIT P0, [R3+URZ+0x58], R5 ;  /* 0x00005805030075a7 */ /* 0x00106400080011ff */
[----:B-1----:R-:W-:Y:S05]  /*7090*/  @!P0 NANOSLEEP.SYNCS 0x989680 ;  /* 0x009896800000895d */ /* 0x002fea0003900000 */
[----:B------:R-:W1:Y:S02]  /*70a0*/  @!P0 SYNCS.PHASECHK.TRANS64 P0, [R3+URZ+0x58], R5 ;  /* 0x00005805030085a7 */ /* 0x000e6400080010ff */
[----:B-1----:R-:W-:Y:S05]  /*70b0*/  @!P0 BRA `(.L_x_431) ;  /* 0xfffffffc00f08947 */ /* 0x002fea000383ffff */
[----:B------:R-:W-:Y:S05]  /*70c0*/  BRA `(.L_x_432) ;  /* 0xffffffdc003c7947 */ /* 0x000fea000383ffff */
.L_x_348:
[----:B------:R-:W-:Y:S02]  /*70d0*/  MOV R3, UR15 ;  /* 0x0000000f00037c02 */ /* 0x000fe40008000f00 */
[-C--:B------:R-:W-:Y:S02]  /*70e0*/  MOV R8, R4.reuse ;  /* 0x0000000400087202 */ /* 0x080fe40000000f00 */
[----:B------:R-:W-:-:S07]  /*70f0*/  MOV R9, R4 ;  /* 0x0000000400097202 */ /* 0x000fce0000000f00 */
.L_x_433:
[----:B0-----:R0:W1:Y:S02]  /*7100*/  SYNCS.PHASECHK.TRANS64.TRYWAIT P0, [R3+URZ+0x68], R9 ;  /* 0x00006809030075a7 */ /* 0x00106400080011ff */
[----:B-1----:R-:W-:Y:S05]  /*7110*/  @!P0 NANOSLEEP.SYNCS 0x989680 ;  /* 0x009896800000895d */ /* 0x002fea0003900000 */
[----:B------:R-:W1:Y:S02]  /*7120*/  @!P0 SYNCS.PHASECHK.TRANS64 P0, [R3+URZ+0x68], R9 ;  /* 0x00006809030085a7 */ /* 0x000e6400080010ff */
[----:B-1----:R-:W-:Y:S05]  /*7130*/  @!P0 BRA `(.L_x_433) ;  /* 0xfffffffc00f08947 */ /* 0x002fea000383ffff */
[----:B------:R-:W-:Y:S05]  /*7140*/  BRA `(.L_x_434) ;  /* 0xffffffdc00247947 */ /* 0x000fea000383ffff */
.L_x_349:
[----:B------:R-:W-:Y:S02]  /*7150*/  MOV R3, UR15 ;  /* 0x0000000f00037c02 */ /* 0x000fe40008000f00 */
[----:B------:R-:W-:-:S07]  /*7160*/  MOV R5, R4 ;  /* 0x0000000400057202 */ /* 0x000fce0000000f00 */
.L_x_435:
[----:B0-----:R0:W1:Y:S02]  /*7170*/  SYNCS.PHASECHK.TRANS64.TRYWAIT P0, [R3+URZ+0x78], R5 ;  /* 0x00007805030075a7 */ /* 0x00106400080011ff */
[----:B-1----:R-:W-:Y:S05]  /*7180*/  @!P0 NANOSLEEP.SYNCS 0x989680 ;  /* 0x009896800000895d */ /* 0x002fea0003900000 */
[----:B------:R-:W1:Y:S02]  /*7190*/  @!P0 SYNCS.PHASECHK.TRANS64 P0, [R3+URZ+0x78], R5 ;  /* 0x00007805030085a7 */ /* 0x000e6400080010ff */
[----:B-1----:R-:W-:Y:S05]  /*71a0*/  @!P0 BRA `(.L_x_435) ;  /* 0xfffffffc00f08947 */ /* 0x002fea000383ffff */
[----:B------:R-:W-:Y:S05]  /*71b0*/  BRA `(.L_x_334) ;  /* 0xffffffdc00107947 */ /* 0x000fea000383ffff */
.L_x_353:
[----:B0-----:R0:W1:Y:S02]  /*71c0*/  SYNCS.PHASECHK.TRANS64.TRYWAIT P0, [R4+URZ+0x90], RZ ;  /* 0x000090ff040075a7 */ /* 0x00106400080011ff */
[----:B-1----:R-:W-:Y:S05]  /*71d0*/  @!P0 NANOSLEEP.SYNCS 0x989680 ;  /* 0x009896800000895d */ /* 0x002fea0003900000 */
[----:B------:R-:W1:Y:S02]  /*71e0*/  @!P0 SYNCS.PHASECHK.TRANS64 P0, [R4+URZ+0x90], RZ ;  /* 0x000090ff040085a7 */ /* 0x000e6400080010ff */
[----:B-1----:R-:W-:Y:S05]  /*71f0*/  @!P0 BRA `(.L_x_353) ;  /* 0xfffffffc00f08947 */ /* 0x002fea000383ffff */
[----:B------:R-:W-:Y:S05]  /*7200*/  BRA `(.L_x_436) ;  /* 0xffffffdc00287947 */ /* 0x000fea000383ffff */
.L_x_354:
[----:B-1----:R1:W0:Y:S02]  /*7210*/  SYNCS.PHASECHK.TRANS64.TRYWAIT P0, [R4+URZ+0xa0], RZ ;  /* 0x0000a0ff040075a7 */ /* 0x00222400080011ff */
[----:B0-----:R-:W-:Y:S05]  /*7220*/  @!P0 NANOSLEEP.SYNCS 0x989680 ;  /* 0x009896800000895d */ /* 0x001fea0003900000 */
[----:B------:R-:W0:Y:S02]  /*7230*/  @!P0 SYNCS.PHASECHK.TRANS64 P0, [R4+URZ+0xa0], RZ ;  /* 0x0000a0ff040085a7 */ /* 0x000e2400080010ff */
[----:B0-----:R-:W-:Y:S05]  /*7240*/  @!P0 BRA `(.L_x_354) ;  /* 0xfffffffc00f08947 */ /* 0x001fea000383ffff */
[----:B------:R-:W-:Y:S05]  /*7250*/  BRA `(.L_x_437) ;  /* 0xffffffdc00207947 */ /* 0x000fea000383ffff */
.L_x_355:
[----:B------:R-:W-:Y:S02]  /*7260*/  MOV R3, UR15 ;  /* 0x0000000f00037c02 */ /* 0x000fe40008000f00 */
[----:B------:R-:W-:Y:S02]  /*7270*/  MOV R4, 0x80000000 ;  /* 0x8000000000047802 */ /* 0x000fe40000000f00 */
[----:B------:R-:W-:-:S07]  /*7280*/  MOV R5, 0x80000000 ;  /* 0x8000000000057802 */ /* 0x000fce0000000f00 */
.L_x_438:
[----:B0-----:R0:W1:Y:S02]  /*7290*/  SYNCS.PHASECHK.TRANS64.TRYWAIT P0, [R3+URZ+0x88], R5 ;  /* 0x00008805030075a7 */ /* 0x00106400080011ff */
[----:B-1----:R-:W-:Y:S05]  /*72a0*/  @!P0 NANOSLEEP.SYNCS 0x989680 ;  /* 0x009896800000895d */ /* 0x002fea0003900000 */
[----:B------:R-:W1:Y:S02]  /*72b0*/  @!P0 SYNCS.PHASECHK.TRANS64 P0, [R3+URZ+0x88], R5 ;  /* 0x00008805030085a7 */ /* 0x000e6400080010ff */
[----:B-1----:R-:W-:Y:S05]  /*72c0*/  @!P0 BRA `(.L_x_438) ;  /* 0xfffffffc00f08947 */ /* 0x002fea000383ffff */
[----:B------:R-:W-:Y:S05]  /*72d0*/  BRA `(.L_x_350) ;  /* 0xffffffdc00247947 */ /* 0x000fea000383ffff */
.L_x_357:
[----:B------:R-:W-:-:S07]  /*72e0*/  MOV R4, UR15 ;  /* 0x0000000f00047c02 */ /* 0x000fce0008000f00 */
.L_x_439:
[----:B-1----:R1:W4:Y:S02]  /*72f0*/  SYNCS.PHASECHK.TRANS64.TRYWAIT P2, [R4+URZ+0x70], RZ ;  /* 0x000070ff040075a7 */ /* 0x00232400080411ff */
[----:B----4-:R-:W-:Y:S05]  /*7300*/  @!P2 NANOSLEEP.SYNCS 0x989680 ;  /* 0x009896800000a95d */ /* 0x010fea0003900000 */
[----:B------:R-:W4:Y:S02]  /*7310*/  @!P2 SYNCS.PHASECHK.TRANS64 P2, [R4+URZ+0x70], RZ ;  /* 0x000070ff0400a5a7 */ /* 0x000f2400080410ff */
[----:B----4-:R-:W-:Y:S05]  /*7320*/  @!P2 BRA `(.L_x_439) ;  /* 0xfffffffc00f0a947 */ /* 0x010fea000383ffff */
[----:B------:R-:W-:Y:S05]  /*7330*/  BRA `(.L_x_440) ;  /* 0xffffffdc00947947 */ /* 0x000fea000383ffff */
.L_x_379:
[----:B------:R-:W-:-:S07]  /*7340*/  MOV R3, UR15 ;  /* 0x0000000f00037c02 */ /* 0x000fce0008000f00 */
.L_x_441:
[----:B-1----:R1:W3:Y:S02]  /*7350*/  SYNCS.PHASECHK.TRANS64.TRYWAIT P0, [R3+URZ+0xb0], RZ ;  /* 0x0000b0ff030075a7 */ /* 0x0022e400080011ff */
[----:B---3--:R-:W-:Y:S05]  /*7360*/  @!P0 NANOSLEEP.SYNCS 0x989680 ;  /* 0x009896800000895d */ /* 0x008fea0003900000 */
[----:B------:R-:W3:Y:S02]  /*7370*/  @!P0 SYNCS.PHASECHK.TRANS64 P0, [R3+URZ+0xb0], RZ ;  /* 0x0000b0ff030085a7 */ /* 0x000ee400080010ff */
[----:B---3--:R-:W-:Y:S05]  /*7380*/  @!P0 BRA `(.L_x_441) ;  /* 0xfffffffc00f08947 */ /* 0x008fea000383ffff */
[----:B------:R-:W-:Y:S05]  /*7390*/  BRA `(.L_x_442) ;  /* 0xffffffec00c47947 */ /* 0x000fea000383ffff */
        .weak           $__internal_4_$__cuda_sm10x_tcgen05_guardrail_trap_col_being_dealloced_not_returned_by_alloc
        .type           $__internal_4_$__cuda_sm10x_tcgen05_guardrail_trap_col_being_dealloced_not_returned_by_alloc,@function
        .size           $__internal_4_$__cuda_sm10x_tcgen05_guardrail_trap_col_being_dealloced_not_returned_by_alloc,($__internal_5_$__cuda_sm10x_tcgen05_guardrail_trap_phase_invalid_during_alloc - $__internal_4_$__cuda_sm10x_tcgen05_guardrail_trap_col_being_dealloced_not_returned_by_alloc)
$__internal_4_$__cuda_sm10x_tcgen05_guardrail_trap_col_being_dealloced_not_returned_by_alloc:
[----:B------:R-:W-:Y:S05]  /*73a0*/  BPT.TRAP 0x1 ;  /* 0x000000040000795c */ /* 0x000fea0000300000 */
[----:B------:R-:W-:-:S04]  /*73b0*/  HFMA2 R3, -RZ, RZ, 0, 0 ;  /* 0x00000000ff037431 */ /* 0x000fc800000001ff */
[----:B------:R-:W-:Y:S05]  /*73c0*/  RET.REL.NODEC R2 `(kernel_cutlass_kernel_cudnnsdpabwdfmha_dq_d256_sm100BlackwellFusedAttentionDQKernel_object_at_____Int32_Int32_Int32_TiledMMA_ThrLayoutVMNK21111000_PermutationMNK____MMAAtom_ThrID21_ShapeM_1) ;  /* 0xffffff8c020c7950 */ /* 0x000fea0003c3ffff */
        .weak           $__internal_5_$__cuda_sm10x_tcgen05_guardrail_trap_phase_invalid_during_alloc
        .type           $__internal_5_$__cuda_sm10x_tcgen05_guardrail_trap_phase_invalid_during_alloc,@function
        .size           $__internal_5_$__cuda_sm10x_tcgen05_guardrail_trap_phase_invalid_during_alloc,($__internal_6_$__cuda_sm10x_tcgen05_guardrail_trap_unallocated_columns_being_dealloced - $__internal_5_$__cuda_sm10x_tcgen05_guardrail_trap_phase_invalid_during_alloc)
$__internal_5_$__cuda_sm10x_tcgen05_guardrail_trap_phase_invalid_during_alloc:
[----:B------:R-:W-:Y:S05]  /*73d0*/  BPT.TRAP 0x1 ;  /* 0x000000040000795c */ /* 0x000fea0000300000 */
[----:B------:R-:W-:-:S04]  /*73e0*/  MOV R5, 0x0 ;  /* 0x0000000000057802 */ /* 0x000fc80000000f00 */
[----:B------:R-:W-:Y:S05]  /*73f0*/  RET.REL.NODEC R4 `(kernel_cutlass_kernel_cudnnsdpabwdfmha_dq_d256_sm100BlackwellFusedAttentionDQKernel_object_at_____Int32_Int32_Int32_TiledMMA_ThrLayoutVMNK21111000_PermutationMNK____MMAAtom_ThrID21_ShapeM_1) ;  /* 0xffffff8c04007950 */ /* 0x000fea0003c3ffff */
        .weak           $__internal_6_$__cuda_sm10x_tcgen05_guardrail_trap_unallocated_columns_being_dealloced
        .type           $__internal_6_$__cuda_sm10x_tcgen05_guardrail_trap_unallocated_columns_being_dealloced,@function
        .size           $__internal_6_$__cuda_sm10x_tcgen05_guardrail_trap_unallocated_columns_being_dealloced,(.L_x_453 - $__internal_6_$__cuda_sm10x_tcgen05_guardrail_trap_unallocated_columns_being_dealloced)
$__internal_6_$__cuda_sm10x_tcgen05_guardrail_trap_unallocated_columns_being_dealloced:
[----:B------:R-:W-:Y:S05]  /*7400*/  BPT.TRAP 0x1 ;  /* 0x000000040000795c */ /* 0x000fea0000300000 */
[----:B------:R-:W-:-:S04]  /*7410*/  HFMA2 R3, -RZ, RZ, 0, 0 ;  /* 0x00000000ff037431 */ /* 0x000fc800000001ff */
[----:B------:R-:W-:Y:S05]  /*7420*/  RET.REL.NODEC R2 `(kernel_cutlass_kernel_cudnnsdpabwdfmha_dq_d256_sm100BlackwellFusedAttentionDQKernel_object_at_____Int32_Int32_Int32_TiledMMA_ThrLayoutVMNK21111000_PermutationMNK____MMAAtom_ThrID21_ShapeM_1) ;  /* 0xffffff8802f47950 */ /* 0x000fea0003c3ffff */
.L_x_443:
        /* <DEDUP_REMOVED lines=13> */
.L_x_453:


//--------------------- .text.kernel_cutlass_sum_OdO_cudnnsdpabwdfmha_backward_sm100_2kernelBlackwellFusedMultiHeadAttentionBackward_object_at__tensorptrf16gmemalign64o409625620481256div64_tensorptrf16gmemalign64o4096_0 --------------------------
	.section	.text.kernel_cutlass_sum_OdO_cudnnsdpabwdfmha_backward_sm100_2kernelBlackwellFusedMultiHeadAttentionBackward_object_at__tensorptrf16gmemalign64o409625620481256div64_tensorptrf16gmemalign64o4096_0,"ax",@progbits
	.align	128
        .global         kernel_cutlass_sum_OdO_cudnnsdpabwdfmha_backward_sm100_2kernelBlackwellFusedMultiHeadAttentionBackward_object_at__tensorptrf16gmemalign64o409625620481256div64_tensorptrf16gmemalign64o4096_0
        .type           kernel_cutlass_sum_OdO_cudnnsdpabwdfmha_backward_sm100_2kernelBlackwellFusedMultiHeadAttentionBackward_object_at__tensorptrf16gmemalign64o409625620481256div64_tensorptrf16gmemalign64o4096_0,@function
        .size           kernel_cutlass_sum_OdO_cudnnsdpabwdfmha_backward_sm100_2kernelBlackwellFusedMultiHeadAttentionBackward_object_at__tensorptrf16gmemalign64o409625620481256div64_tensorptrf16gmemalign64o4096_0,(.L_x_456 - kernel_cutlass_sum_OdO_cudnnsdpabwdfmha_backward_sm100_2kernelBlackwellFusedMultiHeadAttentionBackward_object_at__tensorptrf16gmemalign64o409625620481256div64_tensorptrf16gmemalign64o4096_0)
        .other          kernel_cutlass_sum_OdO_cudnnsdpabwdfmha_backward_sm100_2kernelBlackwellFusedMultiHeadAttentionBackward_object_at__tensorptrf16gmemalign64o409625620481256div64_tensorptrf16gmemalign64o4096_0,@"STO_CUDA_ENTRY STV_DEFAULT"
kernel_cutlass_sum_OdO_cudnnsdpabwdfmha_backward_sm100_2kernelBlackwellFusedMultiHeadAttentionBackward_object_at__tensorptrf16gmemalign64o409625620481256div64_tensorptrf16gmemalign64o4096_0:
.text.kernel_cutlass_sum_OdO_cudnnsdpabwdfmha_backward_sm100_2kernelBlackwellFusedMultiHeadAttentionBackward_object_at__tensorptrf16gmemalign64o409625620481256div64_tensorptrf16gmemalign64o4096_0:
[----:B------:R-:W0:Y:S01]  /*0000*/  LDC R1, c[0x0][0x37c] ;  /* 0x0000df00ff017b82 */ /* 0x000e220000000800 */
[----:B------:R-:W1:Y:S02]  /*0010*/  S2R R0, SR_TID.Y ;  /* 0x0000000000007919 */ /* 0x000e640000002200 */
[----:B-1----:R-:W-:-:S13]  /*0020*/  ISETP.GT.U32.AND P0, PT, R0, 0xf, PT ;  /* 0x0000000f0000780c */ /* 0x002fda0003f04070 */
[----:B------:R-:W-:Y:S05]  /*0030*/  @P0 EXIT ;  /* 0x000000000000094d */ /* 0x000fea0003800000 */
[----:B------:R-:W1:Y:S01]  /*0040*/  S2R R17, SR_CTAID.X ;  /* 0x0000000000117919 */ /* 0x000e620000002500 */
[----:B------:R-:W2:Y:S01]  /*0050*/  LDCU UR4, c[0x0][0x420] ;  /* 0x00008400ff0477ac */ /* 0x000ea20008000800 */
[----:B-1----:R-:W-:-:S04]  /*0060*/  LEA R17, R17, R0, 0x4 ;  /* 0x0000000011117211 */ /* 0x002fc800078e20ff */
[----:B--2---:R-:W-:-:S13]  /*0070*/  ISETP.GE.AND P0, PT, R17, UR4, PT ;  /* 0x0000000411007c0c */ /* 0x004fda000bf06270 */
[----:B------:R-:W-:Y:S05]  /*0080*/  @P0 EXIT ;  /* 0x000000000000094d */ /* 0x000fea0003800000 */
[----:B------:R-:W1:Y:S01]  /*0090*/  LDC R0, c[0x0][0x3a8] ;  /* 0x0000ea00ff007b82 */ /* 0x000e620000000800 */
[----:B------:R-:W2:Y:S01]  /*00a0*/  S2R R13, SR_CTAID.Y ;  /* 0x00000000000d7919 */ /* 0x000ea20000002600 */
[----:B------:R-:W3:Y:S01]  /*00b0*/  LDCU UR9, c[0x0][0x394] ;  /* 0x00007280ff0977ac */ /* 0x000ee20008000800 */
[----:B------:R-:W-:Y:S01]  /*00c0*/  BSSY.RECONVERGENT B0, `(.L_x_444) ;  /* 0x0000061000007945 */ /* 0x000fe20003800200 */
[----:B------:R-:W4:Y:S01]  /*00d0*/  S2R R12, SR_CTAID.Z ;  /* 0x00000000000c7919 */ /* 0x000f220000002700 */
[----:B------:R-:W5:Y:S03]  /*00e0*/  LDCU UR8, c[0x0][0x3b4] ;  /* 0x00007680ff0877ac */ /* 0x000f660008000800 */
[----:B------:R-:W0:Y:S01]  /*00f0*/  LDC R2, c[0x0][0x388] ;  /* 0x0000e200ff027b82 */ /* 0x000e220000000800 */
[----:B------:R-:W4:Y:S01]  /*0100*/  LDCU UR5, c[0x0][0x398] ;  /* 0x00007300ff0577ac */ /* 0x000f220008000800 */
[----:B------:R-:W0:Y:S01]  /*0110*/  LDCU UR4, c[0x0][0x3b8] ;  /* 0x00007700ff0477ac */ /* 0x000e220008000800 */
[----:B------:R-:W0:Y:S01]  /*0120*/  LDCU.64 UR6, c[0x0][0x380] ;  /* 0x00007000ff0677ac */ /* 0x000e220008000a00 */
[----:B-1----:R-:W-:-:S04]  /*0130*/  IABS R4, R0 ;  /* 0x0000000000047213 */ /* 0x002fc80000000000 */
[----:B------:R-:W1:Y:S01]  /*0140*/  I2F.RP R5, R4 ;  /* 0x0000000400057306 */ /* 0x000e620000209400 */
[----:B0-----:R-:W-:Y:S02]  /*0150*/  IABS R7, R2 ;  /* 0x0000000200077213 */ /* 0x001fe40000000000 */
[----:B--2---:R-:W-:-:S05]  /*0160*/  IABS R10, R13 ;  /* 0x0000000d000a7213 */ /* 0x004fca0000000000 */
[----:B------:R-:W0:Y:S08]  /*0170*/  I2F.RP R11, R7 ;  /* 0x00000007000b7306 */ /* 0x000e300000209400 */
[----:B-1----:R-:W1:Y:S08]  /*0180*/  MUFU.RCP R8, R5 ;  /* 0x0000000500087308 */ /* 0x002e700000001000 */
[----:B0-----:R-:W0:Y:S01]  /*0190*/  MUFU.RCP R14, R11 ;  /* 0x0000000b000e7308 */ /* 0x001e220000001000 */
[----:B-1----:R-:W-:-:S07]  /*01a0*/  IADD3 R8, PT, PT, R8, 0xffffffe, RZ ;  /* 0x0ffffffe08087810 */ /* 0x002fce0007ffe0ff */
[----:B------:R1:W2:Y:S01]  /*01b0*/  F2I.FTZ.U32.TRUNC.NTZ R9, R8 ;  /* 0x0000000800097305 */ /* 0x0002a2000021f000 */
[----:B0-----:R-:W-:Y:S01]  /*01c0*/  VIADD R14, R14, 0xffffffe ;  /* 0x0ffffffe0e0e7836 */ /* 0x001fe20000000000 */
[----:B------:R-:W0:Y:S06]  /*01d0*/  S2R R11, SR_TID.X ;  /* 0x00000000000b7919 */ /* 0x000e2c0000002100 */
[----:B------:R-:W3:Y:S01]  /*01e0*/  F2I.FTZ.U32.TRUNC.NTZ R15, R14 ;  /* 0x0000000e000f7305 */ /* 0x000ee2000021f000 */
[----:B-1----:R-:W-:Y:S01]  /*01f0*/  HFMA2 R8, -RZ, RZ, 0, 0 ;  /* 0x00000000ff087431 */ /* 0x002fe200000001ff */
[----:B--2---:R-:W-:-:S05]  /*0200*/  IADD3 R3, PT, PT, RZ, -R9, RZ ;  /* 0x80000009ff037210 */ /* 0x004fca0007ffe0ff */
[----:B------:R-:W-:Y:S02]  /*0210*/  IMAD R3, R3, R4, RZ ;  /* 0x0000000403037224 */ /* 0x000fe400078e02ff */
[----:B---3--:R-:W-:Y:S02]  /*0220*/  IMAD.MOV R6, RZ, RZ, -R15 ;  /* 0x000000ffff067224 */ /* 0x008fe400078e0a0f */
[----:B------:R-:W-:Y:S02]  /*0230*/  IMAD.MOV.U32 R14, RZ, RZ, RZ ;  /* 0x000000ffff0e7224 */ /* 0x000fe400078e00ff */
[----:B------:R-:W-:Y:S02]  /*0240*/  IMAD R5, R6, R7, RZ ;  /* 0x0000000706057224 */ /* 0x000fe400078e02ff */
[----:B------:R-:W-:-:S04]  /*0250*/  IMAD.HI.U32 R3, R9, R3, R8 ;  /* 0x0000000309037227 */ /* 0x000fc800078e0008 */
[----:B------:R-:W-:Y:S01]  /*0260*/  IMAD.HI.U32 R5, R15, R5, R14 ;  /* 0x000000050f057227 */ /* 0x000fe200078e000e */
[----:B------:R-:W-:-:S03]  /*0270*/  MOV R15, RZ ;  /* 0x000000ff000f7202 */ /* 0x000fc60000000f00 */
[----:B------:R-:W-:-:S04]  /*0280*/  IMAD.HI.U32 R3, R3, R10, RZ ;  /* 0x0000000a03037227 */ /* 0x000fc800078e00ff */
[----:B------:R-:W-:Y:S01]  /*0290*/  IMAD.HI.U32 R5, R5, R10, RZ ;  /* 0x0000000a05057227 */ /* 0x000fe200078e00ff */
[----:B------:R-:W-:-:S03]  /*02a0*/  IADD3 R9, PT, PT, -R3, RZ, RZ ;  /* 0x000000ff03097210 */ /* 0x000fc60007ffe1ff */
[----:B------:R-:W-:Y:S02]  /*02b0*/  IMAD.MOV R6, RZ, RZ, -R5 ;  /* 0x000000ffff067224 */ /* 0x000fe400078e0a05 */
[C-C-:B------:R-:W-:Y:S02]  /*02c0*/  IMAD R9, R4.reuse, R9, R10.reuse ;  /* 0x0000000904097224 */ /* 0x140fe400078e020a */
[C---:B------:R-:W-:Y:S02]  /*02d0*/  IMAD R6, R7.reuse, R6, R10 ;  /* 0x0000000607067224 */ /* 0x040fe400078e020a */
[----:B0-----:R-:W-:Y:S01]  /*02e0*/  IMAD.MOV.U32 R14, RZ, RZ, R11 ;  /* 0x000000ffff0e7224 */ /* 0x001fe200078e000b */
[----:B------:R-:W-:Y:S02]  /*02f0*/  ISETP.GT.U32.AND P1, PT, R4, R9, PT ;  /* 0x000000090400720c */ /* 0x000fe40003f24070 */
[----:B------:R-:W-:-:S11]  /*0300*/  ISETP.GT.U32.AND P3, PT, R7, R6, PT ;  /* 0x000000060700720c */ /* 0x000fd60003f64070 */
[-C--:B------:R-:W-:Y:S02]  /*0310*/  @!P1 IADD3 R9, PT, PT, R9, -R4.reuse, RZ ;  /* 0x8000000409099210 */ /* 0x080fe40007ffe0ff */
[----:B------:R-:W-:Y:S01]  /*0320*/  @!P3 IMAD.IADD R6, R6, 0x1, -R7 ;  /* 0x000000010606b824 */ /* 0x000fe200078e0a07 */
[----:B------:R-:W-:Y:S01]  /*0330*/  @!P1 IADD3 R3, PT, PT, R3, 0x1, RZ ;  /* 0x0000000103039810 */ /* 0x000fe20007ffe0ff */
[----:B------:R-:W-:Y:S01]  /*0340*/  @!P3 VIADD R5, R5, 0x1 ;  /* 0x000000010505b836 */ /* 0x000fe20000000000 */
[----:B------:R-:W-:Y:S02]  /*0350*/  ISETP.GE.U32.AND P4, PT, R9, R4, PT ;  /* 0x000000040900720c */ /* 0x000fe40003f86070 */
[----:B------:R-:W-:Y:S02]  /*0360*/  ISETP.GE.U32.AND P5, PT, R6, R7, PT ;  /* 0x000000070600720c */ /* 0x000fe40003fa6070 */
[C---:B------:R-:W-:Y:S02]  /*0370*/  LOP3.LUT R6, R13.reuse, R2, RZ, 0x3c, !PT ;  /* 0x000000020d067212 */ /* 0x040fe400078e3cff */
[----:B------:R-:W-:-:S02]  /*0380*/  LOP3.LUT R4, R13, R0, RZ, 0x3c, !PT ;  /* 0x000000000d047212 */ /* 0x000fc400078e3cff */
[----:B------:R-:W-:Y:S02]  /*0390*/  ISETP.GE.AND P2, PT, R6, RZ, PT ;  /* 0x000000ff0600720c */ /* 0x000fe40003f46270 */
[----:B------:R-:W-:Y:S02]  /*03a0*/  ISETP.NE.AND P3, PT, R2, RZ, PT ;  /* 0x000000ff0200720c */ /* 0x000fe40003f65270 */
[----:B------:R-:W-:Y:S02]  /*03b0*/  ISETP.GE.AND P0, PT, R4, RZ, PT ;  /* 0x000000ff0400720c */ /* 0x000fe40003f06270 */
[----:B------:R-:W-:Y:S01]  /*03c0*/  ISETP.NE.AND P1, PT, R0, RZ, PT ;  /* 0x000000ff0000720c */ /* 0x000fe20003f25270 */
[----:B------:R-:W-:Y:S01]  /*03d0*/  @P5 VIADD R5, R5, 0x1 ;  /* 0x0000000105055836 */ /* 0x000fe20000000000 */
[----:B------:R-:W-:-:S05]  /*03e0*/  @P4 IADD3 R3, PT, PT, R3, 0x1, RZ ;  /* 0x0000000103034810 */ /* 0x000fca0007ffe0ff */
[----:B------:R-:W-:Y:S01]  /*03f0*/  IMAD.MOV.U32 R6, RZ, RZ, R3 ;  /* 0x000000ffff067224 */ /* 0x000fe200078e0003 */
[----:B------:R-:W-:Y:S02]  /*0400*/  @!P2 IADD3 R5, PT, PT, -R5, RZ, RZ ;  /* 0x000000ff0505a210 */ /* 0x000fe40007ffe1ff */
[----:B------:R-:W-:Y:S01]  /*0410*/  @!P3 LOP3.LUT R5, RZ, R2, RZ, 0x33, !PT ;  /* 0x00000002ff05b212 */ /* 0x000fe200078e33ff */
[----:B------:R-:W-:Y:S02]  /*0420*/  @!P0 IMAD.MOV R6, RZ, RZ, -R6 ;  /* 0x000000ffff068224 */ /* 0x000fe400078e0a06 */
[----:B------:R-:W-:Y:S02]  /*0430*/  @!P1 LOP3.LUT R6, RZ, R0, RZ, 0x33, !PT ;  /* 0x00000000ff069212 */ /* 0x000fe400078e33ff */
[----:B------:R-:W-:-:S03]  /*0440*/  IADD3 R4, PT, PT, -R5, RZ, RZ ;  /* 0x000000ff05047210 */ /* 0x000fc60007ffe1ff */
[----:B------:R-:W-:Y:S02]  /*0450*/  IMAD.MOV R3, RZ, RZ, -R6 ;  /* 0x000000ffff037224 */ /* 0x000fe400078e0a06 */
[--C-:B------:R-:W-:Y:S02]  /*0460*/  IMAD R4, R2, R4, R13.reuse ;  /* 0x0000000402047224 */ /* 0x100fe400078e020d */
[----:B------:R-:W-:-:S03]  /*0470*/  IMAD R3, R0, R3, R13 ;  /* 0x0000000300037224 */ /* 0x000fc600078e020d */
[----:B------:R-:W-:Y:S01]  /*0480*/  SHF.L.U32 R4, R4, 0x8, RZ ;  /* 0x0000000804047819 */ /* 0x000fe200000006ff */
[----:B------:R-:W-:-:S04]  /*0490*/  IMAD.SHL.U32 R3, R3, 0x100, RZ ;  /* 0x0000010003037824 */ /* 0x000fc800078e00ff */
[----:B------:R-:W-:Y:S02]  /*04a0*/  IMAD R5, R5, UR9, R4 ;  /* 0x0000000905057c24 */ /* 0x000fe4000f8e0204 */
[----:B-----5:R-:W-:Y:S01]  /*04b0*/  IMAD R3, R6, UR8, R3 ;  /* 0x0000000806037c24 */ /* 0x020fe2000f8e0203 */
[----:B------:R-:W0:Y:S01]  /*04c0*/  LDCU.64 UR8, c[0x0][0x3a0] ;  /* 0x00007400ff0877ac */ /* 0x000e220008000a00 */
[C---:B----4-:R-:W-:Y:S02]  /*04d0*/  IMAD R4, R12.reuse, UR5, R5 ;  /* 0x000000050c047c24 */ /* 0x050fe4000f8e0205 */
[----:B------:R-:W-:Y:S01]  /*04e0*/  IMAD R2, R12, UR4, R3 ;  /* 0x000000040c027c24 */ /* 0x000fe2000f8e0203 */
[----:B------:R-:W1:Y:S01]  /*04f0*/  LDCU.64 UR4, c[0x0][0x358] ;  /* 0x00006b00ff0477ac */ /* 0x000e620008000a00 */
[----:B------:R-:W-:Y:S01]  /*0500*/  IMAD.WIDE.U32 R6, R11, 0x4, RZ ;  /* 0x000000040b067825 */ /* 0x000fe200078e00ff */
[----:B------:R-:W-:-:S03]  /*0510*/  LEA R4, R17, R4, 0xb ;  /* 0x0000000411047211 */ /* 0x000fc600078e58ff */
[----:B------:R-:W-:Y:S02]  /*0520*/  IMAD R2, R17, 0x800, R2 ;  /* 0x0000080011027824 */ /* 0x000fe400078e0202 */
[----:B------:R-:W-:-:S04]  /*0530*/  IMAD.WIDE R4, R4, 0x2, R6 ;  /* 0x0000000204047825 */ /* 0x000fc800078e0206 */
[----:B------:R-:W-:Y:S01]  /*0540*/  IMAD.WIDE R2, R2, 0x2, R6 ;  /* 0x0000000202027825 */ /* 0x000fe200078e0206 */
[----:B------:R-:W-:Y:S02]  /*0550*/  IADD3 R6, P0, PT, R4, UR6, RZ ;  /* 0x0000000604067c10 */ /* 0x000fe4000ff1e0ff */
[----:B0-----:R-:W-:Y:S02]  /*0560*/  IADD3 R8, P1, PT, R2, UR8, RZ ;  /* 0x0000000802087c10 */ /* 0x001fe4000ff3e0ff */
[----:B------:R-:W-:Y:S02]  /*0570*/  IADD3.X R7, PT, PT, R5, UR7, RZ, P0, !PT ;  /* 0x0000000705077c10 */ /* 0x000fe400087fe4ff */
[----:B-1----:R-:W-:-:S09]  /*0580*/  IADD3.X R9, PT, PT, R3, UR9, RZ, P1, !PT ;  /* 0x0000000903097c10 */ /* 0x002fd20008ffe4ff */
.L_x_445:
[C---:B------:R-:W-:Y:S01]  /*0590*/  ISETP.GE.U32.AND P2, PT, R14.reuse, 0x78, PT ;  /* 0x000000780e00780c */ /* 0x040fe20003f46070 */
[----:B------:R-:W2:Y:S01]  /*05a0*/  LDG.E.U16 R2, desc[UR4][R6.64] ;  /* 0x0000000406027981 */ /* 0x000ea2000c1e1500 */
[----:B------:R-:W-:Y:S03]  /*05b0*/  IADD3 R14, PT, PT, R14, 0x8, RZ ;  /* 0x000000080e0e7810 */ /* 0x000fe60007ffe0ff */
[----:B------:R0:W2:Y:S04]  /*05c0*/  LDG.E.U16 R5, desc[UR4][R6.64+0x2] ;  /* 0x0000020406057981 */ /* 0x0000a8000c1e1500 */
[----:B------:R-:W3:Y:S04]  /*05d0*/  LDG.E.U16 R3, desc[UR4][R8.64] ;  /* 0x0000000408037981 */ /* 0x000ee8000c1e1500 */
[----:B------:R1:W3:Y:S01]  /*05e0*/  LDG.E.U16 R4, desc[UR4][R8.64+0x2] ;  /* 0x0000020408047981 */ /* 0x0002e2000c1e1500 */
[----:B0-----:R-:W-:Y:S04]  /*05f0*/  IADD3 R6, P0, PT, R6, 0x20, RZ ;  /* 0x0000002006067810 */ /* 0x001fe80007f1e0ff */
[----:B------:R-:W-:Y:S02]  /*0600*/  IADD3.X R7, PT, PT, RZ, R7, RZ, P0, !PT ;  /* 0x00000007ff077210 */ /* 0x000fe400007fe4ff */
[----:B-1----:R-:W-:Y:S04]  /*0610*/  IADD3 R8, P1, PT, R8, 0x20, RZ ;  /* 0x0000002008087810 */ /* 0x002fe80007f3e0ff */
[----:B------:R-:W-:Y:S02]  /*0620*/  IADD3.X R9, PT, PT, RZ, R9, RZ, P1, !PT ;  /* 0x00000009ff097210 */ /* 0x000fe40000ffe4ff */
[----:B---3--:R-:W-:Y:S02]  /*0630*/  LEA R4, R4, R3, 0x10 ;  /* 0x0000000304047211 */ /* 0x008fe400078e80ff */
[----:B--2---:R-:W-:Y:S03]  /*0640*/  LEA R5, R5, R2, 0x10 ;  /* 0x0000000205057211 */ /* 0x004fe600078e80ff */
[--C-:B------:R-:W-:Y:S02]  /*0650*/  HADD2.F32 R3, -RZ, R4.reuse.H0_H0 ;  /* 0x20000004ff037230 */ /* 0x100fe40000004100 */
[--C-:B------:R-:W-:Y:S02]  /*0660*/  HADD2.F32 R2, -RZ, R5.reuse.H0_H0 ;  /* 0x20000005ff027230 */ /* 0x100fe40000004100 */
[----:B------:R-:W-:Y:S02]  /*0670*/  HADD2.F32 R5, -RZ, R5.H1_H1 ;  /* 0x30000005ff057230 */ /* 0x000fe40000004100 */
[----:B------:R-:W-:Y:S02]  /*0680*/  HADD2.F32 R4, -RZ, R4.H1_H1 ;  /* 0x30000004ff047230 */ /* 0x000fe40000004100 */
[----:B------:R-:W-:Y:S04]  /*0690*/  FFMA R0, R2, R3, RZ ;  /* 0x0000000302007223 */ /* 0x000fe800000000ff */
[----:B------:R-:W-:Y:S04]  /*06a0*/  FFMA R0, R5, R4, R0 ;  /* 0x0000000405007223 */ /* 0x000fe80000000000 */
[----:B------:R-:W-:Y:S01]  /*06b0*/  FADD R15, R0, R15 ;  /* 0x0000000f000f7221 */ /* 0x000fe20000000000 */
[----:B------:R-:W-:Y:S09]  /*06c0*/  @!P2 BRA `(.L_x_445) ;  /* 0xfffffffc00b0a947 */ /* 0x000ff2000383ffff */
[----:B------:R-:W-:Y:S05]  /*06d0*/  BSYNC.RECONVERGENT B0 ;  /* 0x0000000000007941 */ /* 0x000fea0003800200 */
.L_x_444:
[----:B------:R-:W0:Y:S01]  /*06e0*/  SHFL.BFLY PT, R0, R15, 0x4, 0x1f ;  /* 0x0c801f000f007f89 */ /* 0x000e2200000e0000 */
[----:B------:R-:W-:Y:S01]  /*06f0*/  ISETP.NE.AND P0, PT, R11, RZ, PT ;  /* 0x000000ff0b00720c */ /* 0x000fe20003f05270 */
[----:B0-----:R-:W-:-:S05]  /*0700*/  FADD R0, R15, R0 ;  /* 0x000000000f007221 */ /* 0x001fca0000000000 */
[----:B------:R-:W0:Y:S02]  /*0710*/  SHFL.BFLY PT, R3, R0, 0x2, 0x1f ;  /* 0x0c401f0000037f89 */ /* 0x000e2400000e0000 */
[----:B0-----:R-:W-:-:S05]  /*0720*/  FADD R3, R0, R3 ;  /* 0x0000000300037221 */ /* 0x001fca0000000000 */
[----:B------:R-:W0:Y:S02]  /*0730*/  SHFL.BFLY PT, R4, R3, 0x1, 0x1f ;  /* 0x0c201f0003047f89 */ /* 0x000e2400000e0000 */
[----:B0-----:R-:W-:Y:S01]  /*0740*/  FADD R4, R3, R4 ;  /* 0x0000000403047221 */ /* 0x001fe20000000000 */
[----:B------:R-:W-:Y:S06]  /*0750*/  @P0 EXIT ;  /* 0x000000000000094d */ /* 0x000fec0003800000 */
[----:B------:R-:W0:Y:S01]  /*0760*/  LDC R2, c[0x0][0x3e8] ;  /* 0x0000fa00ff027b82 */ /* 0x000e220000000800 */
[----:B------:R-:W-:Y:S01]  /*0770*/  HFMA2 R6, -RZ, RZ, 0, 0 ;  /* 0x00000000ff067431 */ /* 0x000fe200000001ff */
[----:B------:R-:W1:Y:S01]  /*0780*/  LDCU UR6, c[0x0][0x3f4] ;  /* 0x00007e80ff0677ac */ /* 0x000e620008000800 */
[----:B------:R-:W2:Y:S01]  /*0790*/  LDCU UR9, c[0x0][0x3d8] ;  /* 0x00007b00ff0977ac */ /* 0x000ea20008000800 */
[----:B------:R-:W3:Y:S01]  /*07a0*/  LDCU UR7, c[0x0][0x410] ;  /* 0x00008200ff0777ac */ /* 0x000ee20008000800 */
[----:B------:R-:W4:Y:S01]  /*07b0*/  LDCU UR8, c[0x0][0x3d4] ;  /* 0x00007a80ff0877ac */ /* 0x000f220008000800 */
[----:B------:R-:W5:Y:S01]  /*07c0*/  LDCU UR10, c[0x0][0x418] ;  /* 0x00008300ff0a77ac */ /* 0x000f620008000800 */
[----:B0-----:R-:W-:-:S04]  /*07d0*/  IABS R3, R2 ;  /* 0x0000000200037213 */ /* 0x001fc80000000000 */
[----:B------:R-:W0:Y:S08]  /*07e0*/  I2F.RP R8, R3 ;  /* 0x0000000300087306 */ /* 0x000e300000209400 */
[----:B0-----:R-:W0:Y:S02]  /*07f0*/  MUFU.RCP R7, R8 ;  /* 0x0000000800077308 */ /* 0x001e240000001000 */
[----:B0-----:R-:W-:Y:S01]  /*0800*/  IADD3 R7, PT, PT, R7, 0xffffffe, RZ ;  /* 0x0ffffffe07077810 */ /* 0x001fe20007ffe0ff */
[----:B------:R-:W0:Y:S05]  /*0810*/  LDC.64 R8, c[0x0][0x3e0] ;  /* 0x0000f800ff087b82 */ /* 0x000e2a0000000a00 */
[----:B------:R-:W1:Y:S02]  /*0820*/  F2I.FTZ.U32.TRUNC.NTZ R7, R7 ;  /* 0x0000000700077305 */ /* 0x000e64000021f000 */
[----:B-1----:R-:W-:-:S04]  /*0830*/  IMAD.MOV R0, RZ, RZ, -R7 ;  /* 0x000000ffff007224 */ /* 0x002fc800078e0a07 */
[----:B------:R-:W-:-:S04]  /*0840*/  IMAD R5, R0, R3, RZ ;  /* 0x0000000300057224 */ /* 0x000fc800078e02ff */
[----:B------:R-:W-:-:S06]  /*0850*/  IMAD.HI.U32 R5, R7, R5, R6 ;  /* 0x0000000507057227 */ /* 0x000fcc00078e0006 */
[----:B------:R-:W-:-:S04]  /*0860*/  IMAD.HI.U32 R6, R5, R10, RZ ;  /* 0x0000000a05067227 */ /* 0x000fc800078e00ff */
[----:B------:R-:W-:-:S04]  /*0870*/  IMAD.MOV R0, RZ, RZ, -R6 ;  /* 0x000000ffff007224 */ /* 0x000fc800078e0a06 */
[----:B------:R-:W-:-:S05]  /*0880*/  IMAD R0, R3, R0, R10 ;  /* 0x0000000003007224 */ /* 0x000fca00078e020a */
[----:B------:R-:W-:-:S13]  /*0890*/  ISETP.GT.U32.AND P1, PT, R3, R0, PT ;  /* 0x000000000300720c */ /* 0x000fda0003f24070 */
[-C--:B------:R-:W-:Y:S01]  /*08a0*/  @!P1 IADD3 R0, PT, PT, R0, -R3.reuse, RZ ;  /* 0x8000000300009210 */ /* 0x080fe20007ffe0ff */
[----:B------:R-:W-:Y:S01]  /*08b0*/  @!P1 VIADD R6, R6, 0x1 ;  /* 0x0000000106069836 */ /* 0x000fe20000000000 */
[----:B------:R-:W-:Y:S02]  /*08c0*/  ISETP.NE.AND P1, PT, R2, RZ, PT ;  /* 0x000000ff0200720c */ /* 0x000fe40003f25270 */
[----:B------:R-:W-:Y:S02]  /*08d0*/  ISETP.GE.U32.AND P2, PT, R0, R3, PT ;  /* 0x000000030000720c */ /* 0x000fe40003f46070 */
[----:B------:R-:W-:Y:S02]  /*08e0*/  LOP3.LUT R0, R13, R2, RZ, 0x3c, !PT ;  /* 0x000000020d007212 */ /* 0x000fe400078e3cff */
[----:B------:R-:W-:Y:S02]  /*08f0*/  LEA R3, R12, R17, 0xf ;  /* 0x000000110c037211 */ /* 0x000fe400078e78ff */
[----:B------:R-:W-:-:S07]  /*0900*/  ISETP.GE.AND P0, PT, R0, RZ, PT ;  /* 0x000000ff0000720c */ /* 0x000fce0003f06270 */
[----:B------:R-:W-:-:S06]  /*0910*/  @P2 IADD3 R6, PT, PT, R6, 0x1, RZ ;  /* 0x0000000106062810 */ /* 0x000fcc0007ffe0ff */
[----:B------:R-:W-:Y:S01]  /*0920*/  @!P0 IMAD.MOV R6, RZ, RZ, -R6 ;  /* 0x000000ffff068224 */ /* 0x000fe200078e0a06 */
[----:B------:R-:W-:-:S05]  /*0930*/  @!P1 LOP3.LUT R6, RZ, R2, RZ, 0x33, !PT ;  /* 0x00000002ff069212 */ /* 0x000fca00078e33ff */
[----:B------:R-:W-:Y:S02]  /*0940*/  IMAD.MOV R0, RZ, RZ, -R6 ;  /* 0x000000ffff007224 */ /* 0x000fe400078e0a06 */
[----:B------:R-:W-:Y:S01]  /*0950*/  IMAD R3, R6, UR6, R3 ;  /* 0x0000000606037c24 */ /* 0x000fe2000f8e0203 */
[----:B------:R-:W1:Y:S01]  /*0960*/  LDCU UR6, c[0x0][0x40c] ;  /* 0x00008180ff0677ac */ /* 0x000e620008000800 */
[----:B------:R-:W-:Y:S01]  /*0970*/  IMAD R0, R2, R0, R13 ;  /* 0x0000000002007224 */ /* 0x000fe200078e020d */
[----:B------:R-:W1:Y:S04]  /*0980*/  LDC R6, c[0x0][0x400] ;  /* 0x00010000ff067b82 */ /* 0x000e680000000800 */
[----:B------:R-:W-:-:S05]  /*0990*/  LEA R3, R0, R3, 0xc ;  /* 0x0000000300037211 */ /* 0x000fca00078e60ff */
[----:B0-----:R-:W-:Y:S02]  /*09a0*/  IMAD.WIDE R2, R3, 0x4, R8 ;  /* 0x0000000403027825 */ /* 0x001fe400078e0208 */
[----:B------:R-:W0:Y:S04]  /*09b0*/  LDC R8, c[0x0][0x3c8] ;  /* 0x0000f200ff087b82 */ /* 0x000e280000000800 */
[----:B------:R0:W5:Y:S01]  /*09c0*/  LDG.E R3, desc[UR4][R2.64] ;  /* 0x0000000402037981 */ /* 0x000162000c1e1900 */
[----:B-1----:R-:W-:-:S04]  /*09d0*/  IABS R5, R6 ;  /* 0x0000000600057213 */ /* 0x002fc80000000000 */
[----:B------:R-:W1:Y:S01]  /*09e0*/  I2F.RP R16, R5 ;  /* 0x0000000500107306 */ /* 0x000e620000209400 */
[----:B0-----:R-:W-:-:S07]  /*09f0*/  IABS R7, R8 ;  /* 0x0000000800077213 */ /* 0x001fce0000000000 */
[----:B------:R-:W0:Y:S08]  /*0a00*/  I2F.RP R11, R7 ;  /* 0x00000007000b7306 */ /* 0x000e300000209400 */
[----:B-1----:R-:W1:Y:S08]  /*0a10*/  MUFU.RCP R14, R16 ;  /* 0x00000010000e7308 */ /* 0x002e700000001000 */
[----:B0-----:R-:W0:Y:S01]  /*0a20*/  MUFU.RCP R0, R11 ;  /* 0x0000000b00007308 */ /* 0x001e220000001000 */
[----:B-1----:R-:W-:-:S07]  /*0a30*/  IADD3 R14, PT, PT, R14, 0xffffffe, RZ ;  /* 0x0ffffffe0e0e7810 */ /* 0x002fce0007ffe0ff */
[----:B------:R-:W1:Y:S01]  /*0a40*/  F2I.FTZ.U32.TRUNC.NTZ R15, R14 ;  /* 0x0000000e000f7305 */ /* 0x000e62000021f000 */
[----:B0-----:R-:W-:-:S07]  /*0a50*/  VIADD R18, R0, 0xffffffe ;  /* 0x0ffffffe00127836 */ /* 0x001fce0000000000 */
[----:B------:R-:W0:Y:S01]  /*0a60*/  F2I.FTZ.U32.TRUNC.NTZ R19, R18 ;  /* 0x0000001200137305 */ /* 0x000e22000021f000 */
[----:B-1----:R-:W-:Y:S02]  /*0a70*/  IADD3 R0, PT, PT, RZ, -R15, RZ ;  /* 0x8000000fff007210 */ /* 0x002fe40007ffe0ff */
[----:B------:R-:W-:-:S03]  /*0a80*/  MOV R14, RZ ;  /* 0x000000ff000e7202 */ /* 0x000fc60000000f00 */
[----:B------:R-:W-:Y:S02]  /*0a90*/  IMAD R11, R0, R5, RZ ;  /* 0x00000005000b7224 */ /* 0x000fe400078e02ff */
[----:B0-----:R-:W-:Y:S02]  /*0aa0*/  IMAD.MOV R2, RZ, RZ, -R19 ;  /* 0x000000ffff027224 */ /* 0x001fe400078e0a13 */
[----:B------:R-:W-:Y:S02]  /*0ab0*/  IMAD.MOV.U32 R18, RZ, RZ, RZ ;  /* 0x000000ffff127224 */ /* 0x000fe400078e00ff */
[----:B------:R-:W-:Y:S02]  /*0ac0*/  IMAD R9, R2, R7, RZ ;  /* 0x0000000702097224 */ /* 0x000fe400078e02ff */
[----:B------:R-:W-:-:S04]  /*0ad0*/  IMAD.HI.U32 R15, R15, R11, R14 ;  /* 0x0000000b0f0f7227 */ /* 0x000fc800078e000e */
[----:B------:R-:W-:-:S04]  /*0ae0*/  IMAD.HI.U32 R9, R19, R9, R18 ;  /* 0x0000000913097227 */ /* 0x000fc800078e0012 */
[----:B------:R-:W-:-:S04]  /*0af0*/  IMAD.HI.U32 R0, R15, R10, RZ ;  /* 0x0000000a0f007227 */ /* 0x000fc800078e00ff */
[----:B------:R-:W-:Y:S01]  /*0b00*/  IMAD.HI.U32 R11, R9, R10, RZ ;  /* 0x0000000a090b7227 */ /* 0x000fe200078e00ff */
[----:B------:R-:W-:-:S03]  /*0b10*/  IADD3 R2, PT, PT, -R0, RZ, RZ ;  /* 0x000000ff00027210 */ /* 0x000fc60007ffe1ff */
[----:B------:R-:W-:Y:S02]  /*0b20*/  IMAD.MOV R9, RZ, RZ, -R11 ;  /* 0x000000ffff097224 */ /* 0x000fe400078e0a0b */
[--C-:B------:R-:W-:Y:S02]  /*0b30*/  IMAD R2, R5, R2, R10.reuse ;  /* 0x0000000205027224 */ /* 0x100fe400078e020a */
[----:B------:R-:W-:-:S03]  /*0b40*/  IMAD R14, R7, R9, R10 ;  /* 0x00000009070e7224 */ /* 0x000fc600078e020a */
        /* <DEDUP_REMOVED lines=8> */
[C---:B------:R-:W-:Y:S01]  /*0bd0*/  LOP3.LUT R5, R13.reuse, R8, RZ, 0x3c, !PT ;  /* 0x000000080d057212 */ /* 0x040fe200078e3cff */
[----:B------:R-:W0:Y:S01]  /*0be0*/  LDC.64 R14, c[0x0][0x3c0] ;  /* 0x0000f000ff0e7b82 */ /* 0x000e220000000a00 */
[----:B------:R-:W-:-:S02]  /*0bf0*/  LOP3.LUT R2, R13, R6, RZ, 0x3c, !PT ;  /* 0x000000060d027212 */ /* 0x000fc400078e3cff */
[----:B------:R-:W-:Y:S02]  /*0c00*/  ISETP.GE.AND P2, PT, R5, RZ, PT ;  /* 0x000000ff0500720c */ /* 0x000fe40003f46270 */
[----:B------:R-:W-:Y:S01]  /*0c10*/  ISETP.GE.AND P0, PT, R2, RZ, PT ;  /* 0x000000ff0200720c */ /* 0x000fe20003f06270 */
[--C-:B--2---:R-:W-:Y:S01]  /*0c20*/  IMAD R2, R12, UR9, R17.reuse ;  /* 0x000000090c027c24 */ /* 0x104fe2000f8e0211 */
[----:B------:R-:W-:Y:S01]  /*0c30*/  ISETP.NE.AND P1, PT, R8, RZ, PT ;  /* 0x000000ff0800720c */ /* 0x000fe20003f25270 */
[----:B---3--:R-:W-:Y:S01]  /*0c40*/  IMAD R17, R12, UR7, R17 ;  /* 0x000000070c117c24 */ /* 0x008fe2000f8e0211 */
[----:B------:R-:W-:Y:S01]  /*0c50*/  ISETP.NE.AND P3, PT, R6, RZ, PT ;  /* 0x000000ff0600720c */ /* 0x000fe20003f65270 */
[----:B------:R-:W-:Y:S01]  /*0c60*/  @P5 VIADD R11, R11, 0x1 ;  /* 0x000000010b0b5836 */ /* 0x000fe20000000000 */
[----:B------:R-:W-:Y:S01]  /*0c70*/  @P4 IADD3 R0, PT, PT, R0, 0x1, RZ ;  /* 0x0000000100004810 */ /* 0x000fe20007ffe0ff */
[----:B------:R-:W1:Y:S03]  /*0c80*/  LDCU UR7, c[0x0][0x41c] ;  /* 0x00008380ff0777ac */ /* 0x000e660008000800 */
[----:B------:R-:W-:-:S02]  /*0c90*/  MOV R5, R11 ;  /* 0x0000000b00057202 */ /* 0x000fc40000000f00 */
[----:B------:R-:W2:Y:S01]  /*0ca0*/  LDC.64 R10, c[0x0][0x3f8] ;  /* 0x0000fe00ff0a7b82 */ /* 0x000ea20000000a00 */
[----:B------:R-:W-:Y:S02]  /*0cb0*/  @!P0 IADD3 R0, PT, PT, -R0, RZ, RZ ;  /* 0x000000ff00008210 */ /* 0x000fe40007ffe1ff */
[----:B------:R-:W-:Y:S01]  /*0cc0*/  @!P2 IMAD.MOV R5, RZ, RZ, -R5 ;  /* 0x000000ffff05a224 */ /* 0x000fe200078e0a05 */
[----:B------:R-:W-:Y:S02]  /*0cd0*/  @!P1 LOP3.LUT R5, RZ, R8, RZ, 0x33, !PT ;  /* 0x00000008ff059212 */ /* 0x000fe400078e33ff */
[----:B------:R-:W-:Y:S02]  /*0ce0*/  @!P3 LOP3.LUT R0, RZ, R6, RZ, 0x33, !PT ;  /* 0x00000006ff00b212 */ /* 0x000fe400078e33ff */
[C---:B------:R-:W-:Y:S01]  /*0cf0*/  IADD3 R9, PT, PT, -R5.reuse, RZ, RZ ;  /* 0x000000ff05097210 */ /* 0x040fe20007ffe1ff */
[----:B----4-:R-:W-:Y:S02]  /*0d00*/  IMAD R2, R5, UR8, R2 ;  /* 0x0000000805027c24 */ /* 0x010fe4000f8e0202 */
[----:B-----5:R-:W-:Y:S01]  /*0d10*/  FMUL R5, R4, UR10 ;  /* 0x0000000a04057c20 */ /* 0x020fe20008400000 */
[----:B------:R-:W-:-:S02]  /*0d20*/  IMAD.MOV R7, RZ, RZ, -R0 ;  /* 0x000000ffff077224 */ /* 0x000fc400078e0a00 */
[----:B------:R-:W-:Y:S02]  /*0d30*/  IMAD R9, R8, R9, R13 ;  /* 0x0000000908097224 */ /* 0x000fe400078e020d */
[----:B------:R-:W-:Y:S02]  /*0d40*/  IMAD R17, R0, UR6, R17 ;  /* 0x0000000600117c24 */ /* 0x000fe4000f8e0211 */
[----:B------:R-:W-:Y:S01]  /*0d50*/  IMAD R6, R6, R7, R13 ;  /* 0x0000000706067224 */ /* 0x000fe200078e020d */
[----:B------:R-:W-:-:S04]  /*0d60*/  LEA R9, R9, R2, 0xc ;  /* 0x0000000209097211 */ /* 0x000fc800078e60ff */
[----:B------:R-:W-:Y:S01]  /*0d70*/  LEA R17, R6, R17, 0xc ;  /* 0x0000001106117211 */ /* 0x000fe200078e60ff */
[----:B0-----:R-:W-:-:S04]  /*0d80*/  IMAD.WIDE R14, R9, 0x4, R14 ;  /* 0x00000004090e7825 */ /* 0x001fc800078e020e */
[----:B--2---:R-:W-:Y:S01]  /*0d90*/  IMAD.WIDE R10, R17, 0x4, R10 ;  /* 0x00000004110a7825 */ /* 0x004fe200078e020a */
[----:B------:R-:W-:Y:S03]  /*0da0*/  STG.E desc[UR4][R14.64], R5 ;  /* 0x000000050e007986 */ /* 0x000fe6000c101904 */
[----:B-1----:R-:W-:-:S05]  /*0db0*/  FMUL R3, R3, UR7 ;  /* 0x0000000703037c20 */ /* 0x002fca0008400000 */
[----:B------:R-:W-:Y:S01]  /*0dc0*/  STG.E desc[UR4][R10.64], R3 ;  /* 0x000000030a007986 */ /* 0x000fe2000c101904 */
[----:B------:R-:W-:Y:S05]  /*0dd0*/  EXIT ;  /* 0x000000000000794d */ /* 0x000fea0003800000 */
.L_x_446:
        /* <DEDUP_REMOVED lines=10> */
.L_x_456:


//--------------------- .nv.shared.kernel_cutlass_dkdv_bwd_cudnnsdpabwdfmha_dkdv_d256_sm100BlackwellFusedAttentionDKDVKernel_object_at__TiledMMA_ThrLayoutVMNK21111000_PermutationMNK____MMAAtom_ThrID21_ShapeMNK2566416_TVLay_2 --------------------------
	.section	.nv.shared.kernel_cutlass_dkdv_bwd_cudnnsdpabwdfmha_dkdv_d256_sm100BlackwellFusedAttentionDKDVKernel_object_at__TiledMMA_ThrLayoutVMNK21111000_PermutationMNK____MMAAtom_ThrID21_ShapeMNK2566416_TVLay_2,"aw",@nobits
	.sectionflags	@""
	.align	1024
	.zero		1024


//--------------------- .nv.shared.reserved.0     --------------------------
	.section	.nv.shared.reserved.0,"aw",@nobits
	.align	8
	.weak		__nv_reservedSMEM_offset_0_alias
	.size		__nv_reservedSMEM_offset_0_alias, 0, 64
	.other		__nv_reservedSMEM_offset_0_alias,@"STO_CUDA_RESERVED_SHARED STV_DEFAULT"
__nv_reservedSMEM_offset_0_alias:
	.zero		0
.nv.shared.reserved.0:
	.zero		64
	.weak		__nv_reservedSMEM_allocation_phase
	.type		__nv_reservedSMEM_allocation_phase,@object
	.size		__nv_reservedSMEM_allocation_phase,(.L_0 - __nv_reservedSMEM_allocation_phase)
__nv_reservedSMEM_allocation_phase:
	.zero		1
.L_0:
	.zero		7
	.weak		__nv_reservedSMEM_devtool_atexit_pc
	.type		__nv_reservedSMEM_devtool_atexit_pc,@object
	.size		__nv_reservedSMEM_devtool_atexit_pc,(__nv_reservedSMEM_allocation_mask - __nv_reservedSMEM_devtool_atexit_pc)
__nv_reservedSMEM_devtool_atexit_pc:
	.zero		8
	.weak		__nv_reservedSMEM_allocation_mask
	.type		__nv_reservedSMEM_allocation_mask,@object
	.size		__nv_reservedSMEM_allocation_mask,(.L_2 - __nv_reservedSMEM_allocation_mask)
__nv_reservedSMEM_allocation_mask:
	.zero		4
.L_2:
	.zero		4
	.weak		__nv_reservedSMEM_tmem_allocation_pipeline_mbarrier
	.type		__nv_reservedSMEM_tmem_allocation_pipeline_mbarrier,@object
	.size		__nv_reservedSMEM_tmem_allocation_pipeline_mbarrier,(__nv_reservedSMEM_tmem_allocation_pipeline_mbarrier_parity - __nv_reservedSMEM_tmem_allocation_pipeline_mbarrier)
__nv_reservedSMEM_tmem_allocation_pipeline_mbarrier:
	.zero		8
	.weak		__nv_reservedSMEM_tmem_allocation_pipeline_mbarrier_parity
	.type		__nv_reservedSMEM_tmem_allocation_pipeline_mbarrier_parity,@object
	.size		__nv_reservedSMEM_tmem_allocation_pipeline_mbarrier_parity,(.L_4 - __nv_reservedSMEM_tmem_allocation_pipeline_mbarrier_parity)
__nv_reservedSMEM_tmem_allocation_pipeline_mbarrier_parity:
	.zero		4
.L_4:


//--------------------- .nv.shared.kernel_cutlass_kernel_cudnnsdpabwdfmha_dq_d256_sm100BlackwellFusedAttentionDQKernel_object_at_____Int32_Int32_Int32_TiledMMA_ThrLayoutVMNK21111000_PermutationMNK____MMAAtom_ThrID21_ShapeM_1 --------------------------
	.section	.nv.shared.kernel_cutlass_kernel_cudnnsdpabwdfmha_dq_d256_sm100BlackwellFusedAttentionDQKernel_object_at_____Int32_Int32_Int32_TiledMMA_ThrLayoutVMNK21111000_PermutationMNK____MMAAtom_ThrID21_ShapeM_1,"aw",@nobits
	.sectionflags	@""
	.align	1024
	.zero		1024


//--------------------- .nv.shared.kernel_cutlass_sum_OdO_cudnnsdpabwdfmha_backward_sm100_2kernelBlackwellFusedMultiHeadAttentionBackward_object_at__tensorptrf16gmemalign64o409625620481256div64_tensorptrf16gmemalign64o4096_0 --------------------------
	.section	.nv.shared.kernel_cutlass_sum_OdO_cudnnsdpabwdfmha_backward_sm100_2kernelBlackwellFusedMultiHeadAttentionBackward_object_at__tensorptrf16gmemalign64o409625620481256div64_tensorptrf16gmemalign64o4096_0,"aw",@nobits
	.sectionflags	@""
	.align	1024
	.zero		1024


//--------------------- .nv.constant0.kernel_cutlass_dkdv_bwd_cudnnsdpabwdfmha_dkdv_d256_sm100BlackwellFusedAttentionDKDVKernel_object_at__TiledMMA_ThrLayoutVMNK21111000_PermutationMNK____MMAAtom_ThrID21_ShapeMNK2566416_TVLay_2 --------------------------
	.section	.nv.constant0.kernel_cutlass_dkdv_bwd_cudnnsdpabwdfmha_dkdv_d256_sm100BlackwellFusedAttentionDKDVKernel_object_at__TiledMMA_ThrLayoutVMNK21111000_PermutationMNK____MMAAtom_ThrID21_ShapeMNK2566416_TVLay_2,"a",@progbits
	.sectionflags	@""
	.align	4
.nv.constant0.kernel_cutlass_dkdv_bwd_cudnnsdpabwdfmha_dkdv_d256_sm100BlackwellFusedAttentionDKDVKernel_object_at__TiledMMA_ThrLayoutVMNK21111000_PermutationMNK____MMAAtom_ThrID21_ShapeMNK2566416_TVLay_2:
	.zero		2220


//--------------------- .nv.constant0.kernel_cutlass_kernel_cudnnsdpabwdfmha_dq_d256_sm100BlackwellFusedAttentionDQKernel_object_at_____Int32_Int32_Int32_TiledMMA_ThrLayoutVMNK21111000_PermutationMNK____MMAAtom_ThrID21_ShapeM_1 --------------------------
	.section	.nv.constant0.kernel_cutlass_kernel_cudnnsdpabwdfmha_dq_d256_sm100BlackwellFusedAttentionDQKernel_object_at_____Int32_Int32_Int32_TiledMMA_ThrLayoutVMNK21111000_PermutationMNK____MMAAtom_ThrID21_ShapeM_1,"a",@progbits
	.sectionflags	@""
	.align	4
.nv.constant0.kernel_cutlass_kernel_cudnnsdpabwdfmha_dq_d256_sm100BlackwellFusedAttentionDQKernel_object_at_____Int32_Int32_Int32_TiledMMA_ThrLayoutVMNK21111000_PermutationMNK____MMAAtom_ThrID21_ShapeM_1:
	.zero		2056


//--------------------- .nv.constant0.kernel_cutlass_sum_OdO_cudnnsdpabwdfmha_backward_sm100_2kernelBlackwellFusedMultiHeadAttentionBackward_object_at__tensorptrf16gmemalign64o409625620481256div64_tensorptrf16gmemalign64o4096_0 --------------------------
	.section	.nv.constant0.kernel_cutlass_sum_OdO_cudnnsdpabwdfmha_backward_sm100_2kernelBlackwellFusedMultiHeadAttentionBackward_object_at__tensorptrf16gmemalign64o409625620481256div64_tensorptrf16gmemalign64o4096_0,"a",@progbits
	.sectionflags	@""
	.align	4
.nv.constant0.kernel_cutlass_sum_OdO_cudnnsdpabwdfmha_backward_sm100_2kernelBlackwellFusedMultiHeadAttentionBackward_object_at__tensorptrf16gmemalign64o409625620481256div64_tensorptrf16gmemalign64o4096_0:
	.zero		1080


//--------------------- SYMBOLS --------------------------

	.type		.nv.reservedSmem.offset0,@object
	.size		.nv.reservedSmem.offset0,0x4
	.type		.nv.reservedSmem.cap,@object
	.size		.nv.reservedSmem.cap,0x4
